//
// Generated by NVIDIA NVVM Compiler
//
// Compiler Build ID: CL-36424714
// Cuda compilation tools, release 13.0, V13.0.88
// Based on NVVM 20.0.0
//

.version 9.0
.target sm_100
.address_size 64

	// .globl	copy_contiguous_kernel
// _ZZ25transpose_2d_float_kernelE4tile has been demoted

.visible .entry copy_contiguous_kernel(
	.param .u64 .ptr .align 1 copy_contiguous_kernel_param_0,
	.param .u64 .ptr .align 1 copy_contiguous_kernel_param_1,
	.param .u64 copy_contiguous_kernel_param_2
)
{
	.reg .pred 	%p<7>;
	.reg .b16 	%rs<11>;
	.reg .b32 	%r<7>;
	.reg .b64 	%rd<36>;

	ld.param.u64 	%rd16, [copy_contiguous_kernel_param_0];
	ld.param.u64 	%rd17, [copy_contiguous_kernel_param_1];
	ld.param.u64 	%rd15, [copy_contiguous_kernel_param_2];
	cvta.to.global.u64 	%rd1, %rd16;
	cvta.to.global.u64 	%rd2, %rd17;
	mov.u32 	%r1, %ctaid.x;
	mov.u32 	%r2, %ntid.x;
	shl.b32 	%r3, %r2, 2;
	mul.wide.u32 	%rd18, %r3, %r1;
	mov.u32 	%r4, %tid.x;
	shl.b32 	%r5, %r4, 2;
	cvt.u64.u32 	%rd19, %r5;
	add.s64 	%rd20, %rd18, %rd19;
	add.s64 	%rd21, %rd20, 3;
	setp.lt.u64 	%p1, %rd21, %rd15;
	@%p1 bra 	$L__BB0_8;
	setp.ge.u64 	%p2, %rd20, %rd15;
	@%p2 bra 	$L__BB0_7;
	add.s64 	%rd22, %rd20, 4;
	min.u64 	%rd4, %rd15, %rd22;
	add.s64 	%rd23, %rd20, 1;
	max.u64 	%rd5, %rd4, %rd23;
	sub.s64 	%rd24, %rd5, %rd20;
	and.b64  	%rd6, %rd24, 3;
	setp.eq.s64 	%p3, %rd6, 0;
	mov.u64 	%rd34, %rd20;
	@%p3 bra 	$L__BB0_5;
	neg.s64 	%rd32, %rd6;
	mov.u64 	%rd34, %rd20;
$L__BB0_4:
	.pragma "nounroll";
	add.s64 	%rd25, %rd2, %rd34;
	ld.global.nc.u8 	%rs1, [%rd25];
	cvt.u16.u8 	%rs2, %rs1;
	add.s64 	%rd26, %rd1, %rd34;
	st.global.u8 	[%rd26], %rs2;
	add.s64 	%rd34, %rd34, 1;
	add.s64 	%rd32, %rd32, 1;
	setp.ne.s64 	%p4, %rd32, 0;
	@%p4 bra 	$L__BB0_4;
$L__BB0_5:
	sub.s64 	%rd27, %rd20, %rd5;
	setp.gt.u64 	%p5, %rd27, -4;
	@%p5 bra 	$L__BB0_7;
$L__BB0_6:
	add.s64 	%rd28, %rd2, %rd34;
	ld.global.nc.u8 	%rs3, [%rd28];
	cvt.u16.u8 	%rs4, %rs3;
	add.s64 	%rd29, %rd1, %rd34;
	st.global.u8 	[%rd29], %rs4;
	ld.global.nc.u8 	%rs5, [%rd28+1];
	cvt.u16.u8 	%rs6, %rs5;
	st.global.u8 	[%rd29+1], %rs6;
	ld.global.nc.u8 	%rs7, [%rd28+2];
	cvt.u16.u8 	%rs8, %rs7;
	st.global.u8 	[%rd29+2], %rs8;
	ld.global.nc.u8 	%rs9, [%rd28+3];
	cvt.u16.u8 	%rs10, %rs9;
	st.global.u8 	[%rd29+3], %rs10;
	add.s64 	%rd34, %rd34, 4;
	setp.lt.u64 	%p6, %rd34, %rd4;
	@%p6 bra 	$L__BB0_6;
$L__BB0_7:
	ret;
$L__BB0_8:
	add.s64 	%rd30, %rd2, %rd20;
	ld.global.nc.u32 	%r6, [%rd30];
	add.s64 	%rd31, %rd1, %rd20;
	st.global.u32 	[%rd31], %r6;
	bra.uni 	$L__BB0_7;

}
	// .globl	copy_float_kernel
.visible .entry copy_float_kernel(
	.param .u64 .ptr .align 1 copy_float_kernel_param_0,
	.param .u64 .ptr .align 1 copy_float_kernel_param_1,
	.param .u64 copy_float_kernel_param_2
)
{
	.reg .pred 	%p<5>;
	.reg .b32 	%r<5>;
	.reg .b32 	%f<5>;
	.reg .b64 	%rd<25>;

	ld.param.u64 	%rd9, [copy_float_kernel_param_0];
	ld.param.u64 	%rd10, [copy_float_kernel_param_1];
	ld.param.u64 	%rd8, [copy_float_kernel_param_2];
	cvta.to.global.u64 	%rd1, %rd9;
	cvta.to.global.u64 	%rd2, %rd10;
	mov.u32 	%r2, %ctaid.x;
	mov.u32 	%r1, %ntid.x;
	shl.b32 	%r3, %r1, 2;
	mul.wide.u32 	%rd11, %r3, %r2;
	mov.u32 	%r4, %tid.x;
	cvt.u64.u32 	%rd12, %r4;
	add.s64 	%rd3, %rd11, %rd12;
	setp.ge.u64 	%p1, %rd3, %rd8;
	@%p1 bra 	$L__BB1_2;
	shl.b64 	%rd13, %rd3, 2;
	add.s64 	%rd14, %rd2, %rd13;
	ld.global.nc.f32 	%f1, [%rd14];
	add.s64 	%rd15, %rd1, %rd13;
	st.global.f32 	[%rd15], %f1;
$L__BB1_2:
	cvt.u64.u32 	%rd4, %r1;
	add.s64 	%rd5, %rd3, %rd4;
	setp.ge.u64 	%p2, %rd5, %rd8;
	@%p2 bra 	$L__BB1_4;
	shl.b64 	%rd16, %rd5, 2;
	add.s64 	%rd17, %rd2, %rd16;
	ld.global.nc.f32 	%f2, [%rd17];
	add.s64 	%rd18, %rd1, %rd16;
	st.global.f32 	[%rd18], %f2;
$L__BB1_4:
	add.s64 	%rd6, %rd5, %rd4;
	setp.ge.u64 	%p3, %rd6, %rd8;
	@%p3 bra 	$L__BB1_6;
	shl.b64 	%rd19, %rd6, 2;
	add.s64 	%rd20, %rd2, %rd19;
	ld.global.nc.f32 	%f3, [%rd20];
	add.s64 	%rd21, %rd1, %rd19;
	st.global.f32 	[%rd21], %f3;
$L__BB1_6:
	add.s64 	%rd7, %rd6, %rd4;
	setp.ge.u64 	%p4, %rd7, %rd8;
	@%p4 bra 	$L__BB1_8;
	shl.b64 	%rd22, %rd7, 2;
	add.s64 	%rd23, %rd2, %rd22;
	ld.global.nc.f32 	%f4, [%rd23];
	add.s64 	%rd24, %rd1, %rd22;
	st.global.f32 	[%rd24], %f4;
$L__BB1_8:
	ret;

}
	// .globl	copy_half_kernel
.visible .entry copy_half_kernel(
	.param .u64 .ptr .align 1 copy_half_kernel_param_0,
	.param .u64 .ptr .align 1 copy_half_kernel_param_1,
	.param .u64 copy_half_kernel_param_2
)
{
	.reg .pred 	%p<5>;
	.reg .b16 	%rs<5>;
	.reg .b32 	%r<5>;
	.reg .b64 	%rd<25>;

	ld.param.u64 	%rd9, [copy_half_kernel_param_0];
	ld.param.u64 	%rd10, [copy_half_kernel_param_1];
	ld.param.u64 	%rd8, [copy_half_kernel_param_2];
	cvta.to.global.u64 	%rd1, %rd9;
	cvta.to.global.u64 	%rd2, %rd10;
	mov.u32 	%r2, %ctaid.x;
	mov.u32 	%r1, %ntid.x;
	shl.b32 	%r3, %r1, 2;
	mul.wide.u32 	%rd11, %r3, %r2;
	mov.u32 	%r4, %tid.x;
	cvt.u64.u32 	%rd12, %r4;
	add.s64 	%rd3, %rd11, %rd12;
	setp.ge.u64 	%p1, %rd3, %rd8;
	@%p1 bra 	$L__BB2_2;
	shl.b64 	%rd13, %rd3, 1;
	add.s64 	%rd14, %rd1, %rd13;
	add.s64 	%rd15, %rd2, %rd13;
	ld.global.nc.u16 	%rs1, [%rd15];
	st.global.u16 	[%rd14], %rs1;
$L__BB2_2:
	cvt.u64.u32 	%rd4, %r1;
	add.s64 	%rd5, %rd3, %rd4;
	setp.ge.u64 	%p2, %rd5, %rd8;
	@%p2 bra 	$L__BB2_4;
	shl.b64 	%rd16, %rd5, 1;
	add.s64 	%rd17, %rd1, %rd16;
	add.s64 	%rd18, %rd2, %rd16;
	ld.global.nc.u16 	%rs2, [%rd18];
	st.global.u16 	[%rd17], %rs2;
$L__BB2_4:
	add.s64 	%rd6, %rd5, %rd4;
	setp.ge.u64 	%p3, %rd6, %rd8;
	@%p3 bra 	$L__BB2_6;
	shl.b64 	%rd19, %rd6, 1;
	add.s64 	%rd20, %rd1, %rd19;
	add.s64 	%rd21, %rd2, %rd19;
	ld.global.nc.u16 	%rs3, [%rd21];
	st.global.u16 	[%rd20], %rs3;
$L__BB2_6:
	add.s64 	%rd7, %rd6, %rd4;
	setp.ge.u64 	%p4, %rd7, %rd8;
	@%p4 bra 	$L__BB2_8;
	shl.b64 	%rd22, %rd7, 1;
	add.s64 	%rd23, %rd1, %rd22;
	add.s64 	%rd24, %rd2, %rd22;
	ld.global.nc.u16 	%rs4, [%rd24];
	st.global.u16 	[%rd23], %rs4;
$L__BB2_8:
	ret;

}
	// .globl	copy_float_to_half_kernel
.visible .entry copy_float_to_half_kernel(
	.param .u64 .ptr .align 1 copy_float_to_half_kernel_param_0,
	.param .u64 .ptr .align 1 copy_float_to_half_kernel_param_1,
	.param .u64 copy_float_to_half_kernel_param_2
)
{
	.reg .pred 	%p<5>;
	.reg .b16 	%rs<5>;
	.reg .b32 	%r<5>;
	.reg .b32 	%f<5>;
	.reg .b64 	%rd<29>;

	ld.param.u64 	%rd9, [copy_float_to_half_kernel_param_0];
	ld.param.u64 	%rd10, [copy_float_to_half_kernel_param_1];
	ld.param.u64 	%rd8, [copy_float_to_half_kernel_param_2];
	cvta.to.global.u64 	%rd1, %rd9;
	cvta.to.global.u64 	%rd2, %rd10;
	mov.u32 	%r2, %ctaid.x;
	mov.u32 	%r1, %ntid.x;
	shl.b32 	%r3, %r1, 2;
	mul.wide.u32 	%rd11, %r3, %r2;
	mov.u32 	%r4, %tid.x;
	cvt.u64.u32 	%rd12, %r4;
	add.s64 	%rd3, %rd11, %rd12;
	setp.ge.u64 	%p1, %rd3, %rd8;
	@%p1 bra 	$L__BB3_2;
	shl.b64 	%rd13, %rd3, 2;
	add.s64 	%rd14, %rd2, %rd13;
	ld.global.nc.f32 	%f1, [%rd14];
	// begin inline asm
	{  cvt.rn.f16.f32 %rs1, %f1;}

	// end inline asm
	shl.b64 	%rd15, %rd3, 1;
	add.s64 	%rd16, %rd1, %rd15;
	st.global.u16 	[%rd16], %rs1;
$L__BB3_2:
	cvt.u64.u32 	%rd4, %r1;
	add.s64 	%rd5, %rd3, %rd4;
	setp.ge.u64 	%p2, %rd5, %rd8;
	@%p2 bra 	$L__BB3_4;
	shl.b64 	%rd17, %rd5, 2;
	add.s64 	%rd18, %rd2, %rd17;
	ld.global.nc.f32 	%f2, [%rd18];
	// begin inline asm
	{  cvt.rn.f16.f32 %rs2, %f2;}

	// end inline asm
	shl.b64 	%rd19, %rd5, 1;
	add.s64 	%rd20, %rd1, %rd19;
	st.global.u16 	[%rd20], %rs2;
$L__BB3_4:
	add.s64 	%rd6, %rd5, %rd4;
	setp.ge.u64 	%p3, %rd6, %rd8;
	@%p3 bra 	$L__BB3_6;
	shl.b64 	%rd21, %rd6, 2;
	add.s64 	%rd22, %rd2, %rd21;
	ld.global.nc.f32 	%f3, [%rd22];
	// begin inline asm
	{  cvt.rn.f16.f32 %rs3, %f3;}

	// end inline asm
	shl.b64 	%rd23, %rd6, 1;
	add.s64 	%rd24, %rd1, %rd23;
	st.global.u16 	[%rd24], %rs3;
$L__BB3_6:
	add.s64 	%rd7, %rd6, %rd4;
	setp.ge.u64 	%p4, %rd7, %rd8;
	@%p4 bra 	$L__BB3_8;
	shl.b64 	%rd25, %rd7, 2;
	add.s64 	%rd26, %rd2, %rd25;
	ld.global.nc.f32 	%f4, [%rd26];
	// begin inline asm
	{  cvt.rn.f16.f32 %rs4, %f4;}

	// end inline asm
	shl.b64 	%rd27, %rd7, 1;
	add.s64 	%rd28, %rd1, %rd27;
	st.global.u16 	[%rd28], %rs4;
$L__BB3_8:
	ret;

}
	// .globl	copy_half_to_float_kernel
.visible .entry copy_half_to_float_kernel(
	.param .u64 .ptr .align 1 copy_half_to_float_kernel_param_0,
	.param .u64 .ptr .align 1 copy_half_to_float_kernel_param_1,
	.param .u64 copy_half_to_float_kernel_param_2
)
{
	.reg .pred 	%p<5>;
	.reg .b16 	%rs<5>;
	.reg .b32 	%r<5>;
	.reg .b32 	%f<5>;
	.reg .b64 	%rd<29>;

	ld.param.u64 	%rd9, [copy_half_to_float_kernel_param_0];
	ld.param.u64 	%rd10, [copy_half_to_float_kernel_param_1];
	ld.param.u64 	%rd8, [copy_half_to_float_kernel_param_2];
	cvta.to.global.u64 	%rd1, %rd9;
	cvta.to.global.u64 	%rd2, %rd10;
	mov.u32 	%r2, %ctaid.x;
	mov.u32 	%r1, %ntid.x;
	shl.b32 	%r3, %r1, 2;
	mul.wide.u32 	%rd11, %r3, %r2;
	mov.u32 	%r4, %tid.x;
	cvt.u64.u32 	%rd12, %r4;
	add.s64 	%rd3, %rd11, %rd12;
	setp.ge.u64 	%p1, %rd3, %rd8;
	@%p1 bra 	$L__BB4_2;
	shl.b64 	%rd13, %rd3, 1;
	add.s64 	%rd14, %rd2, %rd13;
	ld.global.nc.u16 	%rs1, [%rd14];
	// begin inline asm
	{  cvt.f32.f16 %f1, %rs1;}

	// end inline asm
	shl.b64 	%rd15, %rd3, 2;
	add.s64 	%rd16, %rd1, %rd15;
	st.global.f32 	[%rd16], %f1;
$L__BB4_2:
	cvt.u64.u32 	%rd4, %r1;
	add.s64 	%rd5, %rd3, %rd4;
	setp.ge.u64 	%p2, %rd5, %rd8;
	@%p2 bra 	$L__BB4_4;
	shl.b64 	%rd17, %rd5, 1;
	add.s64 	%rd18, %rd2, %rd17;
	ld.global.nc.u16 	%rs2, [%rd18];
	// begin inline asm
	{  cvt.f32.f16 %f2, %rs2;}

	// end inline asm
	shl.b64 	%rd19, %rd5, 2;
	add.s64 	%rd20, %rd1, %rd19;
	st.global.f32 	[%rd20], %f2;
$L__BB4_4:
	add.s64 	%rd6, %rd5, %rd4;
	setp.ge.u64 	%p3, %rd6, %rd8;
	@%p3 bra 	$L__BB4_6;
	shl.b64 	%rd21, %rd6, 1;
	add.s64 	%rd22, %rd2, %rd21;
	ld.global.nc.u16 	%rs3, [%rd22];
	// begin inline asm
	{  cvt.f32.f16 %f3, %rs3;}

	// end inline asm
	shl.b64 	%rd23, %rd6, 2;
	add.s64 	%rd24, %rd1, %rd23;
	st.global.f32 	[%rd24], %f3;
$L__BB4_6:
	add.s64 	%rd7, %rd6, %rd4;
	setp.ge.u64 	%p4, %rd7, %rd8;
	@%p4 bra 	$L__BB4_8;
	shl.b64 	%rd25, %rd7, 1;
	add.s64 	%rd26, %rd2, %rd25;
	ld.global.nc.u16 	%rs4, [%rd26];
	// begin inline asm
	{  cvt.f32.f16 %f4, %rs4;}

	// end inline asm
	shl.b64 	%rd27, %rd7, 2;
	add.s64 	%rd28, %rd1, %rd27;
	st.global.f32 	[%rd28], %f4;
$L__BB4_8:
	ret;

}
	// .globl	copy_int32_to_float_kernel
.visible .entry copy_int32_to_float_kernel(
	.param .u64 .ptr .align 1 copy_int32_to_float_kernel_param_0,
	.param .u64 .ptr .align 1 copy_int32_to_float_kernel_param_1,
	.param .u64 copy_int32_to_float_kernel_param_2
)
{
	.reg .pred 	%p<5>;
	.reg .b32 	%r<9>;
	.reg .b32 	%f<5>;
	.reg .b64 	%rd<25>;

	ld.param.u64 	%rd9, [copy_int32_to_float_kernel_param_0];
	ld.param.u64 	%rd10, [copy_int32_to_float_kernel_param_1];
	ld.param.u64 	%rd8, [copy_int32_to_float_kernel_param_2];
	cvta.to.global.u64 	%rd1, %rd9;
	cvta.to.global.u64 	%rd2, %rd10;
	mov.u32 	%r2, %ctaid.x;
	mov.u32 	%r1, %ntid.x;
	shl.b32 	%r3, %r1, 2;
	mul.wide.u32 	%rd11, %r3, %r2;
	mov.u32 	%r4, %tid.x;
	cvt.u64.u32 	%rd12, %r4;
	add.s64 	%rd3, %rd11, %rd12;
	setp.ge.u64 	%p1, %rd3, %rd8;
	@%p1 bra 	$L__BB5_2;
	shl.b64 	%rd13, %rd3, 2;
	add.s64 	%rd14, %rd2, %rd13;
	ld.global.nc.u32 	%r5, [%rd14];
	cvt.rn.f32.s32 	%f1, %r5;
	add.s64 	%rd15, %rd1, %rd13;
	st.global.f32 	[%rd15], %f1;
$L__BB5_2:
	cvt.u64.u32 	%rd4, %r1;
	add.s64 	%rd5, %rd3, %rd4;
	setp.ge.u64 	%p2, %rd5, %rd8;
	@%p2 bra 	$L__BB5_4;
	shl.b64 	%rd16, %rd5, 2;
	add.s64 	%rd17, %rd2, %rd16;
	ld.global.nc.u32 	%r6, [%rd17];
	cvt.rn.f32.s32 	%f2, %r6;
	add.s64 	%rd18, %rd1, %rd16;
	st.global.f32 	[%rd18], %f2;
$L__BB5_4:
	add.s64 	%rd6, %rd5, %rd4;
	setp.ge.u64 	%p3, %rd6, %rd8;
	@%p3 bra 	$L__BB5_6;
	shl.b64 	%rd19, %rd6, 2;
	add.s64 	%rd20, %rd2, %rd19;
	ld.global.nc.u32 	%r7, [%rd20];
	cvt.rn.f32.s32 	%f3, %r7;
	add.s64 	%rd21, %rd1, %rd19;
	st.global.f32 	[%rd21], %f3;
$L__BB5_6:
	add.s64 	%rd7, %rd6, %rd4;
	setp.ge.u64 	%p4, %rd7, %rd8;
	@%p4 bra 	$L__BB5_8;
	shl.b64 	%rd22, %rd7, 2;
	add.s64 	%rd23, %rd2, %rd22;
	ld.global.nc.u32 	%r8, [%rd23];
	cvt.rn.f32.s32 	%f4, %r8;
	add.s64 	%rd24, %rd1, %rd22;
	st.global.f32 	[%rd24], %f4;
$L__BB5_8:
	ret;

}
	// .globl	copy_float_to_int32_kernel
.visible .entry copy_float_to_int32_kernel(
	.param .u64 .ptr .align 1 copy_float_to_int32_kernel_param_0,
	.param .u64 .ptr .align 1 copy_float_to_int32_kernel_param_1,
	.param .u64 copy_float_to_int32_kernel_param_2
)
{
	.reg .pred 	%p<5>;
	.reg .b32 	%r<9>;
	.reg .b32 	%f<5>;
	.reg .b64 	%rd<25>;

	ld.param.u64 	%rd9, [copy_float_to_int32_kernel_param_0];
	ld.param.u64 	%rd10, [copy_float_to_int32_kernel_param_1];
	ld.param.u64 	%rd8, [copy_float_to_int32_kernel_param_2];
	cvta.to.global.u64 	%rd1, %rd9;
	cvta.to.global.u64 	%rd2, %rd10;
	mov.u32 	%r2, %ctaid.x;
	mov.u32 	%r1, %ntid.x;
	shl.b32 	%r3, %r1, 2;
	mul.wide.u32 	%rd11, %r3, %r2;
	mov.u32 	%r4, %tid.x;
	cvt.u64.u32 	%rd12, %r4;
	add.s64 	%rd3, %rd11, %rd12;
	setp.ge.u64 	%p1, %rd3, %rd8;
	@%p1 bra 	$L__BB6_2;
	shl.b64 	%rd13, %rd3, 2;
	add.s64 	%rd14, %rd2, %rd13;
	ld.global.nc.f32 	%f1, [%rd14];
	cvt.rzi.s32.f32 	%r5, %f1;
	add.s64 	%rd15, %rd1, %rd13;
	st.global.u32 	[%rd15], %r5;
$L__BB6_2:
	cvt.u64.u32 	%rd4, %r1;
	add.s64 	%rd5, %rd3, %rd4;
	setp.ge.u64 	%p2, %rd5, %rd8;
	@%p2 bra 	$L__BB6_4;
	shl.b64 	%rd16, %rd5, 2;
	add.s64 	%rd17, %rd2, %rd16;
	ld.global.nc.f32 	%f2, [%rd17];
	cvt.rzi.s32.f32 	%r6, %f2;
	add.s64 	%rd18, %rd1, %rd16;
	st.global.u32 	[%rd18], %r6;
$L__BB6_4:
	add.s64 	%rd6, %rd5, %rd4;
	setp.ge.u64 	%p3, %rd6, %rd8;
	@%p3 bra 	$L__BB6_6;
	shl.b64 	%rd19, %rd6, 2;
	add.s64 	%rd20, %rd2, %rd19;
	ld.global.nc.f32 	%f3, [%rd20];
	cvt.rzi.s32.f32 	%r7, %f3;
	add.s64 	%rd21, %rd1, %rd19;
	st.global.u32 	[%rd21], %r7;
$L__BB6_6:
	add.s64 	%rd7, %rd6, %rd4;
	setp.ge.u64 	%p4, %rd7, %rd8;
	@%p4 bra 	$L__BB6_8;
	shl.b64 	%rd22, %rd7, 2;
	add.s64 	%rd23, %rd2, %rd22;
	ld.global.nc.f32 	%f4, [%rd23];
	cvt.rzi.s32.f32 	%r8, %f4;
	add.s64 	%rd24, %rd1, %rd22;
	st.global.u32 	[%rd24], %r8;
$L__BB6_8:
	ret;

}
	// .globl	copy_strided_1d_float_kernel
.visible .entry copy_strided_1d_float_kernel(
	.param .u64 .ptr .align 1 copy_strided_1d_float_kernel_param_0,
	.param .u64 .ptr .align 1 copy_strided_1d_float_kernel_param_1,
	.param .u64 copy_strided_1d_float_kernel_param_2,
	.param .u64 copy_strided_1d_float_kernel_param_3,
	.param .u64 copy_strided_1d_float_kernel_param_4
)
{
	.reg .pred 	%p<2>;
	.reg .b32 	%r<4>;
	.reg .b32 	%f<2>;
	.reg .b64 	%rd<17>;

	ld.param.u64 	%rd2, [copy_strided_1d_float_kernel_param_0];
	ld.param.u64 	%rd3, [copy_strided_1d_float_kernel_param_1];
	ld.param.u64 	%rd4, [copy_strided_1d_float_kernel_param_2];
	ld.param.u64 	%rd5, [copy_strided_1d_float_kernel_param_3];
	ld.param.u64 	%rd6, [copy_strided_1d_float_kernel_param_4];
	mov.u32 	%r1, %ctaid.x;
	mov.u32 	%r2, %ntid.x;
	mul.wide.u32 	%rd7, %r1, %r2;
	mov.u32 	%r3, %tid.x;
	cvt.u64.u32 	%rd8, %r3;
	add.s64 	%rd1, %rd7, %rd8;
	setp.ge.u64 	%p1, %rd1, %rd6;
	@%p1 bra 	$L__BB7_2;
	cvta.to.global.u64 	%rd9, %rd3;
	cvta.to.global.u64 	%rd10, %rd2;
	mul.lo.s64 	%rd11, %rd5, %rd1;
	shl.b64 	%rd12, %rd11, 2;
	add.s64 	%rd13, %rd9, %rd12;
	ld.global.nc.f32 	%f1, [%rd13];
	mul.lo.s64 	%rd14, %rd4, %rd1;
	shl.b64 	%rd15, %rd14, 2;
	add.s64 	%rd16, %rd10, %rd15;
	st.global.f32 	[%rd16], %f1;
$L__BB7_2:
	ret;

}
	// .globl	copy_strided_2d_float_kernel
.visible .entry copy_strided_2d_float_kernel(
	.param .u64 .ptr .align 1 copy_strided_2d_float_kernel_param_0,
	.param .u64 .ptr .align 1 copy_strided_2d_float_kernel_param_1,
	.param .u64 copy_strided_2d_float_kernel_param_2,
	.param .u64 copy_strided_2d_float_kernel_param_3,
	.param .u64 copy_strided_2d_float_kernel_param_4,
	.param .u64 copy_strided_2d_float_kernel_param_5,
	.param .u32 copy_strided_2d_float_kernel_param_6,
	.param .u32 copy_strided_2d_float_kernel_param_7
)
{
	.reg .pred 	%p<4>;
	.reg .b32 	%r<11>;
	.reg .b32 	%f<2>;
	.reg .b64 	%rd<19>;

	ld.param.u64 	%rd1, [copy_strided_2d_float_kernel_param_0];
	ld.param.u64 	%rd2, [copy_strided_2d_float_kernel_param_1];
	ld.param.u64 	%rd3, [copy_strided_2d_float_kernel_param_2];
	ld.param.u64 	%rd4, [copy_strided_2d_float_kernel_param_3];
	ld.param.u64 	%rd5, [copy_strided_2d_float_kernel_param_4];
	ld.param.u64 	%rd6, [copy_strided_2d_float_kernel_param_5];
	ld.param.u32 	%r3, [copy_strided_2d_float_kernel_param_6];
	ld.param.u32 	%r4, [copy_strided_2d_float_kernel_param_7];
	mov.u32 	%r5, %ctaid.y;
	mov.u32 	%r6, %ntid.y;
	mov.u32 	%r7, %tid.y;
	mad.lo.s32 	%r1, %r5, %r6, %r7;
	mov.u32 	%r8, %ctaid.x;
	mov.u32 	%r9, %ntid.x;
	mov.u32 	%r10, %tid.x;
	mad.lo.s32 	%r2, %r8, %r9, %r10;
	setp.ge.u32 	%p1, %r1, %r3;
	setp.ge.u32 	%p2, %r2, %r4;
	or.pred  	%p3, %p1, %p2;
	@%p3 bra 	$L__BB8_2;
	cvta.to.global.u64 	%rd7, %rd2;
	cvta.to.global.u64 	%rd8, %rd1;
	cvt.u64.u32 	%rd9, %r1;
	mul.lo.s64 	%rd10, %rd3, %rd9;
	cvt.u64.u32 	%rd11, %r2;
	mad.lo.s64 	%rd12, %rd4, %rd11, %rd10;
	mul.lo.s64 	%rd13, %rd5, %rd9;
	mad.lo.s64 	%rd14, %rd6, %rd11, %rd13;
	shl.b64 	%rd15, %rd14, 2;
	add.s64 	%rd16, %rd7, %rd15;
	ld.global.nc.f32 	%f1, [%rd16];
	shl.b64 	%rd17, %rd12, 2;
	add.s64 	%rd18, %rd8, %rd17;
	st.global.f32 	[%rd18], %f1;
$L__BB8_2:
	ret;

}
	// .globl	copy_strided_3d_float_kernel
.visible .entry copy_strided_3d_float_kernel(
	.param .u64 .ptr .align 1 copy_strided_3d_float_kernel_param_0,
	.param .u64 .ptr .align 1 copy_strided_3d_float_kernel_param_1,
	.param .u64 copy_strided_3d_float_kernel_param_2,
	.param .u64 copy_strided_3d_float_kernel_param_3,
	.param .u64 copy_strided_3d_float_kernel_param_4,
	.param .u64 copy_strided_3d_float_kernel_param_5,
	.param .u64 copy_strided_3d_float_kernel_param_6,
	.param .u64 copy_strided_3d_float_kernel_param_7,
	.param .u32 copy_strided_3d_float_kernel_param_8,
	.param .u32 copy_strided_3d_float_kernel_param_9,
	.param .u32 copy_strided_3d_float_kernel_param_10
)
{
	.reg .pred 	%p<6>;
	.reg .b32 	%r<15>;
	.reg .b32 	%f<2>;
	.reg .b64 	%rd<24>;

	ld.param.u64 	%rd1, [copy_strided_3d_float_kernel_param_0];
	ld.param.u64 	%rd2, [copy_strided_3d_float_kernel_param_1];
	ld.param.u64 	%rd3, [copy_strided_3d_float_kernel_param_2];
	ld.param.u64 	%rd4, [copy_strided_3d_float_kernel_param_3];
	ld.param.u64 	%rd5, [copy_strided_3d_float_kernel_param_4];
	ld.param.u64 	%rd6, [copy_strided_3d_float_kernel_param_5];
	ld.param.u64 	%rd7, [copy_strided_3d_float_kernel_param_6];
	ld.param.u64 	%rd8, [copy_strided_3d_float_kernel_param_7];
	ld.param.u32 	%r4, [copy_strided_3d_float_kernel_param_8];
	ld.param.u32 	%r5, [copy_strided_3d_float_kernel_param_9];
	ld.param.u32 	%r7, [copy_strided_3d_float_kernel_param_10];
	mov.u32 	%r1, %ctaid.z;
	mov.u32 	%r8, %ctaid.y;
	mov.u32 	%r9, %ntid.y;
	mov.u32 	%r10, %tid.y;
	mad.lo.s32 	%r11, %r8, %r9, %r10;
	mov.u32 	%r12, %ctaid.x;
	mov.u32 	%r13, %ntid.x;
	mov.u32 	%r14, %tid.x;
	mad.lo.s32 	%r3, %r12, %r13, %r14;
	setp.ge.u32 	%p1, %r1, %r4;
	setp.ge.u32 	%p2, %r11, %r5;
	or.pred  	%p3, %p1, %p2;
	setp.ge.u32 	%p4, %r3, %r7;
	or.pred  	%p5, %p3, %p4;
	@%p5 bra 	$L__BB9_2;
	cvta.to.global.u64 	%rd9, %rd2;
	cvta.to.global.u64 	%rd10, %rd1;
	cvt.u64.u32 	%rd11, %r1;
	mul.lo.s64 	%rd12, %rd3, %rd11;
	cvt.u64.u32 	%rd13, %r11;
	mad.lo.s64 	%rd14, %rd4, %rd13, %rd12;
	cvt.u64.u32 	%rd15, %r3;
	mad.lo.s64 	%rd16, %rd5, %rd15, %rd14;
	mul.lo.s64 	%rd17, %rd6, %rd11;
	mad.lo.s64 	%rd18, %rd7, %rd13, %rd17;
	mad.lo.s64 	%rd19, %rd8, %rd15, %rd18;
	shl.b64 	%rd20, %rd19, 2;
	add.s64 	%rd21, %rd9, %rd20;
	ld.global.nc.f32 	%f1, [%rd21];
	shl.b64 	%rd22, %rd16, 2;
	add.s64 	%rd23, %rd10, %rd22;
	st.global.f32 	[%rd23], %f1;
$L__BB9_2:
	ret;

}
	// .globl	copy_strided_nd_float_kernel
.visible .entry copy_strided_nd_float_kernel(
	.param .u64 .ptr .align 1 copy_strided_nd_float_kernel_param_0,
	.param .u64 .ptr .align 1 copy_strided_nd_float_kernel_param_1,
	.param .u64 .ptr .align 1 copy_strided_nd_float_kernel_param_2,
	.param .u64 .ptr .align 1 copy_strided_nd_float_kernel_param_3,
	.param .u64 .ptr .align 1 copy_strided_nd_float_kernel_param_4,
	.param .u32 copy_strided_nd_float_kernel_param_5,
	.param .u64 copy_strided_nd_float_kernel_param_6
)
{
	.reg .pred 	%p<26>;
	.reg .b32 	%r<111>;
	.reg .b32 	%f<2>;
	.reg .b64 	%rd<375>;

	ld.param.u64 	%rd157, [copy_strided_nd_float_kernel_param_0];
	ld.param.u64 	%rd158, [copy_strided_nd_float_kernel_param_1];
	ld.param.u64 	%rd159, [copy_strided_nd_float_kernel_param_2];
	ld.param.u64 	%rd160, [copy_strided_nd_float_kernel_param_3];
	ld.param.u64 	%rd161, [copy_strided_nd_float_kernel_param_4];
	ld.param.u32 	%r27, [copy_strided_nd_float_kernel_param_5];
	ld.param.u64 	%rd162, [copy_strided_nd_float_kernel_param_6];
	cvta.to.global.u64 	%rd1, %rd160;
	cvta.to.global.u64 	%rd2, %rd159;
	cvta.to.global.u64 	%rd3, %rd161;
	mov.u32 	%r28, %ctaid.x;
	mov.u32 	%r29, %ntid.x;
	mul.wide.u32 	%rd163, %r28, %r29;
	mov.u32 	%r30, %tid.x;
	cvt.u64.u32 	%rd164, %r30;
	add.s64 	%rd362, %rd163, %rd164;
	setp.ge.u64 	%p1, %rd362, %rd162;
	@%p1 bra 	$L__BB10_60;
	add.s32 	%r109, %r27, -1;
	setp.lt.s32 	%p2, %r109, 0;
	mov.b64 	%rd373, 0;
	mov.u64 	%rd374, %rd373;
	@%p2 bra 	$L__BB10_59;
	and.b32  	%r2, %r27, 7;
	setp.lt.u32 	%p3, %r109, 7;
	mov.b64 	%rd374, 0;
	mov.u64 	%rd373, %rd374;
	@%p3 bra 	$L__BB10_30;
	add.s32 	%r107, %r27, -4;
	and.b32  	%r31, %r27, -8;
	neg.s32 	%r106, %r31;
	mov.b64 	%rd374, 0;
$L__BB10_4:
	.pragma "nounroll";
	add.s32 	%r7, %r107, 3;
	mul.wide.u32 	%rd169, %r7, 8;
	add.s64 	%rd170, %rd3, %rd169;
	ld.global.nc.u64 	%rd8, [%rd170];
	or.b64  	%rd171, %rd362, %rd8;
	and.b64  	%rd172, %rd171, -4294967296;
	setp.ne.s64 	%p4, %rd172, 0;
	@%p4 bra 	$L__BB10_6;
	cvt.u32.u64 	%r32, %rd8;
	cvt.u32.u64 	%r33, %rd362;
	div.u32 	%r34, %r33, %r32;
	mul.lo.s32 	%r35, %r34, %r32;
	sub.s32 	%r36, %r33, %r35;
	cvt.u64.u32 	%rd329, %r34;
	cvt.u64.u32 	%rd330, %r36;
	bra.uni 	$L__BB10_7;
$L__BB10_6:
	div.u64 	%rd329, %rd362, %rd8;
	mul.lo.s64 	%rd173, %rd329, %rd8;
	sub.s64 	%rd330, %rd362, %rd173;
$L__BB10_7:
	add.s64 	%rd175, %rd2, %rd169;
	ld.global.nc.u64 	%rd176, [%rd175];
	mad.lo.s64 	%rd15, %rd176, %rd330, %rd373;
	add.s64 	%rd177, %rd1, %rd169;
	ld.global.nc.u64 	%rd178, [%rd177];
	mad.lo.s64 	%rd16, %rd178, %rd330, %rd374;
	add.s32 	%r8, %r107, 2;
	mul.wide.u32 	%rd179, %r8, 8;
	add.s64 	%rd180, %rd3, %rd179;
	ld.global.nc.u64 	%rd17, [%rd180];
	or.b64  	%rd181, %rd329, %rd17;
	and.b64  	%rd182, %rd181, -4294967296;
	setp.ne.s64 	%p5, %rd182, 0;
	@%p5 bra 	$L__BB10_9;
	cvt.u32.u64 	%r37, %rd17;
	cvt.u32.u64 	%r38, %rd329;
	div.u32 	%r39, %r38, %r37;
	mul.lo.s32 	%r40, %r39, %r37;
	sub.s32 	%r41, %r38, %r40;
	cvt.u64.u32 	%rd331, %r39;
	cvt.u64.u32 	%rd332, %r41;
	bra.uni 	$L__BB10_10;
$L__BB10_9:
	div.u64 	%rd331, %rd329, %rd17;
	mul.lo.s64 	%rd183, %rd331, %rd17;
	sub.s64 	%rd332, %rd329, %rd183;
$L__BB10_10:
	add.s64 	%rd185, %rd2, %rd179;
	ld.global.nc.u64 	%rd186, [%rd185];
	mad.lo.s64 	%rd24, %rd186, %rd332, %rd15;
	add.s64 	%rd187, %rd1, %rd179;
	ld.global.nc.u64 	%rd188, [%rd187];
	mad.lo.s64 	%rd25, %rd188, %rd332, %rd16;
	add.s32 	%r9, %r107, 1;
	mul.wide.u32 	%rd189, %r9, 8;
	add.s64 	%rd190, %rd3, %rd189;
	ld.global.nc.u64 	%rd26, [%rd190];
	or.b64  	%rd191, %rd331, %rd26;
	and.b64  	%rd192, %rd191, -4294967296;
	setp.ne.s64 	%p6, %rd192, 0;
	@%p6 bra 	$L__BB10_12;
	cvt.u32.u64 	%r42, %rd26;
	cvt.u32.u64 	%r43, %rd331;
	div.u32 	%r44, %r43, %r42;
	mul.lo.s32 	%r45, %r44, %r42;
	sub.s32 	%r46, %r43, %r45;
	cvt.u64.u32 	%rd333, %r44;
	cvt.u64.u32 	%rd334, %r46;
	bra.uni 	$L__BB10_13;
$L__BB10_12:
	div.u64 	%rd333, %rd331, %rd26;
	mul.lo.s64 	%rd193, %rd333, %rd26;
	sub.s64 	%rd334, %rd331, %rd193;
$L__BB10_13:
	add.s64 	%rd195, %rd2, %rd189;
	ld.global.nc.u64 	%rd196, [%rd195];
	mad.lo.s64 	%rd33, %rd196, %rd334, %rd24;
	add.s64 	%rd197, %rd1, %rd189;
	ld.global.nc.u64 	%rd198, [%rd197];
	mad.lo.s64 	%rd34, %rd198, %rd334, %rd25;
	add.s32 	%r10, %r107, -4;
	mul.wide.u32 	%rd199, %r107, 8;
	add.s64 	%rd200, %rd3, %rd199;
	ld.global.nc.u64 	%rd35, [%rd200];
	or.b64  	%rd201, %rd333, %rd35;
	and.b64  	%rd202, %rd201, -4294967296;
	setp.ne.s64 	%p7, %rd202, 0;
	@%p7 bra 	$L__BB10_15;
	cvt.u32.u64 	%r47, %rd35;
	cvt.u32.u64 	%r48, %rd333;
	div.u32 	%r49, %r48, %r47;
	mul.lo.s32 	%r50, %r49, %r47;
	sub.s32 	%r51, %r48, %r50;
	cvt.u64.u32 	%rd335, %r49;
	cvt.u64.u32 	%rd336, %r51;
	bra.uni 	$L__BB10_16;
$L__BB10_15:
	div.u64 	%rd335, %rd333, %rd35;
	mul.lo.s64 	%rd203, %rd335, %rd35;
	sub.s64 	%rd336, %rd333, %rd203;
$L__BB10_16:
	add.s64 	%rd205, %rd2, %rd199;
	ld.global.nc.u64 	%rd206, [%rd205];
	mad.lo.s64 	%rd42, %rd206, %rd336, %rd33;
	add.s64 	%rd207, %rd1, %rd199;
	ld.global.nc.u64 	%rd208, [%rd207];
	mad.lo.s64 	%rd43, %rd208, %rd336, %rd34;
	add.s32 	%r11, %r107, -1;
	mul.wide.u32 	%rd209, %r11, 8;
	add.s64 	%rd210, %rd3, %rd209;
	ld.global.nc.u64 	%rd44, [%rd210];
	or.b64  	%rd211, %rd335, %rd44;
	and.b64  	%rd212, %rd211, -4294967296;
	setp.ne.s64 	%p8, %rd212, 0;
	@%p8 bra 	$L__BB10_18;
	cvt.u32.u64 	%r52, %rd44;
	cvt.u32.u64 	%r53, %rd335;
	div.u32 	%r54, %r53, %r52;
	mul.lo.s32 	%r55, %r54, %r52;
	sub.s32 	%r56, %r53, %r55;
	cvt.u64.u32 	%rd337, %r54;
	cvt.u64.u32 	%rd338, %r56;
	bra.uni 	$L__BB10_19;
$L__BB10_18:
	div.u64 	%rd337, %rd335, %rd44;
	mul.lo.s64 	%rd213, %rd337, %rd44;
	sub.s64 	%rd338, %rd335, %rd213;
$L__BB10_19:
	add.s64 	%rd215, %rd2, %rd209;
	ld.global.nc.u64 	%rd216, [%rd215];
	mad.lo.s64 	%rd51, %rd216, %rd338, %rd42;
	add.s64 	%rd217, %rd1, %rd209;
	ld.global.nc.u64 	%rd218, [%rd217];
	mad.lo.s64 	%rd52, %rd218, %rd338, %rd43;
	add.s32 	%r12, %r107, -2;
	mul.wide.u32 	%rd219, %r12, 8;
	add.s64 	%rd220, %rd3, %rd219;
	ld.global.nc.u64 	%rd53, [%rd220];
	or.b64  	%rd221, %rd337, %rd53;
	and.b64  	%rd222, %rd221, -4294967296;
	setp.ne.s64 	%p9, %rd222, 0;
	@%p9 bra 	$L__BB10_21;
	cvt.u32.u64 	%r57, %rd53;
	cvt.u32.u64 	%r58, %rd337;
	div.u32 	%r59, %r58, %r57;
	mul.lo.s32 	%r60, %r59, %r57;
	sub.s32 	%r61, %r58, %r60;
	cvt.u64.u32 	%rd339, %r59;
	cvt.u64.u32 	%rd340, %r61;
	bra.uni 	$L__BB10_22;
$L__BB10_21:
	div.u64 	%rd339, %rd337, %rd53;
	mul.lo.s64 	%rd223, %rd339, %rd53;
	sub.s64 	%rd340, %rd337, %rd223;
$L__BB10_22:
	add.s64 	%rd225, %rd2, %rd219;
	ld.global.nc.u64 	%rd226, [%rd225];
	mad.lo.s64 	%rd60, %rd226, %rd340, %rd51;
	add.s64 	%rd227, %rd1, %rd219;
	ld.global.nc.u64 	%rd228, [%rd227];
	mad.lo.s64 	%rd61, %rd228, %rd340, %rd52;
	add.s32 	%r13, %r107, -3;
	mul.wide.u32 	%rd229, %r13, 8;
	add.s64 	%rd230, %rd3, %rd229;
	ld.global.nc.u64 	%rd62, [%rd230];
	or.b64  	%rd231, %rd339, %rd62;
	and.b64  	%rd232, %rd231, -4294967296;
	setp.ne.s64 	%p10, %rd232, 0;
	@%p10 bra 	$L__BB10_24;
	cvt.u32.u64 	%r62, %rd62;
	cvt.u32.u64 	%r63, %rd339;
	div.u32 	%r64, %r63, %r62;
	mul.lo.s32 	%r65, %r64, %r62;
	sub.s32 	%r66, %r63, %r65;
	cvt.u64.u32 	%rd341, %r64;
	cvt.u64.u32 	%rd342, %r66;
	bra.uni 	$L__BB10_25;
$L__BB10_24:
	div.u64 	%rd341, %rd339, %rd62;
	mul.lo.s64 	%rd233, %rd341, %rd62;
	sub.s64 	%rd342, %rd339, %rd233;
$L__BB10_25:
	add.s64 	%rd235, %rd2, %rd229;
	ld.global.nc.u64 	%rd236, [%rd235];
	mad.lo.s64 	%rd69, %rd236, %rd342, %rd60;
	add.s64 	%rd237, %rd1, %rd229;
	ld.global.nc.u64 	%rd238, [%rd237];
	mad.lo.s64 	%rd70, %rd238, %rd342, %rd61;
	mul.wide.u32 	%rd239, %r10, 8;
	add.s64 	%rd240, %rd3, %rd239;
	ld.global.nc.u64 	%rd71, [%rd240];
	or.b64  	%rd241, %rd341, %rd71;
	and.b64  	%rd242, %rd241, -4294967296;
	setp.ne.s64 	%p11, %rd242, 0;
	@%p11 bra 	$L__BB10_27;
	cvt.u32.u64 	%r67, %rd71;
	cvt.u32.u64 	%r68, %rd341;
	div.u32 	%r69, %r68, %r67;
	mul.lo.s32 	%r70, %r69, %r67;
	sub.s32 	%r71, %r68, %r70;
	cvt.u64.u32 	%rd362, %r69;
	cvt.u64.u32 	%rd344, %r71;
	bra.uni 	$L__BB10_28;
$L__BB10_27:
	div.u64 	%rd362, %rd341, %rd71;
	mul.lo.s64 	%rd243, %rd362, %rd71;
	sub.s64 	%rd344, %rd341, %rd243;
$L__BB10_28:
	add.s64 	%rd245, %rd2, %rd239;
	ld.global.nc.u64 	%rd246, [%rd245];
	mad.lo.s64 	%rd373, %rd246, %rd344, %rd69;
	add.s64 	%rd247, %rd1, %rd239;
	ld.global.nc.u64 	%rd248, [%rd247];
	mad.lo.s64 	%rd374, %rd248, %rd344, %rd70;
	add.s32 	%r107, %r107, -8;
	add.s32 	%r106, %r106, 8;
	setp.ne.s32 	%p12, %r106, 0;
	@%p12 bra 	$L__BB10_4;
	add.s32 	%r109, %r107, 3;
$L__BB10_30:
	setp.eq.s32 	%p13, %r2, 0;
	@%p13 bra 	$L__BB10_59;
	and.b32  	%r18, %r27, 3;
	setp.lt.u32 	%p14, %r2, 4;
	@%p14 bra 	$L__BB10_45;
	mul.wide.u32 	%rd250, %r109, 8;
	add.s64 	%rd251, %rd3, %rd250;
	ld.global.nc.u64 	%rd85, [%rd251];
	or.b64  	%rd252, %rd362, %rd85;
	and.b64  	%rd253, %rd252, -4294967296;
	setp.ne.s64 	%p15, %rd253, 0;
	@%p15 bra 	$L__BB10_34;
	cvt.u32.u64 	%r72, %rd85;
	cvt.u32.u64 	%r73, %rd362;
	div.u32 	%r74, %r73, %r72;
	mul.lo.s32 	%r75, %r74, %r72;
	sub.s32 	%r76, %r73, %r75;
	cvt.u64.u32 	%rd350, %r74;
	cvt.u64.u32 	%rd351, %r76;
	bra.uni 	$L__BB10_35;
$L__BB10_34:
	div.u64 	%rd350, %rd362, %rd85;
	mul.lo.s64 	%rd254, %rd350, %rd85;
	sub.s64 	%rd351, %rd362, %rd254;
$L__BB10_35:
	add.s64 	%rd256, %rd2, %rd250;
	ld.global.nc.u64 	%rd257, [%rd256];
	mad.lo.s64 	%rd92, %rd257, %rd351, %rd373;
	add.s64 	%rd258, %rd1, %rd250;
	ld.global.nc.u64 	%rd259, [%rd258];
	mad.lo.s64 	%rd93, %rd259, %rd351, %rd374;
	add.s32 	%r19, %r109, -1;
	mul.wide.u32 	%rd260, %r19, 8;
	add.s64 	%rd261, %rd3, %rd260;
	ld.global.nc.u64 	%rd94, [%rd261];
	or.b64  	%rd262, %rd350, %rd94;
	and.b64  	%rd263, %rd262, -4294967296;
	setp.ne.s64 	%p16, %rd263, 0;
	@%p16 bra 	$L__BB10_37;
	cvt.u32.u64 	%r77, %rd94;
	cvt.u32.u64 	%r78, %rd350;
	div.u32 	%r79, %r78, %r77;
	mul.lo.s32 	%r80, %r79, %r77;
	sub.s32 	%r81, %r78, %r80;
	cvt.u64.u32 	%rd352, %r79;
	cvt.u64.u32 	%rd353, %r81;
	bra.uni 	$L__BB10_38;
$L__BB10_37:
	div.u64 	%rd352, %rd350, %rd94;
	mul.lo.s64 	%rd264, %rd352, %rd94;
	sub.s64 	%rd353, %rd350, %rd264;
$L__BB10_38:
	add.s64 	%rd266, %rd2, %rd260;
	ld.global.nc.u64 	%rd267, [%rd266];
	mad.lo.s64 	%rd101, %rd267, %rd353, %rd92;
	add.s64 	%rd268, %rd1, %rd260;
	ld.global.nc.u64 	%rd269, [%rd268];
	mad.lo.s64 	%rd102, %rd269, %rd353, %rd93;
	add.s32 	%r20, %r109, -2;
	mul.wide.u32 	%rd270, %r20, 8;
	add.s64 	%rd271, %rd3, %rd270;
	ld.global.nc.u64 	%rd103, [%rd271];
	or.b64  	%rd272, %rd352, %rd103;
	and.b64  	%rd273, %rd272, -4294967296;
	setp.ne.s64 	%p17, %rd273, 0;
	@%p17 bra 	$L__BB10_40;
	cvt.u32.u64 	%r82, %rd103;
	cvt.u32.u64 	%r83, %rd352;
	div.u32 	%r84, %r83, %r82;
	mul.lo.s32 	%r85, %r84, %r82;
	sub.s32 	%r86, %r83, %r85;
	cvt.u64.u32 	%rd354, %r84;
	cvt.u64.u32 	%rd355, %r86;
	bra.uni 	$L__BB10_41;
$L__BB10_40:
	div.u64 	%rd354, %rd352, %rd103;
	mul.lo.s64 	%rd274, %rd354, %rd103;
	sub.s64 	%rd355, %rd352, %rd274;
$L__BB10_41:
	add.s64 	%rd276, %rd2, %rd270;
	ld.global.nc.u64 	%rd277, [%rd276];
	mad.lo.s64 	%rd110, %rd277, %rd355, %rd101;
	add.s64 	%rd278, %rd1, %rd270;
	ld.global.nc.u64 	%rd279, [%rd278];
	mad.lo.s64 	%rd111, %rd279, %rd355, %rd102;
	add.s32 	%r21, %r109, -3;
	mul.wide.u32 	%rd280, %r21, 8;
	add.s64 	%rd281, %rd3, %rd280;
	ld.global.nc.u64 	%rd112, [%rd281];
	or.b64  	%rd282, %rd354, %rd112;
	and.b64  	%rd283, %rd282, -4294967296;
	setp.ne.s64 	%p18, %rd283, 0;
	@%p18 bra 	$L__BB10_43;
	cvt.u32.u64 	%r87, %rd112;
	cvt.u32.u64 	%r88, %rd354;
	div.u32 	%r89, %r88, %r87;
	mul.lo.s32 	%r90, %r89, %r87;
	sub.s32 	%r91, %r88, %r90;
	cvt.u64.u32 	%rd362, %r89;
	cvt.u64.u32 	%rd357, %r91;
	bra.uni 	$L__BB10_44;
$L__BB10_43:
	div.u64 	%rd362, %rd354, %rd112;
	mul.lo.s64 	%rd284, %rd362, %rd112;
	sub.s64 	%rd357, %rd354, %rd284;
$L__BB10_44:
	add.s64 	%rd286, %rd2, %rd280;
	ld.global.nc.u64 	%rd287, [%rd286];
	mad.lo.s64 	%rd373, %rd287, %rd357, %rd110;
	add.s64 	%rd288, %rd1, %rd280;
	ld.global.nc.u64 	%rd289, [%rd288];
	mad.lo.s64 	%rd374, %rd289, %rd357, %rd111;
	add.s32 	%r109, %r109, -4;
$L__BB10_45:
	setp.eq.s32 	%p19, %r18, 0;
	@%p19 bra 	$L__BB10_59;
	setp.eq.s32 	%p20, %r18, 1;
	@%p20 bra 	$L__BB10_54;
	mul.wide.u32 	%rd291, %r109, 8;
	add.s64 	%rd292, %rd3, %rd291;
	ld.global.nc.u64 	%rd126, [%rd292];
	or.b64  	%rd293, %rd362, %rd126;
	and.b64  	%rd294, %rd293, -4294967296;
	setp.ne.s64 	%p21, %rd294, 0;
	@%p21 bra 	$L__BB10_49;
	cvt.u32.u64 	%r92, %rd126;
	cvt.u32.u64 	%r93, %rd362;
	div.u32 	%r94, %r93, %r92;
	mul.lo.s32 	%r95, %r94, %r92;
	sub.s32 	%r96, %r93, %r95;
	cvt.u64.u32 	%rd363, %r94;
	cvt.u64.u32 	%rd364, %r96;
	bra.uni 	$L__BB10_50;
$L__BB10_49:
	div.u64 	%rd363, %rd362, %rd126;
	mul.lo.s64 	%rd295, %rd363, %rd126;
	sub.s64 	%rd364, %rd362, %rd295;
$L__BB10_50:
	add.s64 	%rd297, %rd2, %rd291;
	ld.global.nc.u64 	%rd298, [%rd297];
	mad.lo.s64 	%rd133, %rd298, %rd364, %rd373;
	add.s64 	%rd299, %rd1, %rd291;
	ld.global.nc.u64 	%rd300, [%rd299];
	mad.lo.s64 	%rd134, %rd300, %rd364, %rd374;
	add.s32 	%r24, %r109, -1;
	mul.wide.u32 	%rd301, %r24, 8;
	add.s64 	%rd302, %rd3, %rd301;
	ld.global.nc.u64 	%rd135, [%rd302];
	or.b64  	%rd303, %rd363, %rd135;
	and.b64  	%rd304, %rd303, -4294967296;
	setp.ne.s64 	%p22, %rd304, 0;
	@%p22 bra 	$L__BB10_52;
	cvt.u32.u64 	%r97, %rd135;
	cvt.u32.u64 	%r98, %rd363;
	div.u32 	%r99, %r98, %r97;
	mul.lo.s32 	%r100, %r99, %r97;
	sub.s32 	%r101, %r98, %r100;
	cvt.u64.u32 	%rd362, %r99;
	cvt.u64.u32 	%rd366, %r101;
	bra.uni 	$L__BB10_53;
$L__BB10_52:
	div.u64 	%rd362, %rd363, %rd135;
	mul.lo.s64 	%rd305, %rd362, %rd135;
	sub.s64 	%rd366, %rd363, %rd305;
$L__BB10_53:
	add.s64 	%rd307, %rd2, %rd301;
	ld.global.nc.u64 	%rd308, [%rd307];
	mad.lo.s64 	%rd373, %rd308, %rd366, %rd133;
	add.s64 	%rd309, %rd1, %rd301;
	ld.global.nc.u64 	%rd310, [%rd309];
	mad.lo.s64 	%rd374, %rd310, %rd366, %rd134;
	add.s32 	%r109, %r109, -2;
$L__BB10_54:
	and.b32  	%r102, %r27, 1;
	setp.eq.b32 	%p23, %r102, 1;
	not.pred 	%p24, %p23;
	@%p24 bra 	$L__BB10_59;
	mul.wide.u32 	%rd311, %r109, 8;
	add.s64 	%rd312, %rd3, %rd311;
	ld.global.nc.u64 	%rd149, [%rd312];
	or.b64  	%rd313, %rd362, %rd149;
	and.b64  	%rd314, %rd313, -4294967296;
	setp.ne.s64 	%p25, %rd314, 0;
	@%p25 bra 	$L__BB10_57;
	cvt.u32.u64 	%r103, %rd149;
	cvt.u32.u64 	%r104, %rd362;
	rem.u32 	%r105, %r104, %r103;
	cvt.u64.u32 	%rd372, %r105;
	bra.uni 	$L__BB10_58;
$L__BB10_57:
	rem.u64 	%rd372, %rd362, %rd149;
$L__BB10_58:
	add.s64 	%rd316, %rd2, %rd311;
	ld.global.nc.u64 	%rd317, [%rd316];
	mad.lo.s64 	%rd373, %rd317, %rd372, %rd373;
	add.s64 	%rd318, %rd1, %rd311;
	ld.global.nc.u64 	%rd319, [%rd318];
	mad.lo.s64 	%rd374, %rd319, %rd372, %rd374;
$L__BB10_59:
	cvta.to.global.u64 	%rd320, %rd158;
	shl.b64 	%rd321, %rd374, 2;
	add.s64 	%rd322, %rd320, %rd321;
	ld.global.nc.f32 	%f1, [%rd322];
	cvta.to.global.u64 	%rd323, %rd157;
	shl.b64 	%rd324, %rd373, 2;
	add.s64 	%rd325, %rd323, %rd324;
	st.global.f32 	[%rd325], %f1;
$L__BB10_60:
	ret;

}
	// .globl	broadcast_scalar_float_kernel
.visible .entry broadcast_scalar_float_kernel(
	.param .u64 .ptr .align 1 broadcast_scalar_float_kernel_param_0,
	.param .f32 broadcast_scalar_float_kernel_param_1,
	.param .u64 broadcast_scalar_float_kernel_param_2
)
{
	.reg .pred 	%p<5>;
	.reg .b32 	%r<5>;
	.reg .b32 	%f<2>;
	.reg .b64 	%rd<19>;

	ld.param.u64 	%rd8, [broadcast_scalar_float_kernel_param_0];
	ld.param.f32 	%f1, [broadcast_scalar_float_kernel_param_1];
	ld.param.u64 	%rd7, [broadcast_scalar_float_kernel_param_2];
	cvta.to.global.u64 	%rd1, %rd8;
	mov.u32 	%r2, %ctaid.x;
	mov.u32 	%r1, %ntid.x;
	shl.b32 	%r3, %r1, 2;
	mul.wide.u32 	%rd9, %r3, %r2;
	mov.u32 	%r4, %tid.x;
	cvt.u64.u32 	%rd10, %r4;
	add.s64 	%rd2, %rd9, %rd10;
	setp.ge.u64 	%p1, %rd2, %rd7;
	@%p1 bra 	$L__BB11_2;
	shl.b64 	%rd11, %rd2, 2;
	add.s64 	%rd12, %rd1, %rd11;
	st.global.f32 	[%rd12], %f1;
$L__BB11_2:
	cvt.u64.u32 	%rd3, %r1;
	add.s64 	%rd4, %rd2, %rd3;
	setp.ge.u64 	%p2, %rd4, %rd7;
	@%p2 bra 	$L__BB11_4;
	shl.b64 	%rd13, %rd4, 2;
	add.s64 	%rd14, %rd1, %rd13;
	st.global.f32 	[%rd14], %f1;
$L__BB11_4:
	add.s64 	%rd5, %rd4, %rd3;
	setp.ge.u64 	%p3, %rd5, %rd7;
	@%p3 bra 	$L__BB11_6;
	shl.b64 	%rd15, %rd5, 2;
	add.s64 	%rd16, %rd1, %rd15;
	st.global.f32 	[%rd16], %f1;
$L__BB11_6:
	add.s64 	%rd6, %rd5, %rd3;
	setp.ge.u64 	%p4, %rd6, %rd7;
	@%p4 bra 	$L__BB11_8;
	shl.b64 	%rd17, %rd6, 2;
	add.s64 	%rd18, %rd1, %rd17;
	st.global.f32 	[%rd18], %f1;
$L__BB11_8:
	ret;

}
	// .globl	broadcast_row_float_kernel
.visible .entry broadcast_row_float_kernel(
	.param .u64 .ptr .align 1 broadcast_row_float_kernel_param_0,
	.param .u64 .ptr .align 1 broadcast_row_float_kernel_param_1,
	.param .u32 broadcast_row_float_kernel_param_2,
	.param .u32 broadcast_row_float_kernel_param_3
)
{
	.reg .pred 	%p<3>;
	.reg .b32 	%r<9>;
	.reg .b32 	%f<2>;
	.reg .b64 	%rd<19>;

	ld.param.u64 	%rd6, [broadcast_row_float_kernel_param_0];
	ld.param.u64 	%rd7, [broadcast_row_float_kernel_param_1];
	ld.param.u32 	%r1, [broadcast_row_float_kernel_param_2];
	ld.param.u32 	%r2, [broadcast_row_float_kernel_param_3];
	mov.u32 	%r3, %ctaid.x;
	mov.u32 	%r4, %ntid.x;
	mul.wide.u32 	%rd8, %r3, %r4;
	mov.u32 	%r5, %tid.x;
	cvt.u64.u32 	%rd9, %r5;
	add.s64 	%rd1, %rd8, %rd9;
	cvt.u64.u32 	%rd2, %r2;
	mul.wide.u32 	%rd10, %r2, %r1;
	setp.ge.u64 	%p1, %rd1, %rd10;
	@%p1 bra 	$L__BB12_5;
	and.b64  	%rd11, %rd1, -4294967296;
	setp.ne.s64 	%p2, %rd11, 0;
	@%p2 bra 	$L__BB12_3;
	cvt.u32.u64 	%r6, %rd2;
	cvt.u32.u64 	%r7, %rd1;
	rem.u32 	%r8, %r7, %r6;
	cvt.u64.u32 	%rd18, %r8;
	bra.uni 	$L__BB12_4;
$L__BB12_3:
	rem.u64 	%rd18, %rd1, %rd2;
$L__BB12_4:
	cvta.to.global.u64 	%rd12, %rd7;
	shl.b64 	%rd13, %rd18, 2;
	add.s64 	%rd14, %rd12, %rd13;
	ld.global.nc.f32 	%f1, [%rd14];
	cvta.to.global.u64 	%rd15, %rd6;
	shl.b64 	%rd16, %rd1, 2;
	add.s64 	%rd17, %rd15, %rd16;
	st.global.f32 	[%rd17], %f1;
$L__BB12_5:
	ret;

}
	// .globl	broadcast_col_float_kernel
.visible .entry broadcast_col_float_kernel(
	.param .u64 .ptr .align 1 broadcast_col_float_kernel_param_0,
	.param .u64 .ptr .align 1 broadcast_col_float_kernel_param_1,
	.param .u32 broadcast_col_float_kernel_param_2,
	.param .u32 broadcast_col_float_kernel_param_3
)
{
	.reg .pred 	%p<3>;
	.reg .b32 	%r<9>;
	.reg .b32 	%f<2>;
	.reg .b64 	%rd<20>;

	ld.param.u64 	%rd6, [broadcast_col_float_kernel_param_0];
	ld.param.u64 	%rd7, [broadcast_col_float_kernel_param_1];
	ld.param.u32 	%r1, [broadcast_col_float_kernel_param_2];
	ld.param.u32 	%r2, [broadcast_col_float_kernel_param_3];
	mov.u32 	%r3, %ctaid.x;
	mov.u32 	%r4, %ntid.x;
	mul.wide.u32 	%rd8, %r3, %r4;
	mov.u32 	%r5, %tid.x;
	cvt.u64.u32 	%rd9, %r5;
	add.s64 	%rd1, %rd8, %rd9;
	cvt.u64.u32 	%rd2, %r2;
	mul.wide.u32 	%rd10, %r2, %r1;
	setp.ge.u64 	%p1, %rd1, %rd10;
	@%p1 bra 	$L__BB13_5;
	and.b64  	%rd11, %rd1, -4294967296;
	setp.ne.s64 	%p2, %rd11, 0;
	@%p2 bra 	$L__BB13_3;
	cvt.u32.u64 	%r6, %rd2;
	cvt.u32.u64 	%r7, %rd1;
	div.u32 	%r8, %r7, %r6;
	cvt.u64.u32 	%rd19, %r8;
	bra.uni 	$L__BB13_4;
$L__BB13_3:
	div.u64 	%rd19, %rd1, %rd2;
$L__BB13_4:
	cvta.to.global.u64 	%rd12, %rd7;
	shl.b64 	%rd13, %rd19, 2;
	and.b64  	%rd14, %rd13, 17179869180;
	add.s64 	%rd15, %rd12, %rd14;
	ld.global.nc.f32 	%f1, [%rd15];
	cvta.to.global.u64 	%rd16, %rd6;
	shl.b64 	%rd17, %rd1, 2;
	add.s64 	%rd18, %rd16, %rd17;
	st.global.f32 	[%rd18], %f1;
$L__BB13_5:
	ret;

}
	// .globl	broadcast_nd_float_kernel
.visible .entry broadcast_nd_float_kernel(
	.param .u64 .ptr .align 1 broadcast_nd_float_kernel_param_0,
	.param .u64 .ptr .align 1 broadcast_nd_float_kernel_param_1,
	.param .u64 .ptr .align 1 broadcast_nd_float_kernel_param_2,
	.param .u64 .ptr .align 1 broadcast_nd_float_kernel_param_3,
	.param .u32 broadcast_nd_float_kernel_param_4,
	.param .u64 broadcast_nd_float_kernel_param_5
)
{
	.reg .pred 	%p<26>;
	.reg .b32 	%r<111>;
	.reg .b32 	%f<2>;
	.reg .b64 	%rd<312>;

	ld.param.u64 	%rd133, [broadcast_nd_float_kernel_param_0];
	ld.param.u64 	%rd134, [broadcast_nd_float_kernel_param_1];
	ld.param.u64 	%rd135, [broadcast_nd_float_kernel_param_2];
	ld.param.u64 	%rd136, [broadcast_nd_float_kernel_param_3];
	ld.param.u32 	%r27, [broadcast_nd_float_kernel_param_4];
	ld.param.u64 	%rd137, [broadcast_nd_float_kernel_param_5];
	cvta.to.global.u64 	%rd1, %rd135;
	cvta.to.global.u64 	%rd2, %rd136;
	mov.u32 	%r28, %ctaid.x;
	mov.u32 	%r29, %ntid.x;
	mul.wide.u32 	%rd138, %r28, %r29;
	mov.u32 	%r30, %tid.x;
	cvt.u64.u32 	%rd139, %r30;
	add.s64 	%rd3, %rd138, %rd139;
	setp.ge.u64 	%p1, %rd3, %rd137;
	@%p1 bra 	$L__BB14_60;
	add.s32 	%r109, %r27, -1;
	setp.lt.s32 	%p2, %r109, 0;
	mov.b64 	%rd311, 0;
	@%p2 bra 	$L__BB14_59;
	and.b32  	%r2, %r27, 7;
	setp.lt.u32 	%p3, %r109, 7;
	mov.b64 	%rd311, 0;
	mov.u64 	%rd302, %rd3;
	@%p3 bra 	$L__BB14_30;
	add.s32 	%r107, %r27, -4;
	and.b32  	%r31, %r27, -8;
	neg.s32 	%r106, %r31;
	mov.b64 	%rd311, 0;
	mov.u64 	%rd302, %rd3;
$L__BB14_4:
	.pragma "nounroll";
	add.s32 	%r7, %r107, 3;
	mul.wide.u32 	%rd144, %r7, 8;
	add.s64 	%rd145, %rd2, %rd144;
	ld.global.nc.u64 	%rd6, [%rd145];
	or.b64  	%rd146, %rd302, %rd6;
	and.b64  	%rd147, %rd146, -4294967296;
	setp.ne.s64 	%p4, %rd147, 0;
	@%p4 bra 	$L__BB14_6;
	cvt.u32.u64 	%r32, %rd6;
	cvt.u32.u64 	%r33, %rd302;
	div.u32 	%r34, %r33, %r32;
	mul.lo.s32 	%r35, %r34, %r32;
	sub.s32 	%r36, %r33, %r35;
	cvt.u64.u32 	%rd273, %r34;
	cvt.u64.u32 	%rd274, %r36;
	bra.uni 	$L__BB14_7;
$L__BB14_6:
	div.u64 	%rd273, %rd302, %rd6;
	mul.lo.s64 	%rd148, %rd273, %rd6;
	sub.s64 	%rd274, %rd302, %rd148;
$L__BB14_7:
	add.s64 	%rd150, %rd1, %rd144;
	ld.global.nc.u64 	%rd151, [%rd150];
	mad.lo.s64 	%rd13, %rd151, %rd274, %rd311;
	add.s32 	%r8, %r107, 2;
	mul.wide.u32 	%rd152, %r8, 8;
	add.s64 	%rd153, %rd2, %rd152;
	ld.global.nc.u64 	%rd14, [%rd153];
	or.b64  	%rd154, %rd273, %rd14;
	and.b64  	%rd155, %rd154, -4294967296;
	setp.ne.s64 	%p5, %rd155, 0;
	@%p5 bra 	$L__BB14_9;
	cvt.u32.u64 	%r37, %rd14;
	cvt.u32.u64 	%r38, %rd273;
	div.u32 	%r39, %r38, %r37;
	mul.lo.s32 	%r40, %r39, %r37;
	sub.s32 	%r41, %r38, %r40;
	cvt.u64.u32 	%rd275, %r39;
	cvt.u64.u32 	%rd276, %r41;
	bra.uni 	$L__BB14_10;
$L__BB14_9:
	div.u64 	%rd275, %rd273, %rd14;
	mul.lo.s64 	%rd156, %rd275, %rd14;
	sub.s64 	%rd276, %rd273, %rd156;
$L__BB14_10:
	add.s64 	%rd158, %rd1, %rd152;
	ld.global.nc.u64 	%rd159, [%rd158];
	mad.lo.s64 	%rd21, %rd159, %rd276, %rd13;
	add.s32 	%r9, %r107, 1;
	mul.wide.u32 	%rd160, %r9, 8;
	add.s64 	%rd161, %rd2, %rd160;
	ld.global.nc.u64 	%rd22, [%rd161];
	or.b64  	%rd162, %rd275, %rd22;
	and.b64  	%rd163, %rd162, -4294967296;
	setp.ne.s64 	%p6, %rd163, 0;
	@%p6 bra 	$L__BB14_12;
	cvt.u32.u64 	%r42, %rd22;
	cvt.u32.u64 	%r43, %rd275;
	div.u32 	%r44, %r43, %r42;
	mul.lo.s32 	%r45, %r44, %r42;
	sub.s32 	%r46, %r43, %r45;
	cvt.u64.u32 	%rd277, %r44;
	cvt.u64.u32 	%rd278, %r46;
	bra.uni 	$L__BB14_13;
$L__BB14_12:
	div.u64 	%rd277, %rd275, %rd22;
	mul.lo.s64 	%rd164, %rd277, %rd22;
	sub.s64 	%rd278, %rd275, %rd164;
$L__BB14_13:
	add.s64 	%rd166, %rd1, %rd160;
	ld.global.nc.u64 	%rd167, [%rd166];
	mad.lo.s64 	%rd29, %rd167, %rd278, %rd21;
	add.s32 	%r10, %r107, -4;
	mul.wide.u32 	%rd168, %r107, 8;
	add.s64 	%rd169, %rd2, %rd168;
	ld.global.nc.u64 	%rd30, [%rd169];
	or.b64  	%rd170, %rd277, %rd30;
	and.b64  	%rd171, %rd170, -4294967296;
	setp.ne.s64 	%p7, %rd171, 0;
	@%p7 bra 	$L__BB14_15;
	cvt.u32.u64 	%r47, %rd30;
	cvt.u32.u64 	%r48, %rd277;
	div.u32 	%r49, %r48, %r47;
	mul.lo.s32 	%r50, %r49, %r47;
	sub.s32 	%r51, %r48, %r50;
	cvt.u64.u32 	%rd279, %r49;
	cvt.u64.u32 	%rd280, %r51;
	bra.uni 	$L__BB14_16;
$L__BB14_15:
	div.u64 	%rd279, %rd277, %rd30;
	mul.lo.s64 	%rd172, %rd279, %rd30;
	sub.s64 	%rd280, %rd277, %rd172;
$L__BB14_16:
	add.s64 	%rd174, %rd1, %rd168;
	ld.global.nc.u64 	%rd175, [%rd174];
	mad.lo.s64 	%rd37, %rd175, %rd280, %rd29;
	add.s32 	%r11, %r107, -1;
	mul.wide.u32 	%rd176, %r11, 8;
	add.s64 	%rd177, %rd2, %rd176;
	ld.global.nc.u64 	%rd38, [%rd177];
	or.b64  	%rd178, %rd279, %rd38;
	and.b64  	%rd179, %rd178, -4294967296;
	setp.ne.s64 	%p8, %rd179, 0;
	@%p8 bra 	$L__BB14_18;
	cvt.u32.u64 	%r52, %rd38;
	cvt.u32.u64 	%r53, %rd279;
	div.u32 	%r54, %r53, %r52;
	mul.lo.s32 	%r55, %r54, %r52;
	sub.s32 	%r56, %r53, %r55;
	cvt.u64.u32 	%rd281, %r54;
	cvt.u64.u32 	%rd282, %r56;
	bra.uni 	$L__BB14_19;
$L__BB14_18:
	div.u64 	%rd281, %rd279, %rd38;
	mul.lo.s64 	%rd180, %rd281, %rd38;
	sub.s64 	%rd282, %rd279, %rd180;
$L__BB14_19:
	add.s64 	%rd182, %rd1, %rd176;
	ld.global.nc.u64 	%rd183, [%rd182];
	mad.lo.s64 	%rd45, %rd183, %rd282, %rd37;
	add.s32 	%r12, %r107, -2;
	mul.wide.u32 	%rd184, %r12, 8;
	add.s64 	%rd185, %rd2, %rd184;
	ld.global.nc.u64 	%rd46, [%rd185];
	or.b64  	%rd186, %rd281, %rd46;
	and.b64  	%rd187, %rd186, -4294967296;
	setp.ne.s64 	%p9, %rd187, 0;
	@%p9 bra 	$L__BB14_21;
	cvt.u32.u64 	%r57, %rd46;
	cvt.u32.u64 	%r58, %rd281;
	div.u32 	%r59, %r58, %r57;
	mul.lo.s32 	%r60, %r59, %r57;
	sub.s32 	%r61, %r58, %r60;
	cvt.u64.u32 	%rd283, %r59;
	cvt.u64.u32 	%rd284, %r61;
	bra.uni 	$L__BB14_22;
$L__BB14_21:
	div.u64 	%rd283, %rd281, %rd46;
	mul.lo.s64 	%rd188, %rd283, %rd46;
	sub.s64 	%rd284, %rd281, %rd188;
$L__BB14_22:
	add.s64 	%rd190, %rd1, %rd184;
	ld.global.nc.u64 	%rd191, [%rd190];
	mad.lo.s64 	%rd53, %rd191, %rd284, %rd45;
	add.s32 	%r13, %r107, -3;
	mul.wide.u32 	%rd192, %r13, 8;
	add.s64 	%rd193, %rd2, %rd192;
	ld.global.nc.u64 	%rd54, [%rd193];
	or.b64  	%rd194, %rd283, %rd54;
	and.b64  	%rd195, %rd194, -4294967296;
	setp.ne.s64 	%p10, %rd195, 0;
	@%p10 bra 	$L__BB14_24;
	cvt.u32.u64 	%r62, %rd54;
	cvt.u32.u64 	%r63, %rd283;
	div.u32 	%r64, %r63, %r62;
	mul.lo.s32 	%r65, %r64, %r62;
	sub.s32 	%r66, %r63, %r65;
	cvt.u64.u32 	%rd285, %r64;
	cvt.u64.u32 	%rd286, %r66;
	bra.uni 	$L__BB14_25;
$L__BB14_24:
	div.u64 	%rd285, %rd283, %rd54;
	mul.lo.s64 	%rd196, %rd285, %rd54;
	sub.s64 	%rd286, %rd283, %rd196;
$L__BB14_25:
	add.s64 	%rd198, %rd1, %rd192;
	ld.global.nc.u64 	%rd199, [%rd198];
	mad.lo.s64 	%rd61, %rd199, %rd286, %rd53;
	mul.wide.u32 	%rd200, %r10, 8;
	add.s64 	%rd201, %rd2, %rd200;
	ld.global.nc.u64 	%rd62, [%rd201];
	or.b64  	%rd202, %rd285, %rd62;
	and.b64  	%rd203, %rd202, -4294967296;
	setp.ne.s64 	%p11, %rd203, 0;
	@%p11 bra 	$L__BB14_27;
	cvt.u32.u64 	%r67, %rd62;
	cvt.u32.u64 	%r68, %rd285;
	div.u32 	%r69, %r68, %r67;
	mul.lo.s32 	%r70, %r69, %r67;
	sub.s32 	%r71, %r68, %r70;
	cvt.u64.u32 	%rd302, %r69;
	cvt.u64.u32 	%rd288, %r71;
	bra.uni 	$L__BB14_28;
$L__BB14_27:
	div.u64 	%rd302, %rd285, %rd62;
	mul.lo.s64 	%rd204, %rd302, %rd62;
	sub.s64 	%rd288, %rd285, %rd204;
$L__BB14_28:
	add.s64 	%rd206, %rd1, %rd200;
	ld.global.nc.u64 	%rd207, [%rd206];
	mad.lo.s64 	%rd311, %rd207, %rd288, %rd61;
	add.s32 	%r107, %r107, -8;
	add.s32 	%r106, %r106, 8;
	setp.ne.s32 	%p12, %r106, 0;
	@%p12 bra 	$L__BB14_4;
	add.s32 	%r109, %r107, 3;
$L__BB14_30:
	setp.eq.s32 	%p13, %r2, 0;
	@%p13 bra 	$L__BB14_59;
	and.b32  	%r18, %r27, 3;
	setp.lt.u32 	%p14, %r2, 4;
	@%p14 bra 	$L__BB14_45;
	mul.wide.u32 	%rd209, %r109, 8;
	add.s64 	%rd210, %rd2, %rd209;
	ld.global.nc.u64 	%rd73, [%rd210];
	or.b64  	%rd211, %rd302, %rd73;
	and.b64  	%rd212, %rd211, -4294967296;
	setp.ne.s64 	%p15, %rd212, 0;
	@%p15 bra 	$L__BB14_34;
	cvt.u32.u64 	%r72, %rd73;
	cvt.u32.u64 	%r73, %rd302;
	div.u32 	%r74, %r73, %r72;
	mul.lo.s32 	%r75, %r74, %r72;
	sub.s32 	%r76, %r73, %r75;
	cvt.u64.u32 	%rd292, %r74;
	cvt.u64.u32 	%rd293, %r76;
	bra.uni 	$L__BB14_35;
$L__BB14_34:
	div.u64 	%rd292, %rd302, %rd73;
	mul.lo.s64 	%rd213, %rd292, %rd73;
	sub.s64 	%rd293, %rd302, %rd213;
$L__BB14_35:
	add.s64 	%rd215, %rd1, %rd209;
	ld.global.nc.u64 	%rd216, [%rd215];
	mad.lo.s64 	%rd80, %rd216, %rd293, %rd311;
	add.s32 	%r19, %r109, -1;
	mul.wide.u32 	%rd217, %r19, 8;
	add.s64 	%rd218, %rd2, %rd217;
	ld.global.nc.u64 	%rd81, [%rd218];
	or.b64  	%rd219, %rd292, %rd81;
	and.b64  	%rd220, %rd219, -4294967296;
	setp.ne.s64 	%p16, %rd220, 0;
	@%p16 bra 	$L__BB14_37;
	cvt.u32.u64 	%r77, %rd81;
	cvt.u32.u64 	%r78, %rd292;
	div.u32 	%r79, %r78, %r77;
	mul.lo.s32 	%r80, %r79, %r77;
	sub.s32 	%r81, %r78, %r80;
	cvt.u64.u32 	%rd294, %r79;
	cvt.u64.u32 	%rd295, %r81;
	bra.uni 	$L__BB14_38;
$L__BB14_37:
	div.u64 	%rd294, %rd292, %rd81;
	mul.lo.s64 	%rd221, %rd294, %rd81;
	sub.s64 	%rd295, %rd292, %rd221;
$L__BB14_38:
	add.s64 	%rd223, %rd1, %rd217;
	ld.global.nc.u64 	%rd224, [%rd223];
	mad.lo.s64 	%rd88, %rd224, %rd295, %rd80;
	add.s32 	%r20, %r109, -2;
	mul.wide.u32 	%rd225, %r20, 8;
	add.s64 	%rd226, %rd2, %rd225;
	ld.global.nc.u64 	%rd89, [%rd226];
	or.b64  	%rd227, %rd294, %rd89;
	and.b64  	%rd228, %rd227, -4294967296;
	setp.ne.s64 	%p17, %rd228, 0;
	@%p17 bra 	$L__BB14_40;
	cvt.u32.u64 	%r82, %rd89;
	cvt.u32.u64 	%r83, %rd294;
	div.u32 	%r84, %r83, %r82;
	mul.lo.s32 	%r85, %r84, %r82;
	sub.s32 	%r86, %r83, %r85;
	cvt.u64.u32 	%rd296, %r84;
	cvt.u64.u32 	%rd297, %r86;
	bra.uni 	$L__BB14_41;
$L__BB14_40:
	div.u64 	%rd296, %rd294, %rd89;
	mul.lo.s64 	%rd229, %rd296, %rd89;
	sub.s64 	%rd297, %rd294, %rd229;
$L__BB14_41:
	add.s64 	%rd231, %rd1, %rd225;
	ld.global.nc.u64 	%rd232, [%rd231];
	mad.lo.s64 	%rd96, %rd232, %rd297, %rd88;
	add.s32 	%r21, %r109, -3;
	mul.wide.u32 	%rd233, %r21, 8;
	add.s64 	%rd234, %rd2, %rd233;
	ld.global.nc.u64 	%rd97, [%rd234];
	or.b64  	%rd235, %rd296, %rd97;
	and.b64  	%rd236, %rd235, -4294967296;
	setp.ne.s64 	%p18, %rd236, 0;
	@%p18 bra 	$L__BB14_43;
	cvt.u32.u64 	%r87, %rd97;
	cvt.u32.u64 	%r88, %rd296;
	div.u32 	%r89, %r88, %r87;
	mul.lo.s32 	%r90, %r89, %r87;
	sub.s32 	%r91, %r88, %r90;
	cvt.u64.u32 	%rd302, %r89;
	cvt.u64.u32 	%rd299, %r91;
	bra.uni 	$L__BB14_44;
$L__BB14_43:
	div.u64 	%rd302, %rd296, %rd97;
	mul.lo.s64 	%rd237, %rd302, %rd97;
	sub.s64 	%rd299, %rd296, %rd237;
$L__BB14_44:
	add.s64 	%rd239, %rd1, %rd233;
	ld.global.nc.u64 	%rd240, [%rd239];
	mad.lo.s64 	%rd311, %rd240, %rd299, %rd96;
	add.s32 	%r109, %r109, -4;
$L__BB14_45:
	setp.eq.s32 	%p19, %r18, 0;
	@%p19 bra 	$L__BB14_59;
	setp.eq.s32 	%p20, %r18, 1;
	@%p20 bra 	$L__BB14_54;
	mul.wide.u32 	%rd242, %r109, 8;
	add.s64 	%rd243, %rd2, %rd242;
	ld.global.nc.u64 	%rd108, [%rd243];
	or.b64  	%rd244, %rd302, %rd108;
	and.b64  	%rd245, %rd244, -4294967296;
	setp.ne.s64 	%p21, %rd245, 0;
	@%p21 bra 	$L__BB14_49;
	cvt.u32.u64 	%r92, %rd108;
	cvt.u32.u64 	%r93, %rd302;
	div.u32 	%r94, %r93, %r92;
	mul.lo.s32 	%r95, %r94, %r92;
	sub.s32 	%r96, %r93, %r95;
	cvt.u64.u32 	%rd303, %r94;
	cvt.u64.u32 	%rd304, %r96;
	bra.uni 	$L__BB14_50;
$L__BB14_49:
	div.u64 	%rd303, %rd302, %rd108;
	mul.lo.s64 	%rd246, %rd303, %rd108;
	sub.s64 	%rd304, %rd302, %rd246;
$L__BB14_50:
	add.s64 	%rd248, %rd1, %rd242;
	ld.global.nc.u64 	%rd249, [%rd248];
	mad.lo.s64 	%rd115, %rd249, %rd304, %rd311;
	add.s32 	%r24, %r109, -1;
	mul.wide.u32 	%rd250, %r24, 8;
	add.s64 	%rd251, %rd2, %rd250;
	ld.global.nc.u64 	%rd116, [%rd251];
	or.b64  	%rd252, %rd303, %rd116;
	and.b64  	%rd253, %rd252, -4294967296;
	setp.ne.s64 	%p22, %rd253, 0;
	@%p22 bra 	$L__BB14_52;
	cvt.u32.u64 	%r97, %rd116;
	cvt.u32.u64 	%r98, %rd303;
	div.u32 	%r99, %r98, %r97;
	mul.lo.s32 	%r100, %r99, %r97;
	sub.s32 	%r101, %r98, %r100;
	cvt.u64.u32 	%rd302, %r99;
	cvt.u64.u32 	%rd306, %r101;
	bra.uni 	$L__BB14_53;
$L__BB14_52:
	div.u64 	%rd302, %rd303, %rd116;
	mul.lo.s64 	%rd254, %rd302, %rd116;
	sub.s64 	%rd306, %rd303, %rd254;
$L__BB14_53:
	add.s64 	%rd256, %rd1, %rd250;
	ld.global.nc.u64 	%rd257, [%rd256];
	mad.lo.s64 	%rd311, %rd257, %rd306, %rd115;
	add.s32 	%r109, %r109, -2;
$L__BB14_54:
	and.b32  	%r102, %r27, 1;
	setp.eq.b32 	%p23, %r102, 1;
	not.pred 	%p24, %p23;
	@%p24 bra 	$L__BB14_59;
	mul.wide.u32 	%rd258, %r109, 8;
	add.s64 	%rd259, %rd2, %rd258;
	ld.global.nc.u64 	%rd127, [%rd259];
	or.b64  	%rd260, %rd302, %rd127;
	and.b64  	%rd261, %rd260, -4294967296;
	setp.ne.s64 	%p25, %rd261, 0;
	@%p25 bra 	$L__BB14_57;
	cvt.u32.u64 	%r103, %rd127;
	cvt.u32.u64 	%r104, %rd302;
	rem.u32 	%r105, %r104, %r103;
	cvt.u64.u32 	%rd310, %r105;
	bra.uni 	$L__BB14_58;
$L__BB14_57:
	rem.u64 	%rd310, %rd302, %rd127;
$L__BB14_58:
	add.s64 	%rd263, %rd1, %rd258;
	ld.global.nc.u64 	%rd264, [%rd263];
	mad.lo.s64 	%rd311, %rd264, %rd310, %rd311;
$L__BB14_59:
	cvta.to.global.u64 	%rd265, %rd134;
	shl.b64 	%rd266, %rd311, 2;
	add.s64 	%rd267, %rd265, %rd266;
	ld.global.nc.f32 	%f1, [%rd267];
	cvta.to.global.u64 	%rd268, %rd133;
	shl.b64 	%rd269, %rd3, 2;
	add.s64 	%rd270, %rd268, %rd269;
	st.global.f32 	[%rd270], %f1;
$L__BB14_60:
	ret;

}
	// .globl	gather_float_kernel
.visible .entry gather_float_kernel(
	.param .u64 .ptr .align 1 gather_float_kernel_param_0,
	.param .u64 .ptr .align 1 gather_float_kernel_param_1,
	.param .u64 .ptr .align 1 gather_float_kernel_param_2,
	.param .u64 gather_float_kernel_param_3
)
{
	.reg .pred 	%p<2>;
	.reg .b32 	%r<4>;
	.reg .b32 	%f<2>;
	.reg .b64 	%rd<18>;

	ld.param.u64 	%rd2, [gather_float_kernel_param_0];
	ld.param.u64 	%rd3, [gather_float_kernel_param_1];
	ld.param.u64 	%rd4, [gather_float_kernel_param_2];
	ld.param.u64 	%rd5, [gather_float_kernel_param_3];
	mov.u32 	%r1, %ctaid.x;
	mov.u32 	%r2, %ntid.x;
	mul.wide.u32 	%rd6, %r1, %r2;
	mov.u32 	%r3, %tid.x;
	cvt.u64.u32 	%rd7, %r3;
	add.s64 	%rd1, %rd6, %rd7;
	setp.ge.u64 	%p1, %rd1, %rd5;
	@%p1 bra 	$L__BB15_2;
	cvta.to.global.u64 	%rd8, %rd4;
	cvta.to.global.u64 	%rd9, %rd3;
	cvta.to.global.u64 	%rd10, %rd2;
	shl.b64 	%rd11, %rd1, 3;
	add.s64 	%rd12, %rd8, %rd11;
	ld.global.nc.u64 	%rd13, [%rd12];
	shl.b64 	%rd14, %rd13, 2;
	add.s64 	%rd15, %rd9, %rd14;
	ld.global.nc.f32 	%f1, [%rd15];
	shl.b64 	%rd16, %rd1, 2;
	add.s64 	%rd17, %rd10, %rd16;
	st.global.f32 	[%rd17], %f1;
$L__BB15_2:
	ret;

}
	// .globl	scatter_float_kernel
.visible .entry scatter_float_kernel(
	.param .u64 .ptr .align 1 scatter_float_kernel_param_0,
	.param .u64 .ptr .align 1 scatter_float_kernel_param_1,
	.param .u64 .ptr .align 1 scatter_float_kernel_param_2,
	.param .u64 scatter_float_kernel_param_3
)
{
	.reg .pred 	%p<2>;
	.reg .b32 	%r<4>;
	.reg .b32 	%f<2>;
	.reg .b64 	%rd<18>;

	ld.param.u64 	%rd2, [scatter_float_kernel_param_0];
	ld.param.u64 	%rd3, [scatter_float_kernel_param_1];
	ld.param.u64 	%rd4, [scatter_float_kernel_param_2];
	ld.param.u64 	%rd5, [scatter_float_kernel_param_3];
	mov.u32 	%r1, %ctaid.x;
	mov.u32 	%r2, %ntid.x;
	mul.wide.u32 	%rd6, %r1, %r2;
	mov.u32 	%r3, %tid.x;
	cvt.u64.u32 	%rd7, %r3;
	add.s64 	%rd1, %rd6, %rd7;
	setp.ge.u64 	%p1, %rd1, %rd5;
	@%p1 bra 	$L__BB16_2;
	cvta.to.global.u64 	%rd8, %rd4;
	cvta.to.global.u64 	%rd9, %rd3;
	cvta.to.global.u64 	%rd10, %rd2;
	shl.b64 	%rd11, %rd1, 3;
	add.s64 	%rd12, %rd8, %rd11;
	ld.global.nc.u64 	%rd13, [%rd12];
	shl.b64 	%rd14, %rd1, 2;
	add.s64 	%rd15, %rd9, %rd14;
	ld.global.nc.f32 	%f1, [%rd15];
	shl.b64 	%rd16, %rd13, 2;
	add.s64 	%rd17, %rd10, %rd16;
	st.global.f32 	[%rd17], %f1;
$L__BB16_2:
	ret;

}
	// .globl	gather_axis_float_kernel
.visible .entry gather_axis_float_kernel(
	.param .u64 .ptr .align 1 gather_axis_float_kernel_param_0,
	.param .u64 .ptr .align 1 gather_axis_float_kernel_param_1,
	.param .u64 .ptr .align 1 gather_axis_float_kernel_param_2,
	.param .u64 gather_axis_float_kernel_param_3,
	.param .u64 gather_axis_float_kernel_param_4,
	.param .u64 gather_axis_float_kernel_param_5,
	.param .u64 gather_axis_float_kernel_param_6
)
{
	.reg .pred 	%p<5>;
	.reg .b32 	%r<15>;
	.reg .b32 	%f<2>;
	.reg .b64 	%rd<49>;

	ld.param.u64 	%rd15, [gather_axis_float_kernel_param_0];
	ld.param.u64 	%rd16, [gather_axis_float_kernel_param_1];
	ld.param.u64 	%rd17, [gather_axis_float_kernel_param_2];
	ld.param.u64 	%rd21, [gather_axis_float_kernel_param_3];
	ld.param.u64 	%rd18, [gather_axis_float_kernel_param_4];
	ld.param.u64 	%rd19, [gather_axis_float_kernel_param_5];
	ld.param.u64 	%rd20, [gather_axis_float_kernel_param_6];
	mov.u32 	%r1, %ctaid.x;
	mov.u32 	%r2, %ntid.x;
	mul.wide.u32 	%rd22, %r1, %r2;
	mov.u32 	%r3, %tid.x;
	cvt.u64.u32 	%rd23, %r3;
	add.s64 	%rd1, %rd22, %rd23;
	mul.lo.s64 	%rd24, %rd18, %rd21;
	mul.lo.s64 	%rd25, %rd24, %rd19;
	setp.ge.u64 	%p1, %rd1, %rd25;
	@%p1 bra 	$L__BB17_11;
	or.b64  	%rd26, %rd1, %rd19;
	and.b64  	%rd27, %rd26, -4294967296;
	setp.ne.s64 	%p2, %rd27, 0;
	@%p2 bra 	$L__BB17_3;
	cvt.u32.u64 	%r4, %rd19;
	cvt.u32.u64 	%r5, %rd1;
	div.u32 	%r6, %r5, %r4;
	mul.lo.s32 	%r7, %r6, %r4;
	sub.s32 	%r8, %r5, %r7;
	cvt.u64.u32 	%rd45, %r6;
	cvt.u64.u32 	%rd46, %r8;
	bra.uni 	$L__BB17_4;
$L__BB17_3:
	div.u64 	%rd45, %rd1, %rd19;
	mul.lo.s64 	%rd28, %rd45, %rd19;
	sub.s64 	%rd46, %rd1, %rd28;
$L__BB17_4:
	or.b64  	%rd29, %rd45, %rd18;
	and.b64  	%rd30, %rd29, -4294967296;
	setp.ne.s64 	%p3, %rd30, 0;
	@%p3 bra 	$L__BB17_6;
	cvt.u32.u64 	%r9, %rd18;
	cvt.u32.u64 	%r10, %rd45;
	rem.u32 	%r11, %r10, %r9;
	cvt.u64.u32 	%rd47, %r11;
	bra.uni 	$L__BB17_7;
$L__BB17_6:
	rem.u64 	%rd47, %rd45, %rd18;
$L__BB17_7:
	mul.lo.s64 	%rd11, %rd19, %rd18;
	or.b64  	%rd31, %rd1, %rd11;
	and.b64  	%rd32, %rd31, -4294967296;
	setp.ne.s64 	%p4, %rd32, 0;
	@%p4 bra 	$L__BB17_9;
	cvt.u32.u64 	%r12, %rd11;
	cvt.u32.u64 	%r13, %rd1;
	div.u32 	%r14, %r13, %r12;
	cvt.u64.u32 	%rd48, %r14;
	bra.uni 	$L__BB17_10;
$L__BB17_9:
	div.u64 	%rd48, %rd1, %rd11;
$L__BB17_10:
	cvta.to.global.u64 	%rd33, %rd17;
	shl.b64 	%rd34, %rd47, 3;
	add.s64 	%rd35, %rd33, %rd34;
	ld.global.nc.u64 	%rd36, [%rd35];
	mad.lo.s64 	%rd37, %rd48, %rd20, %rd36;
	mad.lo.s64 	%rd38, %rd37, %rd19, %rd46;
	cvta.to.global.u64 	%rd39, %rd16;
	shl.b64 	%rd40, %rd38, 2;
	add.s64 	%rd41, %rd39, %rd40;
	ld.global.nc.f32 	%f1, [%rd41];
	cvta.to.global.u64 	%rd42, %rd15;
	shl.b64 	%rd43, %rd1, 2;
	add.s64 	%rd44, %rd42, %rd43;
	st.global.f32 	[%rd44], %f1;
$L__BB17_11:
	ret;

}
	// .globl	transpose_2d_float_kernel
.visible .entry transpose_2d_float_kernel(
	.param .u64 .ptr .align 1 transpose_2d_float_kernel_param_0,
	.param .u64 .ptr .align 1 transpose_2d_float_kernel_param_1,
	.param .u32 transpose_2d_float_kernel_param_2,
	.param .u32 transpose_2d_float_kernel_param_3
)
{
	.reg .pred 	%p<7>;
	.reg .b32 	%r<25>;
	.reg .b32 	%f<3>;
	.reg .b64 	%rd<9>;
	// demoted variable
	.shared .align 4 .b8 _ZZ25transpose_2d_float_kernelE4tile[4224];
	ld.param.u64 	%rd1, [transpose_2d_float_kernel_param_0];
	ld.param.u64 	%rd2, [transpose_2d_float_kernel_param_1];
	ld.param.u32 	%r11, [transpose_2d_float_kernel_param_2];
	ld.param.u32 	%r10, [transpose_2d_float_kernel_param_3];
	mov.u32 	%r12, %ctaid.x;
	shl.b32 	%r1, %r12, 5;
	mov.u32 	%r2, %tid.x;
	add.s32 	%r3, %r1, %r2;
	mov.u32 	%r13, %ctaid.y;
	shl.b32 	%r4, %r13, 5;
	mov.u32 	%r5, %tid.y;
	add.s32 	%r14, %r4, %r5;
	setp.ge.u32 	%p1, %r3, %r10;
	setp.ge.u32 	%p2, %r14, %r11;
	or.pred  	%p3, %p1, %p2;
	@%p3 bra 	$L__BB18_2;
	cvta.to.global.u64 	%rd3, %rd2;
	mad.lo.s32 	%r15, %r10, %r14, %r3;
	mul.wide.u32 	%rd4, %r15, 4;
	add.s64 	%rd5, %rd3, %rd4;
	ld.global.nc.f32 	%f1, [%rd5];
	mov.u32 	%r16, _ZZ25transpose_2d_float_kernelE4tile;
	mad.lo.s32 	%r17, %r5, 132, %r16;
	shl.b32 	%r18, %r2, 2;
	add.s32 	%r19, %r17, %r18;
	st.shared.f32 	[%r19], %f1;
$L__BB18_2:
	bar.sync 	0;
	add.s32 	%r7, %r4, %r2;
	add.s32 	%r8, %r1, %r5;
	setp.ge.u32 	%p4, %r7, %r11;
	setp.ge.u32 	%p5, %r8, %r10;
	or.pred  	%p6, %p4, %p5;
	@%p6 bra 	$L__BB18_4;
	mov.u32 	%r20, _ZZ25transpose_2d_float_kernelE4tile;
	mad.lo.s32 	%r21, %r2, 132, %r20;
	shl.b32 	%r22, %r5, 2;
	add.s32 	%r23, %r21, %r22;
	ld.shared.f32 	%f2, [%r23];
	mad.lo.s32 	%r24, %r11, %r8, %r7;
	cvta.to.global.u64 	%rd6, %rd1;
	mul.wide.u32 	%rd7, %r24, 4;
	add.s64 	%rd8, %rd6, %rd7;
	st.global.f32 	[%rd8], %f2;
$L__BB18_4:
	ret;

}
	// .globl	permute_float_kernel
.visible .entry permute_float_kernel(
	.param .u64 .ptr .align 1 permute_float_kernel_param_0,
	.param .u64 .ptr .align 1 permute_float_kernel_param_1,
	.param .u64 .ptr .align 1 permute_float_kernel_param_2,
	.param .u64 .ptr .align 1 permute_float_kernel_param_3,
	.param .u64 .ptr .align 1 permute_float_kernel_param_4,
	.param .u64 .ptr .align 1 permute_float_kernel_param_5,
	.param .u32 permute_float_kernel_param_6,
	.param .u64 permute_float_kernel_param_7
)
{
	.reg .pred 	%p<26>;
	.reg .b32 	%r<126>;
	.reg .b32 	%f<2>;
	.reg .b64 	%rd<344>;

	ld.param.u64 	%rd134, [permute_float_kernel_param_0];
	ld.param.u64 	%rd135, [permute_float_kernel_param_1];
	ld.param.u64 	%rd136, [permute_float_kernel_param_3];
	ld.param.u64 	%rd137, [permute_float_kernel_param_4];
	ld.param.u64 	%rd138, [permute_float_kernel_param_5];
	ld.param.u32 	%r27, [permute_float_kernel_param_6];
	ld.param.u64 	%rd139, [permute_float_kernel_param_7];
	cvta.to.global.u64 	%rd1, %rd136;
	cvta.to.global.u64 	%rd2, %rd138;
	cvta.to.global.u64 	%rd3, %rd137;
	mov.u32 	%r28, %ctaid.x;
	mov.u32 	%r29, %ntid.x;
	mul.wide.u32 	%rd140, %r28, %r29;
	mov.u32 	%r30, %tid.x;
	cvt.u64.u32 	%rd141, %r30;
	add.s64 	%rd4, %rd140, %rd141;
	setp.ge.u64 	%p1, %rd4, %rd139;
	@%p1 bra 	$L__BB19_60;
	add.s32 	%r124, %r27, -1;
	setp.lt.s32 	%p2, %r124, 0;
	mov.b64 	%rd343, 0;
	@%p2 bra 	$L__BB19_59;
	and.b32  	%r2, %r27, 7;
	setp.lt.u32 	%p3, %r124, 7;
	mov.b64 	%rd343, 0;
	mov.u64 	%rd334, %rd4;
	@%p3 bra 	$L__BB19_30;
	add.s32 	%r122, %r27, -4;
	and.b32  	%r31, %r27, -8;
	neg.s32 	%r121, %r31;
	mov.b64 	%rd343, 0;
	mov.u64 	%rd334, %rd4;
$L__BB19_4:
	.pragma "nounroll";
	add.s32 	%r7, %r122, 3;
	mul.wide.u32 	%rd146, %r7, 8;
	add.s64 	%rd147, %rd3, %rd146;
	ld.global.nc.u64 	%rd7, [%rd147];
	or.b64  	%rd148, %rd334, %rd7;
	and.b64  	%rd149, %rd148, -4294967296;
	setp.ne.s64 	%p4, %rd149, 0;
	@%p4 bra 	$L__BB19_6;
	cvt.u32.u64 	%r32, %rd7;
	cvt.u32.u64 	%r33, %rd334;
	div.u32 	%r34, %r33, %r32;
	mul.lo.s32 	%r35, %r34, %r32;
	sub.s32 	%r36, %r33, %r35;
	cvt.u64.u32 	%rd305, %r34;
	cvt.u64.u32 	%rd306, %r36;
	bra.uni 	$L__BB19_7;
$L__BB19_6:
	div.u64 	%rd305, %rd334, %rd7;
	mul.lo.s64 	%rd150, %rd305, %rd7;
	sub.s64 	%rd306, %rd334, %rd150;
$L__BB19_7:
	mul.wide.u32 	%rd151, %r7, 4;
	add.s64 	%rd152, %rd2, %rd151;
	ld.global.nc.u32 	%r37, [%rd152];
	mul.wide.u32 	%rd153, %r37, 8;
	add.s64 	%rd154, %rd1, %rd153;
	ld.global.nc.u64 	%rd155, [%rd154];
	mad.lo.s64 	%rd14, %rd155, %rd306, %rd343;
	add.s32 	%r8, %r122, 2;
	mul.wide.u32 	%rd156, %r8, 8;
	add.s64 	%rd157, %rd3, %rd156;
	ld.global.nc.u64 	%rd15, [%rd157];
	or.b64  	%rd158, %rd305, %rd15;
	and.b64  	%rd159, %rd158, -4294967296;
	setp.ne.s64 	%p5, %rd159, 0;
	@%p5 bra 	$L__BB19_9;
	cvt.u32.u64 	%r38, %rd15;
	cvt.u32.u64 	%r39, %rd305;
	div.u32 	%r40, %r39, %r38;
	mul.lo.s32 	%r41, %r40, %r38;
	sub.s32 	%r42, %r39, %r41;
	cvt.u64.u32 	%rd307, %r40;
	cvt.u64.u32 	%rd308, %r42;
	bra.uni 	$L__BB19_10;
$L__BB19_9:
	div.u64 	%rd307, %rd305, %rd15;
	mul.lo.s64 	%rd160, %rd307, %rd15;
	sub.s64 	%rd308, %rd305, %rd160;
$L__BB19_10:
	mul.wide.u32 	%rd161, %r8, 4;
	add.s64 	%rd162, %rd2, %rd161;
	ld.global.nc.u32 	%r43, [%rd162];
	mul.wide.u32 	%rd163, %r43, 8;
	add.s64 	%rd164, %rd1, %rd163;
	ld.global.nc.u64 	%rd165, [%rd164];
	mad.lo.s64 	%rd22, %rd165, %rd308, %rd14;
	add.s32 	%r9, %r122, 1;
	mul.wide.u32 	%rd166, %r9, 8;
	add.s64 	%rd167, %rd3, %rd166;
	ld.global.nc.u64 	%rd23, [%rd167];
	or.b64  	%rd168, %rd307, %rd23;
	and.b64  	%rd169, %rd168, -4294967296;
	setp.ne.s64 	%p6, %rd169, 0;
	@%p6 bra 	$L__BB19_12;
	cvt.u32.u64 	%r44, %rd23;
	cvt.u32.u64 	%r45, %rd307;
	div.u32 	%r46, %r45, %r44;
	mul.lo.s32 	%r47, %r46, %r44;
	sub.s32 	%r48, %r45, %r47;
	cvt.u64.u32 	%rd309, %r46;
	cvt.u64.u32 	%rd310, %r48;
	bra.uni 	$L__BB19_13;
$L__BB19_12:
	div.u64 	%rd309, %rd307, %rd23;
	mul.lo.s64 	%rd170, %rd309, %rd23;
	sub.s64 	%rd310, %rd307, %rd170;
$L__BB19_13:
	mul.wide.u32 	%rd171, %r9, 4;
	add.s64 	%rd172, %rd2, %rd171;
	ld.global.nc.u32 	%r49, [%rd172];
	mul.wide.u32 	%rd173, %r49, 8;
	add.s64 	%rd174, %rd1, %rd173;
	ld.global.nc.u64 	%rd175, [%rd174];
	mad.lo.s64 	%rd30, %rd175, %rd310, %rd22;
	add.s32 	%r10, %r122, -4;
	mul.wide.u32 	%rd176, %r122, 8;
	add.s64 	%rd177, %rd3, %rd176;
	ld.global.nc.u64 	%rd31, [%rd177];
	or.b64  	%rd178, %rd309, %rd31;
	and.b64  	%rd179, %rd178, -4294967296;
	setp.ne.s64 	%p7, %rd179, 0;
	@%p7 bra 	$L__BB19_15;
	cvt.u32.u64 	%r50, %rd31;
	cvt.u32.u64 	%r51, %rd309;
	div.u32 	%r52, %r51, %r50;
	mul.lo.s32 	%r53, %r52, %r50;
	sub.s32 	%r54, %r51, %r53;
	cvt.u64.u32 	%rd311, %r52;
	cvt.u64.u32 	%rd312, %r54;
	bra.uni 	$L__BB19_16;
$L__BB19_15:
	div.u64 	%rd311, %rd309, %rd31;
	mul.lo.s64 	%rd180, %rd311, %rd31;
	sub.s64 	%rd312, %rd309, %rd180;
$L__BB19_16:
	mul.wide.u32 	%rd181, %r122, 4;
	add.s64 	%rd182, %rd2, %rd181;
	ld.global.nc.u32 	%r55, [%rd182];
	mul.wide.u32 	%rd183, %r55, 8;
	add.s64 	%rd184, %rd1, %rd183;
	ld.global.nc.u64 	%rd185, [%rd184];
	mad.lo.s64 	%rd38, %rd185, %rd312, %rd30;
	add.s32 	%r11, %r122, -1;
	mul.wide.u32 	%rd186, %r11, 8;
	add.s64 	%rd187, %rd3, %rd186;
	ld.global.nc.u64 	%rd39, [%rd187];
	or.b64  	%rd188, %rd311, %rd39;
	and.b64  	%rd189, %rd188, -4294967296;
	setp.ne.s64 	%p8, %rd189, 0;
	@%p8 bra 	$L__BB19_18;
	cvt.u32.u64 	%r56, %rd39;
	cvt.u32.u64 	%r57, %rd311;
	div.u32 	%r58, %r57, %r56;
	mul.lo.s32 	%r59, %r58, %r56;
	sub.s32 	%r60, %r57, %r59;
	cvt.u64.u32 	%rd313, %r58;
	cvt.u64.u32 	%rd314, %r60;
	bra.uni 	$L__BB19_19;
$L__BB19_18:
	div.u64 	%rd313, %rd311, %rd39;
	mul.lo.s64 	%rd190, %rd313, %rd39;
	sub.s64 	%rd314, %rd311, %rd190;
$L__BB19_19:
	mul.wide.u32 	%rd191, %r11, 4;
	add.s64 	%rd192, %rd2, %rd191;
	ld.global.nc.u32 	%r61, [%rd192];
	mul.wide.u32 	%rd193, %r61, 8;
	add.s64 	%rd194, %rd1, %rd193;
	ld.global.nc.u64 	%rd195, [%rd194];
	mad.lo.s64 	%rd46, %rd195, %rd314, %rd38;
	add.s32 	%r12, %r122, -2;
	mul.wide.u32 	%rd196, %r12, 8;
	add.s64 	%rd197, %rd3, %rd196;
	ld.global.nc.u64 	%rd47, [%rd197];
	or.b64  	%rd198, %rd313, %rd47;
	and.b64  	%rd199, %rd198, -4294967296;
	setp.ne.s64 	%p9, %rd199, 0;
	@%p9 bra 	$L__BB19_21;
	cvt.u32.u64 	%r62, %rd47;
	cvt.u32.u64 	%r63, %rd313;
	div.u32 	%r64, %r63, %r62;
	mul.lo.s32 	%r65, %r64, %r62;
	sub.s32 	%r66, %r63, %r65;
	cvt.u64.u32 	%rd315, %r64;
	cvt.u64.u32 	%rd316, %r66;
	bra.uni 	$L__BB19_22;
$L__BB19_21:
	div.u64 	%rd315, %rd313, %rd47;
	mul.lo.s64 	%rd200, %rd315, %rd47;
	sub.s64 	%rd316, %rd313, %rd200;
$L__BB19_22:
	mul.wide.u32 	%rd201, %r12, 4;
	add.s64 	%rd202, %rd2, %rd201;
	ld.global.nc.u32 	%r67, [%rd202];
	mul.wide.u32 	%rd203, %r67, 8;
	add.s64 	%rd204, %rd1, %rd203;
	ld.global.nc.u64 	%rd205, [%rd204];
	mad.lo.s64 	%rd54, %rd205, %rd316, %rd46;
	add.s32 	%r13, %r122, -3;
	mul.wide.u32 	%rd206, %r13, 8;
	add.s64 	%rd207, %rd3, %rd206;
	ld.global.nc.u64 	%rd55, [%rd207];
	or.b64  	%rd208, %rd315, %rd55;
	and.b64  	%rd209, %rd208, -4294967296;
	setp.ne.s64 	%p10, %rd209, 0;
	@%p10 bra 	$L__BB19_24;
	cvt.u32.u64 	%r68, %rd55;
	cvt.u32.u64 	%r69, %rd315;
	div.u32 	%r70, %r69, %r68;
	mul.lo.s32 	%r71, %r70, %r68;
	sub.s32 	%r72, %r69, %r71;
	cvt.u64.u32 	%rd317, %r70;
	cvt.u64.u32 	%rd318, %r72;
	bra.uni 	$L__BB19_25;
$L__BB19_24:
	div.u64 	%rd317, %rd315, %rd55;
	mul.lo.s64 	%rd210, %rd317, %rd55;
	sub.s64 	%rd318, %rd315, %rd210;
$L__BB19_25:
	mul.wide.u32 	%rd211, %r13, 4;
	add.s64 	%rd212, %rd2, %rd211;
	ld.global.nc.u32 	%r73, [%rd212];
	mul.wide.u32 	%rd213, %r73, 8;
	add.s64 	%rd214, %rd1, %rd213;
	ld.global.nc.u64 	%rd215, [%rd214];
	mad.lo.s64 	%rd62, %rd215, %rd318, %rd54;
	mul.wide.u32 	%rd216, %r10, 8;
	add.s64 	%rd217, %rd3, %rd216;
	ld.global.nc.u64 	%rd63, [%rd217];
	or.b64  	%rd218, %rd317, %rd63;
	and.b64  	%rd219, %rd218, -4294967296;
	setp.ne.s64 	%p11, %rd219, 0;
	@%p11 bra 	$L__BB19_27;
	cvt.u32.u64 	%r74, %rd63;
	cvt.u32.u64 	%r75, %rd317;
	div.u32 	%r76, %r75, %r74;
	mul.lo.s32 	%r77, %r76, %r74;
	sub.s32 	%r78, %r75, %r77;
	cvt.u64.u32 	%rd334, %r76;
	cvt.u64.u32 	%rd320, %r78;
	bra.uni 	$L__BB19_28;
$L__BB19_27:
	div.u64 	%rd334, %rd317, %rd63;
	mul.lo.s64 	%rd220, %rd334, %rd63;
	sub.s64 	%rd320, %rd317, %rd220;
$L__BB19_28:
	mul.wide.u32 	%rd221, %r10, 4;
	add.s64 	%rd222, %rd2, %rd221;
	ld.global.nc.u32 	%r79, [%rd222];
	mul.wide.u32 	%rd223, %r79, 8;
	add.s64 	%rd224, %rd1, %rd223;
	ld.global.nc.u64 	%rd225, [%rd224];
	mad.lo.s64 	%rd343, %rd225, %rd320, %rd62;
	add.s32 	%r122, %r122, -8;
	add.s32 	%r121, %r121, 8;
	setp.ne.s32 	%p12, %r121, 0;
	@%p12 bra 	$L__BB19_4;
	add.s32 	%r124, %r122, 3;
$L__BB19_30:
	setp.eq.s32 	%p13, %r2, 0;
	@%p13 bra 	$L__BB19_59;
	and.b32  	%r18, %r27, 3;
	setp.lt.u32 	%p14, %r2, 4;
	@%p14 bra 	$L__BB19_45;
	mul.wide.u32 	%rd227, %r124, 8;
	add.s64 	%rd228, %rd3, %rd227;
	ld.global.nc.u64 	%rd74, [%rd228];
	or.b64  	%rd229, %rd334, %rd74;
	and.b64  	%rd230, %rd229, -4294967296;
	setp.ne.s64 	%p15, %rd230, 0;
	@%p15 bra 	$L__BB19_34;
	cvt.u32.u64 	%r80, %rd74;
	cvt.u32.u64 	%r81, %rd334;
	div.u32 	%r82, %r81, %r80;
	mul.lo.s32 	%r83, %r82, %r80;
	sub.s32 	%r84, %r81, %r83;
	cvt.u64.u32 	%rd324, %r82;
	cvt.u64.u32 	%rd325, %r84;
	bra.uni 	$L__BB19_35;
$L__BB19_34:
	div.u64 	%rd324, %rd334, %rd74;
	mul.lo.s64 	%rd231, %rd324, %rd74;
	sub.s64 	%rd325, %rd334, %rd231;
$L__BB19_35:
	mul.wide.u32 	%rd232, %r124, 4;
	add.s64 	%rd233, %rd2, %rd232;
	ld.global.nc.u32 	%r85, [%rd233];
	mul.wide.u32 	%rd234, %r85, 8;
	add.s64 	%rd235, %rd1, %rd234;
	ld.global.nc.u64 	%rd236, [%rd235];
	mad.lo.s64 	%rd81, %rd236, %rd325, %rd343;
	add.s32 	%r19, %r124, -1;
	mul.wide.u32 	%rd237, %r19, 8;
	add.s64 	%rd238, %rd3, %rd237;
	ld.global.nc.u64 	%rd82, [%rd238];
	or.b64  	%rd239, %rd324, %rd82;
	and.b64  	%rd240, %rd239, -4294967296;
	setp.ne.s64 	%p16, %rd240, 0;
	@%p16 bra 	$L__BB19_37;
	cvt.u32.u64 	%r86, %rd82;
	cvt.u32.u64 	%r87, %rd324;
	div.u32 	%r88, %r87, %r86;
	mul.lo.s32 	%r89, %r88, %r86;
	sub.s32 	%r90, %r87, %r89;
	cvt.u64.u32 	%rd326, %r88;
	cvt.u64.u32 	%rd327, %r90;
	bra.uni 	$L__BB19_38;
$L__BB19_37:
	div.u64 	%rd326, %rd324, %rd82;
	mul.lo.s64 	%rd241, %rd326, %rd82;
	sub.s64 	%rd327, %rd324, %rd241;
$L__BB19_38:
	mul.wide.u32 	%rd242, %r19, 4;
	add.s64 	%rd243, %rd2, %rd242;
	ld.global.nc.u32 	%r91, [%rd243];
	mul.wide.u32 	%rd244, %r91, 8;
	add.s64 	%rd245, %rd1, %rd244;
	ld.global.nc.u64 	%rd246, [%rd245];
	mad.lo.s64 	%rd89, %rd246, %rd327, %rd81;
	add.s32 	%r20, %r124, -2;
	mul.wide.u32 	%rd247, %r20, 8;
	add.s64 	%rd248, %rd3, %rd247;
	ld.global.nc.u64 	%rd90, [%rd248];
	or.b64  	%rd249, %rd326, %rd90;
	and.b64  	%rd250, %rd249, -4294967296;
	setp.ne.s64 	%p17, %rd250, 0;
	@%p17 bra 	$L__BB19_40;
	cvt.u32.u64 	%r92, %rd90;
	cvt.u32.u64 	%r93, %rd326;
	div.u32 	%r94, %r93, %r92;
	mul.lo.s32 	%r95, %r94, %r92;
	sub.s32 	%r96, %r93, %r95;
	cvt.u64.u32 	%rd328, %r94;
	cvt.u64.u32 	%rd329, %r96;
	bra.uni 	$L__BB19_41;
$L__BB19_40:
	div.u64 	%rd328, %rd326, %rd90;
	mul.lo.s64 	%rd251, %rd328, %rd90;
	sub.s64 	%rd329, %rd326, %rd251;
$L__BB19_41:
	mul.wide.u32 	%rd252, %r20, 4;
	add.s64 	%rd253, %rd2, %rd252;
	ld.global.nc.u32 	%r97, [%rd253];
	mul.wide.u32 	%rd254, %r97, 8;
	add.s64 	%rd255, %rd1, %rd254;
	ld.global.nc.u64 	%rd256, [%rd255];
	mad.lo.s64 	%rd97, %rd256, %rd329, %rd89;
	add.s32 	%r21, %r124, -3;
	mul.wide.u32 	%rd257, %r21, 8;
	add.s64 	%rd258, %rd3, %rd257;
	ld.global.nc.u64 	%rd98, [%rd258];
	or.b64  	%rd259, %rd328, %rd98;
	and.b64  	%rd260, %rd259, -4294967296;
	setp.ne.s64 	%p18, %rd260, 0;
	@%p18 bra 	$L__BB19_43;
	cvt.u32.u64 	%r98, %rd98;
	cvt.u32.u64 	%r99, %rd328;
	div.u32 	%r100, %r99, %r98;
	mul.lo.s32 	%r101, %r100, %r98;
	sub.s32 	%r102, %r99, %r101;
	cvt.u64.u32 	%rd334, %r100;
	cvt.u64.u32 	%rd331, %r102;
	bra.uni 	$L__BB19_44;
$L__BB19_43:
	div.u64 	%rd334, %rd328, %rd98;
	mul.lo.s64 	%rd261, %rd334, %rd98;
	sub.s64 	%rd331, %rd328, %rd261;
$L__BB19_44:
	mul.wide.u32 	%rd262, %r21, 4;
	add.s64 	%rd263, %rd2, %rd262;
	ld.global.nc.u32 	%r103, [%rd263];
	mul.wide.u32 	%rd264, %r103, 8;
	add.s64 	%rd265, %rd1, %rd264;
	ld.global.nc.u64 	%rd266, [%rd265];
	mad.lo.s64 	%rd343, %rd266, %rd331, %rd97;
	add.s32 	%r124, %r124, -4;
$L__BB19_45:
	setp.eq.s32 	%p19, %r18, 0;
	@%p19 bra 	$L__BB19_59;
	setp.eq.s32 	%p20, %r18, 1;
	@%p20 bra 	$L__BB19_54;
	mul.wide.u32 	%rd268, %r124, 8;
	add.s64 	%rd269, %rd3, %rd268;
	ld.global.nc.u64 	%rd109, [%rd269];
	or.b64  	%rd270, %rd334, %rd109;
	and.b64  	%rd271, %rd270, -4294967296;
	setp.ne.s64 	%p21, %rd271, 0;
	@%p21 bra 	$L__BB19_49;
	cvt.u32.u64 	%r104, %rd109;
	cvt.u32.u64 	%r105, %rd334;
	div.u32 	%r106, %r105, %r104;
	mul.lo.s32 	%r107, %r106, %r104;
	sub.s32 	%r108, %r105, %r107;
	cvt.u64.u32 	%rd335, %r106;
	cvt.u64.u32 	%rd336, %r108;
	bra.uni 	$L__BB19_50;
$L__BB19_49:
	div.u64 	%rd335, %rd334, %rd109;
	mul.lo.s64 	%rd272, %rd335, %rd109;
	sub.s64 	%rd336, %rd334, %rd272;
$L__BB19_50:
	mul.wide.u32 	%rd273, %r124, 4;
	add.s64 	%rd274, %rd2, %rd273;
	ld.global.nc.u32 	%r109, [%rd274];
	mul.wide.u32 	%rd275, %r109, 8;
	add.s64 	%rd276, %rd1, %rd275;
	ld.global.nc.u64 	%rd277, [%rd276];
	mad.lo.s64 	%rd116, %rd277, %rd336, %rd343;
	add.s32 	%r24, %r124, -1;
	mul.wide.u32 	%rd278, %r24, 8;
	add.s64 	%rd279, %rd3, %rd278;
	ld.global.nc.u64 	%rd117, [%rd279];
	or.b64  	%rd280, %rd335, %rd117;
	and.b64  	%rd281, %rd280, -4294967296;
	setp.ne.s64 	%p22, %rd281, 0;
	@%p22 bra 	$L__BB19_52;
	cvt.u32.u64 	%r110, %rd117;
	cvt.u32.u64 	%r111, %rd335;
	div.u32 	%r112, %r111, %r110;
	mul.lo.s32 	%r113, %r112, %r110;
	sub.s32 	%r114, %r111, %r113;
	cvt.u64.u32 	%rd334, %r112;
	cvt.u64.u32 	%rd338, %r114;
	bra.uni 	$L__BB19_53;
$L__BB19_52:
	div.u64 	%rd334, %rd335, %rd117;
	mul.lo.s64 	%rd282, %rd334, %rd117;
	sub.s64 	%rd338, %rd335, %rd282;
$L__BB19_53:
	mul.wide.u32 	%rd283, %r24, 4;
	add.s64 	%rd284, %rd2, %rd283;
	ld.global.nc.u32 	%r115, [%rd284];
	mul.wide.u32 	%rd285, %r115, 8;
	add.s64 	%rd286, %rd1, %rd285;
	ld.global.nc.u64 	%rd287, [%rd286];
	mad.lo.s64 	%rd343, %rd287, %rd338, %rd116;
	add.s32 	%r124, %r124, -2;
$L__BB19_54:
	and.b32  	%r116, %r27, 1;
	setp.eq.b32 	%p23, %r116, 1;
	not.pred 	%p24, %p23;
	@%p24 bra 	$L__BB19_59;
	mul.wide.u32 	%rd288, %r124, 8;
	add.s64 	%rd289, %rd3, %rd288;
	ld.global.nc.u64 	%rd128, [%rd289];
	or.b64  	%rd290, %rd334, %rd128;
	and.b64  	%rd291, %rd290, -4294967296;
	setp.ne.s64 	%p25, %rd291, 0;
	@%p25 bra 	$L__BB19_57;
	cvt.u32.u64 	%r117, %rd128;
	cvt.u32.u64 	%r118, %rd334;
	rem.u32 	%r119, %r118, %r117;
	cvt.u64.u32 	%rd342, %r119;
	bra.uni 	$L__BB19_58;
$L__BB19_57:
	rem.u64 	%rd342, %rd334, %rd128;
$L__BB19_58:
	mul.wide.u32 	%rd292, %r124, 4;
	add.s64 	%rd293, %rd2, %rd292;
	ld.global.nc.u32 	%r120, [%rd293];
	mul.wide.u32 	%rd294, %r120, 8;
	add.s64 	%rd295, %rd1, %rd294;
	ld.global.nc.u64 	%rd296, [%rd295];
	mad.lo.s64 	%rd343, %rd296, %rd342, %rd343;
$L__BB19_59:
	cvta.to.global.u64 	%rd297, %rd135;
	shl.b64 	%rd298, %rd343, 2;
	add.s64 	%rd299, %rd297, %rd298;
	ld.global.nc.f32 	%f1, [%rd299];
	cvta.to.global.u64 	%rd300, %rd134;
	shl.b64 	%rd301, %rd4, 2;
	add.s64 	%rd302, %rd300, %rd301;
	st.global.f32 	[%rd302], %f1;
$L__BB19_60:
	ret;

}
	// .globl	copy_slice_float_kernel
.visible .entry copy_slice_float_kernel(
	.param .u64 .ptr .align 1 copy_slice_float_kernel_param_0,
	.param .u64 .ptr .align 1 copy_slice_float_kernel_param_1,
	.param .u64 copy_slice_float_kernel_param_2,
	.param .u64 copy_slice_float_kernel_param_3,
	.param .u64 copy_slice_float_kernel_param_4
)
{
	.reg .pred 	%p<2>;
	.reg .b32 	%r<4>;
	.reg .b32 	%f<2>;
	.reg .b64 	%rd<16>;

	ld.param.u64 	%rd2, [copy_slice_float_kernel_param_0];
	ld.param.u64 	%rd3, [copy_slice_float_kernel_param_1];
	ld.param.u64 	%rd4, [copy_slice_float_kernel_param_2];
	ld.param.u64 	%rd5, [copy_slice_float_kernel_param_3];
	ld.param.u64 	%rd6, [copy_slice_float_kernel_param_4];
	mov.u32 	%r1, %ctaid.x;
	mov.u32 	%r2, %ntid.x;
	mul.wide.u32 	%rd7, %r1, %r2;
	mov.u32 	%r3, %tid.x;
	cvt.u64.u32 	%rd8, %r3;
	add.s64 	%rd1, %rd7, %rd8;
	setp.ge.u64 	%p1, %rd1, %rd6;
	@%p1 bra 	$L__BB20_2;
	cvta.to.global.u64 	%rd9, %rd3;
	cvta.to.global.u64 	%rd10, %rd2;
	mad.lo.s64 	%rd11, %rd5, %rd1, %rd4;
	shl.b64 	%rd12, %rd11, 2;
	add.s64 	%rd13, %rd9, %rd12;
	ld.global.nc.f32 	%f1, [%rd13];
	shl.b64 	%rd14, %rd1, 2;
	add.s64 	%rd15, %rd10, %rd14;
	st.global.f32 	[%rd15], %f1;
$L__BB20_2:
	ret;

}
	// .globl	fill_float_kernel
.visible .entry fill_float_kernel(
	.param .u64 .ptr .align 1 fill_float_kernel_param_0,
	.param .f32 fill_float_kernel_param_1,
	.param .u64 fill_float_kernel_param_2
)
{
	.reg .pred 	%p<5>;
	.reg .b32 	%r<5>;
	.reg .b32 	%f<2>;
	.reg .b64 	%rd<19>;

	ld.param.u64 	%rd8, [fill_float_kernel_param_0];
	ld.param.f32 	%f1, [fill_float_kernel_param_1];
	ld.param.u64 	%rd7, [fill_float_kernel_param_2];
	cvta.to.global.u64 	%rd1, %rd8;
	mov.u32 	%r2, %ctaid.x;
	mov.u32 	%r1, %ntid.x;
	shl.b32 	%r3, %r1, 2;
	mul.wide.u32 	%rd9, %r3, %r2;
	mov.u32 	%r4, %tid.x;
	cvt.u64.u32 	%rd10, %r4;
	add.s64 	%rd2, %rd9, %rd10;
	setp.ge.u64 	%p1, %rd2, %rd7;
	@%p1 bra 	$L__BB21_2;
	shl.b64 	%rd11, %rd2, 2;
	add.s64 	%rd12, %rd1, %rd11;
	st.global.f32 	[%rd12], %f1;
$L__BB21_2:
	cvt.u64.u32 	%rd3, %r1;
	add.s64 	%rd4, %rd2, %rd3;
	setp.ge.u64 	%p2, %rd4, %rd7;
	@%p2 bra 	$L__BB21_4;
	shl.b64 	%rd13, %rd4, 2;
	add.s64 	%rd14, %rd1, %rd13;
	st.global.f32 	[%rd14], %f1;
$L__BB21_4:
	add.s64 	%rd5, %rd4, %rd3;
	setp.ge.u64 	%p3, %rd5, %rd7;
	@%p3 bra 	$L__BB21_6;
	shl.b64 	%rd15, %rd5, 2;
	add.s64 	%rd16, %rd1, %rd15;
	st.global.f32 	[%rd16], %f1;
$L__BB21_6:
	add.s64 	%rd6, %rd5, %rd3;
	setp.ge.u64 	%p4, %rd6, %rd7;
	@%p4 bra 	$L__BB21_8;
	shl.b64 	%rd17, %rd6, 2;
	add.s64 	%rd18, %rd1, %rd17;
	st.global.f32 	[%rd18], %f1;
$L__BB21_8:
	ret;

}
	// .globl	zero_float_kernel
.visible .entry zero_float_kernel(
	.param .u64 .ptr .align 1 zero_float_kernel_param_0,
	.param .u64 zero_float_kernel_param_1
)
{
	.reg .pred 	%p<5>;
	.reg .b32 	%r<9>;
	.reg .b64 	%rd<19>;

	ld.param.u64 	%rd8, [zero_float_kernel_param_0];
	ld.param.u64 	%rd7, [zero_float_kernel_param_1];
	cvta.to.global.u64 	%rd1, %rd8;
	mov.u32 	%r2, %ctaid.x;
	mov.u32 	%r1, %ntid.x;
	shl.b32 	%r3, %r1, 2;
	mul.wide.u32 	%rd9, %r3, %r2;
	mov.u32 	%r4, %tid.x;
	cvt.u64.u32 	%rd10, %r4;
	add.s64 	%rd2, %rd9, %rd10;
	setp.ge.u64 	%p1, %rd2, %rd7;
	@%p1 bra 	$L__BB22_2;
	shl.b64 	%rd11, %rd2, 2;
	add.s64 	%rd12, %rd1, %rd11;
	mov.b32 	%r5, 0;
	st.global.u32 	[%rd12], %r5;
$L__BB22_2:
	cvt.u64.u32 	%rd3, %r1;
	add.s64 	%rd4, %rd2, %rd3;
	setp.ge.u64 	%p2, %rd4, %rd7;
	@%p2 bra 	$L__BB22_4;
	shl.b64 	%rd13, %rd4, 2;
	add.s64 	%rd14, %rd1, %rd13;
	mov.b32 	%r6, 0;
	st.global.u32 	[%rd14], %r6;
$L__BB22_4:
	add.s64 	%rd5, %rd4, %rd3;
	setp.ge.u64 	%p3, %rd5, %rd7;
	@%p3 bra 	$L__BB22_6;
	shl.b64 	%rd15, %rd5, 2;
	add.s64 	%rd16, %rd1, %rd15;
	mov.b32 	%r7, 0;
	st.global.u32 	[%rd16], %r7;
$L__BB22_6:
	add.s64 	%rd6, %rd5, %rd3;
	setp.ge.u64 	%p4, %rd6, %rd7;
	@%p4 bra 	$L__BB22_8;
	shl.b64 	%rd17, %rd6, 2;
	add.s64 	%rd18, %rd1, %rd17;
	mov.b32 	%r8, 0;
	st.global.u32 	[%rd18], %r8;
$L__BB22_8:
	ret;

}


// ===== COMPILED SASS (sm_100) =====

	.target	sm_100

	.elftype	@"ET_EXEC"


//--------------------- .note.nv.tkinfo           --------------------------
	.section	.note.nv.tkinfo,"",@"SHT_NOTE"
	.sectionflags	@"SHF_NOTE_NV_TKINFO"
	.tkinfo
        /*0018*/ 	.word	0x00000002
        /*0030*/ 	.string	""
        /*0030*/ 	.string	"ptxas"
        /*0030*/ 	.string	"Cuda compilation tools, release 13.0, V13.0.88"
        /*0030*/ 	.string	"Build cuda_13.0.r13.0/compiler.36424714_0"
        /*0030*/ 	.string	"-arch sm_100 -m 64 "



//--------------------- .note.nv.cuinfo           --------------------------
	.section	.note.nv.cuinfo,"",@"SHT_NOTE"
	.sectionflags	@"SHF_NOTE_NV_CUINFO"
        /*0018*/ 	.short	0x0002
        /*001a*/ 	.short	0x0064
        /*001c*/ 	.short	0x0082
	.zero		2


//--------------------- .nv.info                  --------------------------
	.section	.nv.info,"",@"SHT_CUDA_INFO"
	.align	4


	//----- nvinfo : EIATTR_REGCOUNT
	.align		4
        /*0000*/ 	.byte	0x04, 0x2f
        /*0002*/ 	.short	(.L_1 - .L_0)
	.align		4
.L_0:
        /*0004*/ 	.word	index@(copy_contiguous_kernel)
        /*0008*/ 	.word	0x00000012


	//----- nvinfo : EIATTR_FRAME_SIZE
	.align		4
.L_1:
        /*000c*/ 	.byte	0x04, 0x11
        /*000e*/ 	.short	(.L_3 - .L_2)
	.align		4
.L_2:
        /*0010*/ 	.word	index@(copy_contiguous_kernel)
        /*0014*/ 	.word	0x00000000


	//----- nvinfo : EIATTR_REGCOUNT
	.align		4
.L_3:
        /*0018*/ 	.byte	0x04, 0x2f
        /*001a*/ 	.short	(.L_5 - .L_4)
	.align		4
.L_4:
        /*001c*/ 	.word	index@(copy_float_kernel)
        /*0020*/ 	.word	0x00000018


	//----- nvinfo : EIATTR_FRAME_SIZE
	.align		4
.L_5:
        /*0024*/ 	.byte	0x04, 0x11
        /*0026*/ 	.short	(.L_7 - .L_6)
	.align		4
.L_6:
        /*0028*/ 	.word	index@(copy_float_kernel)
        /*002c*/ 	.word	0x00000000


	//----- nvinfo : EIATTR_REGCOUNT
	.align		4
.L_7:
        /*0030*/ 	.byte	0x04, 0x2f
        /*0032*/ 	.short	(.L_9 - .L_8)
	.align		4
.L_8:
        /*0034*/ 	.word	index@(copy_half_kernel)
        /*0038*/ 	.word	0x00000018


	//----- nvinfo : EIATTR_FRAME_SIZE
	.align		4
.L_9:
        /*003c*/ 	.byte	0x04, 0x11
        /*003e*/ 	.short	(.L_11 - .L_10)
	.align		4
.L_10:
        /*0040*/ 	.word	index@(copy_half_kernel)
        /*0044*/ 	.word	0x00000000


	//----- nvinfo : EIATTR_REGCOUNT
	.align		4
.L_11:
        /*0048*/ 	.byte	0x04, 0x2f
        /*004a*/ 	.short	(.L_13 - .L_12)
	.align		4
.L_12:
        /*004c*/ 	.word	index@(copy_float_to_half_kernel)
        /*0050*/ 	.word	0x00000018


	//----- nvinfo : EIATTR_FRAME_SIZE
	.align		4
.L_13:
        /*0054*/ 	.byte	0x04, 0x11
        /*0056*/ 	.short	(.L_15 - .L_14)
	.align		4
.L_14:
        /*0058*/ 	.word	index@(copy_float_to_half_kernel)
        /*005c*/ 	.word	0x00000000


	//----- nvinfo : EIATTR_REGCOUNT
	.align		4
.L_15:
        /*0060*/ 	.byte	0x04, 0x2f
        /*0062*/ 	.short	(.L_17 - .L_16)
	.align		4
.L_16:
        /*0064*/ 	.word	index@(copy_half_to_float_kernel)
        /*0068*/ 	.word	0x00000017


	//----- nvinfo : EIATTR_FRAME_SIZE
	.align		4
.L_17:
        /*006c*/ 	.byte	0x04, 0x11
        /*006e*/ 	.short	(.L_19 - .L_18)
	.align		4
.L_18:
        /*0070*/ 	.word	index@(copy_half_to_float_kernel)
        /*0074*/ 	.word	0x00000000


	//----- nvinfo : EIATTR_REGCOUNT
	.align		4
.L_19:
        /*0078*/ 	.byte	0x04, 0x2f
        /*007a*/ 	.short	(.L_21 - .L_20)
	.align		4
.L_20:
        /*007c*/ 	.word	index@(copy_int32_to_float_kernel)
        /*0080*/ 	.word	0x0000001a


	//----- nvinfo : EIATTR_FRAME_SIZE
	.align		4
.L_21:
        /*0084*/ 	.byte	0x04, 0x11
        /*0086*/ 	.short	(.L_23 - .L_22)
	.align		4
.L_22:
        /*0088*/ 	.word	index@(copy_int32_to_float_kernel)
        /*008c*/ 	.word	0x00000000


	//----- nvinfo : EIATTR_REGCOUNT
	.align		4
.L_23:
        /*0090*/ 	.byte	0x04, 0x2f
        /*0092*/ 	.short	(.L_25 - .L_24)
	.align		4
.L_24:
        /*0094*/ 	.word	index@(copy_float_to_int32_kernel)
        /*0098*/ 	.word	0x0000001c


	//----- nvinfo : EIATTR_FRAME_SIZE
	.align		4
.L_25:
        /*009c*/ 	.byte	0x04, 0x11
        /*009e*/ 	.short	(.L_27 - .L_26)
	.align		4
.L_26:
        /*00a0*/ 	.word	index@(copy_float_to_int32_kernel)
        /*00a4*/ 	.word	0x00000000


	//----- nvinfo : EIATTR_REGCOUNT
	.align		4
.L_27:
        /*00a8*/ 	.byte	0x04, 0x2f
        /*00aa*/ 	.short	(.L_29 - .L_28)
	.align		4
.L_28:
        /*00ac*/ 	.word	index@(copy_strided_1d_float_kernel)
        /*00b0*/ 	.word	0x0000000a


	//----- nvinfo : EIATTR_FRAME_SIZE
	.align		4
.L_29:
        /*00b4*/ 	.byte	0x04, 0x11
        /*00b6*/ 	.short	(.L_31 - .L_30)
	.align		4
.L_30:
        /*00b8*/ 	.word	index@(copy_strided_1d_float_kernel)
        /*00bc*/ 	.word	0x00000000


	//----- nvinfo : EIATTR_REGCOUNT
	.align		4
.L_31:
        /*00c0*/ 	.byte	0x04, 0x2f
        /*00c2*/ 	.short	(.L_33 - .L_32)
	.align		4
.L_32:
        /*00c4*/ 	.word	index@(copy_strided_2d_float_kernel)
        /*00c8*/ 	.word	0x0000000c


	//----- nvinfo : EIATTR_FRAME_SIZE
	.align		4
.L_33:
        /*00cc*/ 	.byte	0x04, 0x11
        /*00ce*/ 	.short	(.L_35 - .L_34)
	.align		4
.L_34:
        /*00d0*/ 	.word	index@(copy_strided_2d_float_kernel)
        /*00d4*/ 	.word	0x00000000


	//----- nvinfo : EIATTR_REGCOUNT
	.align		4
.L_35:
        /*00d8*/ 	.byte	0x04, 0x2f
        /*00da*/ 	.short	(.L_37 - .L_36)
	.align		4
.L_36:
        /*00dc*/ 	.word	index@(copy_strided_3d_float_kernel)
        /*00e0*/ 	.word	0x0000000e


	//----- nvinfo : EIATTR_FRAME_SIZE
	.align		4
.L_37:
        /*00e4*/ 	.byte	0x04, 0x11
        /*00e6*/ 	.short	(.L_39 - .L_38)
	.align		4
.L_38:
        /*00e8*/ 	.word	index@(copy_strided_3d_float_kernel)
        /*00ec*/ 	.word	0x00000000


	//----- nvinfo : EIATTR_REGCOUNT
	.align		4
.L_39:
        /*00f0*/ 	.byte	0x04, 0x2f
        /*00f2*/ 	.short	(.L_41 - .L_40)
	.align		4
.L_40:
        /*00f4*/ 	.word	index@(copy_strided_nd_float_kernel)
        /*00f8*/ 	.word	0x00000026


	//----- nvinfo : EIATTR_FRAME_SIZE
	.align		4
.L_41:
        /*00fc*/ 	.byte	0x04, 0x11
        /*00fe*/ 	.short	(.L_43 - .L_42)
	.align		4
.L_42:
        /*0100*/ 	.word	index@($__internal_9_$__cuda_sm20_rem_u64)
        /*0104*/ 	.word	0x00000000


	//----- nvinfo : EIATTR_FRAME_SIZE
	.align		4
.L_43:
        /*0108*/ 	.byte	0x04, 0x11
        /*010a*/ 	.short	(.L_45 - .L_44)
	.align		4
.L_44:
        /*010c*/ 	.word	index@($__internal_8_$__cuda_sm20_div_u64)
        /*0110*/ 	.word	0x00000000


	//----- nvinfo : EIATTR_FRAME_SIZE
	.align		4
.L_45:
        /*0114*/ 	.byte	0x04, 0x11
        /*0116*/ 	.short	(.L_47 - .L_46)
	.align		4
.L_46:
        /*0118*/ 	.word	index@(copy_strided_nd_float_kernel)
        /*011c*/ 	.word	0x00000000


	//----- nvinfo : EIATTR_REGCOUNT
	.align		4
.L_47:
        /*0120*/ 	.byte	0x04, 0x2f
        /*0122*/ 	.short	(.L_49 - .L_48)
	.align		4
.L_48:
        /*0124*/ 	.word	index@(broadcast_scalar_float_kernel)
        /*0128*/ 	.word	0x00000016


	//----- nvinfo : EIATTR_FRAME_SIZE
	.align		4
.L_49:
        /*012c*/ 	.byte	0x04, 0x11
        /*012e*/ 	.short	(.L_51 - .L_50)
	.align		4
.L_50:
        /*0130*/ 	.word	index@(broadcast_scalar_float_kernel)
        /*0134*/ 	.word	0x00000000


	//----- nvinfo : EIATTR_REGCOUNT
	.align		4
.L_51:
        /*0138*/ 	.byte	0x04, 0x2f
        /*013a*/ 	.short	(.L_53 - .L_52)
	.align		4
.L_52:
        /*013c*/ 	.word	index@(broadcast_row_float_kernel)
        /*0140*/ 	.word	0x00000010


	//----- nvinfo : EIATTR_FRAME_SIZE
	.align		4
.L_53:
        /*0144*/ 	.byte	0x04, 0x11
        /*0146*/ 	.short	(.L_55 - .L_54)
	.align		4
.L_54:
        /*0148*/ 	.word	index@($__internal_7_$__cuda_sm20_rem_u64)
        /*014c*/ 	.word	0x00000000


	//----- nvinfo : EIATTR_FRAME_SIZE
	.align		4
.L_55:
        /*0150*/ 	.byte	0x04, 0x11
        /*0152*/ 	.short	(.L_57 - .L_56)
	.align		4
.L_56:
        /*0154*/ 	.word	index@(broadcast_row_float_kernel)
        /*0158*/ 	.word	0x00000000


	//----- nvinfo : EIATTR_REGCOUNT
	.align		4
.L_57:
        /*015c*/ 	.byte	0x04, 0x2f
        /*015e*/ 	.short	(.L_59 - .L_58)
	.align		4
.L_58:
        /*0160*/ 	.word	index@(broadcast_col_float_kernel)
        /*0164*/ 	.word	0x00000010


	//----- nvinfo : EIATTR_FRAME_SIZE
	.align		4
.L_59:
        /*0168*/ 	.byte	0x04, 0x11
        /*016a*/ 	.short	(.L_61 - .L_60)
	.align		4
.L_60:
        /*016c*/ 	.word	index@($__internal_6_$__cuda_sm20_div_u64)
        /*0170*/ 	.word	0x00000000


	//----- nvinfo : EIATTR_FRAME_SIZE
	.align		4
.L_61:
        /*0174*/ 	.byte	0x04, 0x11
        /*0176*/ 	.short	(.L_63 - .L_62)
	.align		4
.L_62:
        /*0178*/ 	.word	index@(broadcast_col_float_kernel)
        /*017c*/ 	.word	0x00000000


	//----- nvinfo : EIATTR_REGCOUNT
	.align		4
.L_63:
        /*0180*/ 	.byte	0x04, 0x2f
        /*0182*/ 	.short	(.L_65 - .L_64)
	.align		4
.L_64:
        /*0184*/ 	.word	index@(broadcast_nd_float_kernel)
        /*0188*/ 	.word	0x00000026


	//----- nvinfo : EIATTR_FRAME_SIZE
	.align		4
.L_65:
        /*018c*/ 	.byte	0x04, 0x11
        /*018e*/ 	.short	(.L_67 - .L_66)
	.align		4
.L_66:
        /*0190*/ 	.word	index@($__internal_5_$__cuda_sm20_rem_u64)
        /*0194*/ 	.word	0x00000000


	//----- nvinfo : EIATTR_FRAME_SIZE
	.align		4
.L_67:
        /*0198*/ 	.byte	0x04, 0x11
        /*019a*/ 	.short	(.L_69 - .L_68)
	.align		4
.L_68:
        /*019c*/ 	.word	index@($__internal_4_$__cuda_sm20_div_u64)
        /*01a0*/ 	.word	0x00000000


	//----- nvinfo : EIATTR_FRAME_SIZE
	.align		4
.L_69:
        /*01a4*/ 	.byte	0x04, 0x11
        /*01a6*/ 	.short	(.L_71 - .L_70)
	.align		4
.L_70:
        /*01a8*/ 	.word	index@(broadcast_nd_float_kernel)
        /*01ac*/ 	.word	0x00000000


	//----- nvinfo : EIATTR_REGCOUNT
	.align		4
.L_71:
        /*01b0*/ 	.byte	0x04, 0x2f
        /*01b2*/ 	.short	(.L_73 - .L_72)
	.align		4
.L_72:
        /*01b4*/ 	.word	index@(gather_float_kernel)
        /*01b8*/ 	.word	0x0000000c


	//----- nvinfo : EIATTR_FRAME_SIZE
	.align		4
.L_73:
        /*01bc*/ 	.byte	0x04, 0x11
        /*01be*/ 	.short	(.L_75 - .L_74)
	.align		4
.L_74:
        /*01c0*/ 	.word	index@(gather_float_kernel)
        /*01c4*/ 	.word	0x00000000


	//----- nvinfo : EIATTR_REGCOUNT
	.align		4
.L_75:
        /*01c8*/ 	.byte	0x04, 0x2f
        /*01ca*/ 	.short	(.L_77 - .L_76)
	.align		4
.L_76:
        /*01cc*/ 	.word	index@(scatter_float_kernel)
        /*01d0*/ 	.word	0x0000000a


	//----- nvinfo : EIATTR_FRAME_SIZE
	.align		4
.L_77:
        /*01d4*/ 	.byte	0x04, 0x11
        /*01d6*/ 	.short	(.L_79 - .L_78)
	.align		4
.L_78:
        /*01d8*/ 	.word	index@(scatter_float_kernel)
        /*01dc*/ 	.word	0x00000000


	//----- nvinfo : EIATTR_REGCOUNT
	.align		4
.L_79:
        /*01e0*/ 	.byte	0x04, 0x2f
        /*01e2*/ 	.short	(.L_81 - .L_80)
	.align		4
.L_80:
        /*01e4*/ 	.word	index@(gather_axis_float_kernel)
        /*01e8*/ 	.word	0x00000018


	//----- nvinfo : EIATTR_FRAME_SIZE
	.align		4
.L_81:
        /*01ec*/ 	.byte	0x04, 0x11
        /*01ee*/ 	.short	(.L_83 - .L_82)
	.align		4
.L_82:
        /*01f0*/ 	.word	index@($__internal_3_$__cuda_sm20_rem_u64)
        /*01f4*/ 	.word	0x00000000


	//----- nvinfo : EIATTR_FRAME_SIZE
	.align		4
.L_83:
        /*01f8*/ 	.byte	0x04, 0x11
        /*01fa*/ 	.short	(.L_85 - .L_84)
	.align		4
.L_84:
        /*01fc*/ 	.word	index@($__internal_2_$__cuda_sm20_div_u64)
        /*0200*/ 	.word	0x00000000


	//----- nvinfo : EIATTR_FRAME_SIZE
	.align		4
.L_85:
        /*0204*/ 	.byte	0x04, 0x11
        /*0206*/ 	.short	(.L_87 - .L_86)
	.align		4
.L_86:
        /*0208*/ 	.word	index@(gather_axis_float_kernel)
        /*020c*/ 	.word	0x00000000


	//----- nvinfo : EIATTR_REGCOUNT
	.align		4
.L_87:
        /*0210*/ 	.byte	0x04, 0x2f
        /*0212*/ 	.short	(.L_89 - .L_88)
	.align		4
.L_88:
        /*0214*/ 	.word	index@(transpose_2d_float_kernel)
        /*0218*/ 	.word	0x0000000c


	//----- nvinfo : EIATTR_FRAME_SIZE
	.align		4
.L_89:
        /*021c*/ 	.byte	0x04, 0x11
        /*021e*/ 	.short	(.L_91 - .L_90)
	.align		4
.L_90:
        /*0220*/ 	.word	index@(transpose_2d_float_kernel)
        /*0224*/ 	.word	0x00000000


	//----- nvinfo : EIATTR_REGCOUNT
	.align		4
.L_91:
        /*0228*/ 	.byte	0x04, 0x2f
        /*022a*/ 	.short	(.L_93 - .L_92)
	.align		4
.L_92:
        /*022c*/ 	.word	index@(permute_float_kernel)
        /*0230*/ 	.word	0x00000028


	//----- nvinfo : EIATTR_FRAME_SIZE
	.align		4
.L_93:
        /*0234*/ 	.byte	0x04, 0x11
        /*0236*/ 	.short	(.L_95 - .L_94)
	.align		4
.L_94:
        /*0238*/ 	.word	index@($__internal_1_$__cuda_sm20_rem_u64)
        /*023c*/ 	.word	0x00000000


	//----- nvinfo : EIATTR_FRAME_SIZE
	.align		4
.L_95:
        /*0240*/ 	.byte	0x04, 0x11
        /*0242*/ 	.short	(.L_97 - .L_96)
	.align		4
.L_96:
        /*0244*/ 	.word	index@($__internal_0_$__cuda_sm20_div_u64)
        /*0248*/ 	.word	0x00000000


	//----- nvinfo : EIATTR_FRAME_SIZE
	.align		4
.L_97:
        /*024c*/ 	.byte	0x04, 0x11
        /*024e*/ 	.short	(.L_99 - .L_98)
	.align		4
.L_98:
        /*0250*/ 	.word	index@(permute_float_kernel)
        /*0254*/ 	.word	0x00000000


	//----- nvinfo : EIATTR_REGCOUNT
	.align		4
.L_99:
        /*0258*/ 	.byte	0x04, 0x2f
        /*025a*/ 	.short	(.L_101 - .L_100)
	.align		4
.L_100:
        /*025c*/ 	.word	index@(copy_slice_float_kernel)
        /*0260*/ 	.word	0x0000000a


	//----- nvinfo : EIATTR_FRAME_SIZE
	.align		4
.L_101:
        /*0264*/ 	.byte	0x04, 0x11
        /*0266*/ 	.short	(.L_103 - .L_102)
	.align		4
.L_102:
        /*0268*/ 	.word	index@(copy_slice_float_kernel)
        /*026c*/ 	.word	0x00000000


	//----- nvinfo : EIATTR_REGCOUNT
	.align		4
.L_103:
        /*0270*/ 	.byte	0x04, 0x2f
        /*0272*/ 	.short	(.L_105 - .L_104)
	.align		4
.L_104:
        /*0274*/ 	.word	index@(fill_float_kernel)
        /*0278*/ 	.word	0x00000016


	//----- nvinfo : EIATTR_FRAME_SIZE
	.align		4
.L_105:
        /*027c*/ 	.byte	0x04, 0x11
        /*027e*/ 	.short	(.L_107 - .L_106)
	.align		4
.L_106:
        /*0280*/ 	.word	index@(fill_float_kernel)
        /*0284*/ 	.word	0x00000000


	//----- nvinfo : EIATTR_REGCOUNT
	.align		4
.L_107:
        /*0288*/ 	.byte	0x04, 0x2f
        /*028a*/ 	.short	(.L_109 - .L_108)
	.align		4
.L_108:
        /*028c*/ 	.word	index@(zero_float_kernel)
        /*0290*/ 	.word	0x00000014


	//----- nvinfo : EIATTR_FRAME_SIZE
	.align		4
.L_109:
        /*0294*/ 	.byte	0x04, 0x11
        /*0296*/ 	.short	(.L_111 - .L_110)
	.align		4
.L_110:
        /*0298*/ 	.word	index@(zero_float_kernel)
        /*029c*/ 	.word	0x00000000


	//----- nvinfo : EIATTR_MIN_STACK_SIZE
	.align		4
.L_111:
        /*02a0*/ 	.byte	0x04, 0x12
        /*02a2*/ 	.short	(.L_113 - .L_112)
	.align		4
.L_112:
        /*02a4*/ 	.word	index@(zero_float_kernel)
        /*02a8*/ 	.word	0x00000000


	//----- nvinfo : EIATTR_MIN_STACK_SIZE
	.align		4
.L_113:
        /*02ac*/ 	.byte	0x04, 0x12
        /*02ae*/ 	.short	(.L_115 - .L_114)
	.align		4
.L_114:
        /*02b0*/ 	.word	index@(fill_float_kernel)
        /*02b4*/ 	.word	0x00000000


	//----- nvinfo : EIATTR_MIN_STACK_SIZE
	.align		4
.L_115:
        /*02b8*/ 	.byte	0x04, 0x12
        /*02ba*/ 	.short	(.L_117 - .L_116)
	.align		4
.L_116:
        /*02bc*/ 	.word	index@(copy_slice_float_kernel)
        /*02c0*/ 	.word	0x00000000


	//----- nvinfo : EIATTR_MIN_STACK_SIZE
	.align		4
.L_117:
        /*02c4*/ 	.byte	0x04, 0x12
        /*02c6*/ 	.short	(.L_119 - .L_118)
	.align		4
.L_118:
        /*02c8*/ 	.word	index@(permute_float_kernel)
        /*02cc*/ 	.word	0x00000000


	//----- nvinfo : EIATTR_MIN_STACK_SIZE
	.align		4
.L_119:
        /*02d0*/ 	.byte	0x04, 0x12
        /*02d2*/ 	.short	(.L_121 - .L_120)
	.align		4
.L_120:
        /*02d4*/ 	.word	index@(transpose_2d_float_kernel)
        /*02d8*/ 	.word	0x00000000


	//----- nvinfo : EIATTR_MIN_STACK_SIZE
	.align		4
.L_121:
        /*02dc*/ 	.byte	0x04, 0x12
        /*02de*/ 	.short	(.L_123 - .L_122)
	.align		4
.L_122:
        /*02e0*/ 	.word	index@(gather_axis_float_kernel)
        /*02e4*/ 	.word	0x00000000


	//----- nvinfo : EIATTR_MIN_STACK_SIZE
	.align		4
.L_123:
        /*02e8*/ 	.byte	0x04, 0x12
        /*02ea*/ 	.short	(.L_125 - .L_124)
	.align		4
.L_124:
        /*02ec*/ 	.word	index@(scatter_float_kernel)
        /*02f0*/ 	.word	0x00000000


	//----- nvinfo : EIATTR_MIN_STACK_SIZE
	.align		4
.L_125:
        /*02f4*/ 	.byte	0x04, 0x12
        /*02f6*/ 	.short	(.L_127 - .L_126)
	.align		4
.L_126:
        /*02f8*/ 	.word	index@(gather_float_kernel)
        /*02fc*/ 	.word	0x00000000


	//----- nvinfo : EIATTR_MIN_STACK_SIZE
	.align		4
.L_127:
        /*0300*/ 	.byte	0x04, 0x12
        /*0302*/ 	.short	(.L_129 - .L_128)
	.align		4
.L_128:
        /*0304*/ 	.word	index@(broadcast_nd_float_kernel)
        /*0308*/ 	.word	0x00000000


	//----- nvinfo : EIATTR_MIN_STACK_SIZE
	.align		4
.L_129:
        /*030c*/ 	.byte	0x04, 0x12
        /*030e*/ 	.short	(.L_131 - .L_130)
	.align		4
.L_130:
        /*0310*/ 	.word	index@(broadcast_col_float_kernel)
        /*0314*/ 	.word	0x00000000


	//----- nvinfo : EIATTR_MIN_STACK_SIZE
	.align		4
.L_131:
        /*0318*/ 	.byte	0x04, 0x12
        /*031a*/ 	.short	(.L_133 - .L_132)
	.align		4
.L_132:
        /*031c*/ 	.word	index@(broadcast_row_float_kernel)
        /*0320*/ 	.word	0x00000000


	//----- nvinfo : EIATTR_MIN_STACK_SIZE
	.align		4
.L_133:
        /*0324*/ 	.byte	0x04, 0x12
        /*0326*/ 	.short	(.L_135 - .L_134)
	.align		4
.L_134:
        /*0328*/ 	.word	index@(broadcast_scalar_float_kernel)
        /*032c*/ 	.word	0x00000000


	//----- nvinfo : EIATTR_MIN_STACK_SIZE
	.align		4
.L_135:
        /*0330*/ 	.byte	0x04, 0x12
        /*0332*/ 	.short	(.L_137 - .L_136)
	.align		4
.L_136:
        /*0334*/ 	.word	index@(copy_strided_nd_float_kernel)
        /*0338*/ 	.word	0x00000000


	//----- nvinfo : EIATTR_MIN_STACK_SIZE
	.align		4
.L_137:
        /*033c*/ 	.byte	0x04, 0x12
        /*033e*/ 	.short	(.L_139 - .L_138)
	.align		4
.L_138:
        /*0340*/ 	.word	index@(copy_strided_3d_float_kernel)
        /*0344*/ 	.word	0x00000000


	//----- nvinfo : EIATTR_MIN_STACK_SIZE
	.align		4
.L_139:
        /*0348*/ 	.byte	0x04, 0x12
        /*034a*/ 	.short	(.L_141 - .L_140)
	.align		4
.L_140:
        /*034c*/ 	.word	index@(copy_strided_2d_float_kernel)
        /*0350*/ 	.word	0x00000000


	//----- nvinfo : EIATTR_MIN_STACK_SIZE
	.align		4
.L_141:
        /*0354*/ 	.byte	0x04, 0x12
        /*0356*/ 	.short	(.L_143 - .L_142)
	.align		4
.L_142:
        /*0358*/ 	.word	index@(copy_strided_1d_float_kernel)
        /*035c*/ 	.word	0x00000000


	//----- nvinfo : EIATTR_MIN_STACK_SIZE
	.align		4
.L_143:
        /*0360*/ 	.byte	0x04, 0x12
        /*0362*/ 	.short	(.L_145 - .L_144)
	.align		4
.L_144:
        /*0364*/ 	.word	index@(copy_float_to_int32_kernel)
        /*0368*/ 	.word	0x00000000


	//----- nvinfo : EIATTR_MIN_STACK_SIZE
	.align		4
.L_145:
        /*036c*/ 	.byte	0x04, 0x12
        /*036e*/ 	.short	(.L_147 - .L_146)
	.align		4
.L_146:
        /*0370*/ 	.word	index@(copy_int32_to_float_kernel)
        /*0374*/ 	.word	0x00000000


	//----- nvinfo : EIATTR_MIN_STACK_SIZE
	.align		4
.L_147:
        /*0378*/ 	.byte	0x04, 0x12
        /*037a*/ 	.short	(.L_149 - .L_148)
	.align		4
.L_148:
        /*037c*/ 	.word	index@(copy_half_to_float_kernel)
        /*0380*/ 	.word	0x00000000


	//----- nvinfo : EIATTR_MIN_STACK_SIZE
	.align		4
.L_149:
        /*0384*/ 	.byte	0x04, 0x12
        /*0386*/ 	.short	(.L_151 - .L_150)
	.align		4
.L_150:
        /*0388*/ 	.word	index@(copy_float_to_half_kernel)
        /*038c*/ 	.word	0x00000000


	//----- nvinfo : EIATTR_MIN_STACK_SIZE
	.align		4
.L_151:
        /*0390*/ 	.byte	0x04, 0x12
        /*0392*/ 	.short	(.L_153 - .L_152)
	.align		4
.L_152:
        /*0394*/ 	.word	index@(copy_half_kernel)
        /*0398*/ 	.word	0x00000000


	//----- nvinfo : EIATTR_MIN_STACK_SIZE
	.align		4
.L_153:
        /*039c*/ 	.byte	0x04, 0x12
        /*039e*/ 	.short	(.L_155 - .L_154)
	.align		4
.L_154:
        /*03a0*/ 	.word	index@(copy_float_kernel)
        /*03a4*/ 	.word	0x00000000


	//----- nvinfo : EIATTR_MIN_STACK_SIZE
	.align		4
.L_155:
        /*03a8*/ 	.byte	0x04, 0x12
        /*03aa*/ 	.short	(.L_157 - .L_156)
	.align		4
.L_156:
        /*03ac*/ 	.word	index@(copy_contiguous_kernel)
        /*03b0*/ 	.word	0x00000000
.L_157:


//--------------------- .nv.compat                --------------------------
	.section	.nv.compat,"",@"SHT_CUDA_COMPAT_INFO"
	.align	4
        /*0000*/ 	.byte	0x02, 0x09, 0x00, 0x00, 0x02, 0x02, 0x01, 0x00, 0x02, 0x05, 0x05, 0x00, 0x03, 0x07, 0x01, 0x01
        /*0010*/ 	.byte	0x02, 0x03, 0x00, 0x00, 0x02, 0x06, 0x01, 0x00, 0x04, 0x0b, 0x08, 0x00, 0x09, 0x00, 0x00, 0x00
        /*0020*/ 	.byte	0x00, 0x00, 0x00, 0x00


//--------------------- .nv.info.zero_float_kernel --------------------------
	.section	.nv.info.zero_float_kernel,"",@"SHT_CUDA_INFO"
	.sectionflags	@""
	.align	4


	//----- nvinfo : EIATTR_CUDA_API_VERSION
	.align		4
        /*0000*/ 	.byte	0x04, 0x37
        /*0002*/ 	.short	(.L_159 - .L_158)
.L_158:
        /*0004*/ 	.word	0x00000082


	//----- nvinfo : EIATTR_KPARAM_INFO
	.align		4
.L_159:
        /*0008*/ 	.byte	0x04, 0x17
        /*000a*/ 	.short	(.L_161 - .L_160)
.L_160:
        /*000c*/ 	.word	0x00000000
        /*0010*/ 	.short	0x0001
        /*0012*/ 	.short	0x0008
        /*0014*/ 	.byte	0x00, 0xf0, 0x21, 0x00


	//----- nvinfo : EIATTR_KPARAM_INFO
	.align		4
.L_161:
        /*0018*/ 	.byte	0x04, 0x17
        /*001a*/ 	.short	(.L_163 - .L_162)
.L_162:
        /*001c*/ 	.word	0x00000000
        /*0020*/ 	.short	0x0000
        /*0022*/ 	.short	0x0000
        /*0024*/ 	.byte	0x00, 0xf5, 0x21, 0x00


	//----- nvinfo : EIATTR_SPARSE_MMA_MASK
	.align		4
.L_163:
        /*0028*/ 	.byte	0x03, 0x50
        /*002a*/ 	.short	0x0000


	//----- nvinfo : EIATTR_MAXREG_COUNT
	.align		4
        /*002c*/ 	.byte	0x03, 0x1b
        /*002e*/ 	.short	0x00ff


	//----- nvinfo : EIATTR_MERCURY_ISA_VERSION
	.align		4
        /*0030*/ 	.byte	0x03, 0x5f
        /*0032*/ 	.short	0x0101


	//----- nvinfo : EIATTR_VRC_CTA_INIT_COUNT
	.align		4
        /*0034*/ 	.byte	0x02, 0x4a
	.zero		1
	.zero		1


	//----- nvinfo : EIATTR_EXIT_INSTR_OFFSETS
	.align		4
        /*0038*/ 	.byte	0x04, 0x1c
        /*003a*/ 	.short	(.L_165 - .L_164)


	//   ....[0]....
.L_164:
        /*003c*/ 	.word	0x00000230


	//   ....[1]....
        /*0040*/ 	.word	0x00000280


	//----- nvinfo : EIATTR_CBANK_PARAM_SIZE
	.align		4
.L_165:
        /*0044*/ 	.byte	0x03, 0x19
        /*0046*/ 	.short	0x0010


	//----- nvinfo : EIATTR_PARAM_CBANK
	.align		4
        /*0048*/ 	.byte	0x04, 0x0a
        /*004a*/ 	.short	(.L_167 - .L_166)
	.align		4
.L_166:
        /*004c*/ 	.word	index@(.nv.constant0.zero_float_kernel)
        /*0050*/ 	.short	0x0380
        /*0052*/ 	.short	0x0010


	//----- nvinfo : EIATTR_SW_WAR
	.align		4
.L_167:
        /*0054*/ 	.byte	0x04, 0x36
        /*0056*/ 	.short	(.L_169 - .L_168)
.L_168:
        /*0058*/ 	.word	0x00000008
.L_169:


//--------------------- .nv.info.fill_float_kernel --------------------------
	.section	.nv.info.fill_float_kernel,"",@"SHT_CUDA_INFO"
	.sectionflags	@""
	.align	4


	//----- nvinfo : EIATTR_CUDA_API_VERSION
	.align		4
        /*0000*/ 	.byte	0x04, 0x37
        /*0002*/ 	.short	(.L_171 - .L_170)
.L_170:
        /*0004*/ 	.word	0x00000082


	//----- nvinfo : EIATTR_KPARAM_INFO
	.align		4
.L_171:
        /*0008*/ 	.byte	0x04, 0x17
        /*000a*/ 	.short	(.L_173 - .L_172)
.L_172:
        /*000c*/ 	.word	0x00000000
        /*0010*/ 	.short	0x0002
        /*0012*/ 	.short	0x0010
        /*0014*/ 	.byte	0x00, 0xf0, 0x21, 0x00


	//----- nvinfo : EIATTR_KPARAM_INFO
	.align		4
.L_173:
        /*0018*/ 	.byte	0x04, 0x17
        /*001a*/ 	.short	(.L_175 - .L_174)
.L_174:
        /*001c*/ 	.word	0x00000000
        /*0020*/ 	.short	0x0001
        /*0022*/ 	.short	0x0008
        /*0024*/ 	.byte	0x00, 0xf0, 0x11, 0x00


	//----- nvinfo : EIATTR_KPARAM_INFO
	.align		4
.L_175:
        /*0028*/ 	.byte	0x04, 0x17
        /*002a*/ 	.short	(.L_177 - .L_176)
.L_176:
        /*002c*/ 	.word	0x00000000
        /*0030*/ 	.short	0x0000
        /*0032*/ 	.short	0x0000
        /*0034*/ 	.byte	0x00, 0xf5, 0x21, 0x00


	//----- nvinfo : EIATTR_SPARSE_MMA_MASK
	.align		4
.L_177:
        /*0038*/ 	.byte	0x03, 0x50
        /*003a*/ 	.short	0x0000


	//----- nvinfo : EIATTR_MAXREG_COUNT
	.align		4
        /*003c*/ 	.byte	0x03, 0x1b
        /*003e*/ 	.short	0x00ff


	//----- nvinfo : EIATTR_MERCURY_ISA_VERSION
	.align		4
        /*0040*/ 	.byte	0x03, 0x5f
        /*0042*/ 	.short	0x0101


	//----- nvinfo : EIATTR_VRC_CTA_INIT_COUNT
	.align		4
        /*0044*/ 	.byte	0x02, 0x4a
	.zero		1
	.zero		1


	//----- nvinfo : EIATTR_EXIT_INSTR_OFFSETS
	.align		4
        /*0048*/ 	.byte	0x04, 0x1c
        /*004a*/ 	.short	(.L_179 - .L_178)


	//   ....[0]....
.L_178:
        /*004c*/ 	.word	0x00000260


	//   ....[1]....
        /*0050*/ 	.word	0x000002c0


	//----- nvinfo : EIATTR_CBANK_PARAM_SIZE
	.align		4
.L_179:
        /*0054*/ 	.byte	0x03, 0x19
        /*0056*/ 	.short	0x0018


	//----- nvinfo : EIATTR_PARAM_CBANK
	.align		4
        /*0058*/ 	.byte	0x04, 0x0a
        /*005a*/ 	.short	(.L_181 - .L_180)
	.align		4
.L_180:
        /*005c*/ 	.word	index@(.nv.constant0.fill_float_kernel)
        /*0060*/ 	.short	0x0380
        /*0062*/ 	.short	0x0018


	//----- nvinfo : EIATTR_SW_WAR
	.align		4
.L_181:
        /*0064*/ 	.byte	0x04, 0x36
        /*0066*/ 	.short	(.L_183 - .L_182)
.L_182:
        /*0068*/ 	.word	0x00000008
.L_183:


//--------------------- .nv.info.copy_slice_float_kernel --------------------------
	.section	.nv.info.copy_slice_float_kernel,"",@"SHT_CUDA_INFO"
	.sectionflags	@""
	.align	4


	//----- nvinfo : EIATTR_CUDA_API_VERSION
	.align		4
        /*0000*/ 	.byte	0x04, 0x37
        /*0002*/ 	.short	(.L_185 - .L_184)
.L_184:
        /*0004*/ 	.word	0x00000082


	//----- nvinfo : EIATTR_KPARAM_INFO
	.align		4
.L_185:
        /*0008*/ 	.byte	0x04, 0x17
        /*000a*/ 	.short	(.L_187 - .L_186)
.L_186:
        /*000c*/ 	.word	0x00000000
        /*0010*/ 	.short	0x0004
        /*0012*/ 	.short	0x0020
        /*0014*/ 	.byte	0x00, 0xf0, 0x21, 0x00


	//----- nvinfo : EIATTR_KPARAM_INFO
	.align		4
.L_187:
        /*0018*/ 	.byte	0x04, 0x17
        /*001a*/ 	.short	(.L_189 - .L_188)
.L_188:
        /*001c*/ 	.word	0x00000000
        /*0020*/ 	.short	0x0003
        /*0022*/ 	.short	0x0018
        /*0024*/ 	.byte	0x00, 0xf0, 0x21, 0x00


	//----- nvinfo : EIATTR_KPARAM_INFO
	.align		4
.L_189:
        /*0028*/ 	.byte	0x04, 0x17
        /*002a*/ 	.short	(.L_191 - .L_190)
.L_190:
        /*002c*/ 	.word	0x00000000
        /*0030*/ 	.short	0x0002
        /*0032*/ 	.short	0x0010
        /*0034*/ 	.byte	0x00, 0xf0, 0x21, 0x00


	//----- nvinfo : EIATTR_KPARAM_INFO
	.align		4
.L_191:
        /*0038*/ 	.byte	0x04, 0x17
        /*003a*/ 	.short	(.L_193 - .L_192)
.L_192:
        /*003c*/ 	.word	0x00000000
        /*0040*/ 	.short	0x0001
        /*0042*/ 	.short	0x0008
        /*0044*/ 	.byte	0x00, 0xf5, 0x21, 0x00


	//----- nvinfo : EIATTR_KPARAM_INFO
	.align		4
.L_193:
        /*0048*/ 	.byte	0x04, 0x17
        /*004a*/ 	.short	(.L_195 - .L_194)
.L_194:
        /*004c*/ 	.word	0x00000000
        /*0050*/ 	.short	0x0000
        /*0052*/ 	.short	0x0000
        /*0054*/ 	.byte	0x00, 0xf5, 0x21, 0x00


	//----- nvinfo : EIATTR_SPARSE_MMA_MASK
	.align		4
.L_195:
        /*0058*/ 	.byte	0x03, 0x50
        /*005a*/ 	.short	0x0000


	//----- nvinfo : EIATTR_MAXREG_COUNT
	.align		4
        /*005c*/ 	.byte	0x03, 0x1b
        /*005e*/ 	.short	0x00ff


	//----- nvinfo : EIATTR_MERCURY_ISA_VERSION
	.align		4
        /*0060*/ 	.byte	0x03, 0x5f
        /*0062*/ 	.short	0x0101


	//----- nvinfo : EIATTR_VRC_CTA_INIT_COUNT
	.align		4
        /*0064*/ 	.byte	0x02, 0x4a
	.zero		1
	.zero		1


	//----- nvinfo : EIATTR_EXIT_INSTR_OFFSETS
	.align		4
        /*0068*/ 	.byte	0x04, 0x1c
        /*006a*/ 	.short	(.L_197 - .L_196)


	//   ....[0]....
.L_196:
        /*006c*/ 	.word	0x00000090


	//   ....[1]....
        /*0070*/ 	.word	0x00000180


	//----- nvinfo : EIATTR_CBANK_PARAM_SIZE
	.align		4
.L_197:
        /*0074*/ 	.byte	0x03, 0x19
        /*0076*/ 	.short	0x0028


	//----- nvinfo : EIATTR_PARAM_CBANK
	.align		4
        /*0078*/ 	.byte	0x04, 0x0a
        /*007a*/ 	.short	(.L_199 - .L_198)
	.align		4
.L_198:
        /*007c*/ 	.word	index@(.nv.constant0.copy_slice_float_kernel)
        /*0080*/ 	.short	0x0380
        /*0082*/ 	.short	0x0028


	//----- nvinfo : EIATTR_SW_WAR
	.align		4
.L_199:
        /*0084*/ 	.byte	0x04, 0x36
        /*0086*/ 	.short	(.L_201 - .L_200)
.L_200:
        /*0088*/ 	.word	0x00000008
.L_201:


//--------------------- .nv.info.permute_float_kernel --------------------------
	.section	.nv.info.permute_float_kernel,"",@"SHT_CUDA_INFO"
	.sectionflags	@""
	.align	4


	//----- nvinfo : EIATTR_CUDA_API_VERSION
	.align		4
        /*0000*/ 	.byte	0x04, 0x37
        /*0002*/ 	.short	(.L_203 - .L_202)
.L_202:
        /*0004*/ 	.word	0x00000082


	//----- nvinfo : EIATTR_KPARAM_INFO
	.align		4
.L_203:
        /*0008*/ 	.byte	0x04, 0x17
        /*000a*/ 	.short	(.L_205 - .L_204)
.L_204:
        /*000c*/ 	.word	0x00000000
        /*0010*/ 	.short	0x0007
        /*0012*/ 	.short	0x0038
        /*0014*/ 	.byte	0x00, 0xf0, 0x21, 0x00


	//----- nvinfo : EIATTR_KPARAM_INFO
	.align		4
.L_205:
        /*0018*/ 	.byte	0x04, 0x17
        /*001a*/ 	.short	(.L_207 - .L_206)
.L_206:
        /*001c*/ 	.word	0x00000000
        /*0020*/ 	.short	0x0006
        /*0022*/ 	.short	0x0030
        /*0024*/ 	.byte	0x00, 0xf0, 0x11, 0x00


	//----- nvinfo : EIATTR_KPARAM_INFO
	.align		4
.L_207:
        /*0028*/ 	.byte	0x04, 0x17
        /*002a*/ 	.short	(.L_209 - .L_208)
.L_208:
        /*002c*/ 	.word	0x00000000
        /*0030*/ 	.short	0x0005
        /*0032*/ 	.short	0x0028
        /*0034*/ 	.byte	0x00, 0xf5, 0x21, 0x00


	//----- nvinfo : EIATTR_KPARAM_INFO
	.align		4
.L_209:
        /*0038*/ 	.byte	0x04, 0x17
        /*003a*/ 	.short	(.L_211 - .L_210)
.L_210:
        /*003c*/ 	.word	0x00000000
        /*0040*/ 	.short	0x0004
        /*0042*/ 	.short	0x0020
        /*0044*/ 	.byte	0x00, 0xf5, 0x21, 0x00


	//----- nvinfo : EIATTR_KPARAM_INFO
	.align		4
.L_211:
        /*0048*/ 	.byte	0x04, 0x17
        /*004a*/ 	.short	(.L_213 - .L_212)
.L_212:
        /*004c*/ 	.word	0x00000000
        /*0050*/ 	.short	0x0003
        /*0052*/ 	.short	0x0018
        /*0054*/ 	.byte	0x00, 0xf5, 0x21, 0x00


	//----- nvinfo : EIATTR_KPARAM_INFO
	.align		4
.L_213:
        /*0058*/ 	.byte	0x04, 0x17
        /*005a*/ 	.short	(.L_215 - .L_214)
.L_214:
        /*005c*/ 	.word	0x00000000
        /*0060*/ 	.short	0x0002
        /*0062*/ 	.short	0x0010
        /*0064*/ 	.byte	0x00, 0xf5, 0x21, 0x00


	//----- nvinfo : EIATTR_KPARAM_INFO
	.align		4
.L_215:
        /*0068*/ 	.byte	0x04, 0x17
        /*006a*/ 	.short	(.L_217 - .L_216)
.L_216:
        /*006c*/ 	.word	0x00000000
        /*0070*/ 	.short	0x0001
        /*0072*/ 	.short	0x0008
        /*0074*/ 	.byte	0x00, 0xf5, 0x21, 0x00


	//----- nvinfo : EIATTR_KPARAM_INFO
	.align		4
.L_217:
        /*0078*/ 	.byte	0x04, 0x17
        /*007a*/ 	.short	(.L_219 - .L_218)
.L_218:
        /*007c*/ 	.word	0x00000000
        /*0080*/ 	.short	0x0000
        /*0082*/ 	.short	0x0000
        /*0084*/ 	.byte	0x00, 0xf5, 0x21, 0x00


	//----- nvinfo : EIATTR_SPARSE_MMA_MASK
	.align		4
.L_219:
        /*0088*/ 	.byte	0x03, 0x50
        /*008a*/ 	.short	0x0000


	//----- nvinfo : EIATTR_MAXREG_COUNT
	.align		4
        /*008c*/ 	.byte	0x03, 0x1b
        /*008e*/ 	.short	0x00ff


	//----- nvinfo : EIATTR_MERCURY_ISA_VERSION
	.align		4
        /*0090*/ 	.byte	0x03, 0x5f
        /*0092*/ 	.short	0x0101


	//----- nvinfo : EIATTR_VRC_CTA_INIT_COUNT
	.align		4
        /*0094*/ 	.byte	0x02, 0x4a
	.zero		1
	.zero		1


	//----- nvinfo : EIATTR_EXIT_INSTR_OFFSETS
	.align		4
        /*0098*/ 	.byte	0x04, 0x1c
        /*009a*/ 	.short	(.L_221 - .L_220)


	//   ....[0]....
.L_220:
        /*009c*/ 	.word	0x00000090


	//   ....[1]....
        /*00a0*/ 	.word	0x000038b0


	//----- nvinfo : EIATTR_CRS_STACK_SIZE
	.align		4
.L_221:
        /*00a4*/ 	.byte	0x04, 0x1e
        /*00a6*/ 	.short	(.L_223 - .L_222)
.L_222:
        /*00a8*/ 	.word	0x00000000


	//----- nvinfo : EIATTR_CBANK_PARAM_SIZE
	.align		4
.L_223:
        /*00ac*/ 	.byte	0x03, 0x19
        /*00ae*/ 	.short	0x0040


	//----- nvinfo : EIATTR_PARAM_CBANK
	.align		4
        /*00b0*/ 	.byte	0x04, 0x0a
        /*00b2*/ 	.short	(.L_225 - .L_224)
	.align		4
.L_224:
        /*00b4*/ 	.word	index@(.nv.constant0.permute_float_kernel)
        /*00b8*/ 	.short	0x0380
        /*00ba*/ 	.short	0x0040


	//----- nvinfo : EIATTR_SW_WAR
	.align		4
.L_225:
        /*00bc*/ 	.byte	0x04, 0x36
        /*00be*/ 	.short	(.L_227 - .L_226)
.L_226:
        /*00c0*/ 	.word	0x00000008
.L_227:


//--------------------- .nv.info.transpose_2d_float_kernel --------------------------
	.section	.nv.info.transpose_2d_float_kernel,"",@"SHT_CUDA_INFO"
	.sectionflags	@""
	.align	4


	//----- nvinfo : EIATTR_CUDA_API_VERSION
	.align		4
        /*0000*/ 	.byte	0x04, 0x37
        /*0002*/ 	.short	(.L_229 - .L_228)
.L_228:
        /*0004*/ 	.word	0x00000082


	//----- nvinfo : EIATTR_KPARAM_INFO
	.align		4
.L_229:
        /*0008*/ 	.byte	0x04, 0x17
        /*000a*/ 	.short	(.L_231 - .L_230)
.L_230:
        /*000c*/ 	.word	0x00000000
        /*0010*/ 	.short	0x0003
        /*0012*/ 	.short	0x0014
        /*0014*/ 	.byte	0x00, 0xf0, 0x11, 0x00


	//----- nvinfo : EIATTR_KPARAM_INFO
	.align		4
.L_231:
        /*0018*/ 	.byte	0x04, 0x17
        /*001a*/ 	.short	(.L_233 - .L_232)
.L_232:
        /*001c*/ 	.word	0x00000000
        /*0020*/ 	.short	0x0002
        /*0022*/ 	.short	0x0010
        /*0024*/ 	.byte	0x00, 0xf0, 0x11, 0x00


	//----- nvinfo : EIATTR_KPARAM_INFO
	.align		4
.L_233:
        /*0028*/ 	.byte	0x04, 0x17
        /*002a*/ 	.short	(.L_235 - .L_234)
.L_234:
        /*002c*/ 	.word	0x00000000
        /*0030*/ 	.short	0x0001
        /*0032*/ 	.short	0x0008
        /*0034*/ 	.byte	0x00, 0xf5, 0x21, 0x00


	//----- nvinfo : EIATTR_KPARAM_INFO
	.align		4
.L_235:
        /*0038*/ 	.byte	0x04, 0x17
        /*003a*/ 	.short	(.L_237 - .L_236)
.L_236:
        /*003c*/ 	.word	0x00000000
        /*0040*/ 	.short	0x0000
        /*0042*/ 	.short	0x0000
        /*0044*/ 	.byte	0x00, 0xf5, 0x21, 0x00


	//----- nvinfo : EIATTR_SPARSE_MMA_MASK
	.align		4
.L_237:
        /*0048*/ 	.byte	0x03, 0x50
        /*004a*/ 	.short	0x0000


	//----- nvinfo : EIATTR_MAXREG_COUNT
	.align		4
        /*004c*/ 	.byte	0x03, 0x1b
        /*004e*/ 	.short	0x00ff


	//----- nvinfo : EIATTR_NUM_BARRIERS
	.align		4
        /*0050*/ 	.byte	0x02, 0x4c
        /*0052*/ 	.byte	0x01
	.zero		1


	//----- nvinfo : EIATTR_MERCURY_ISA_VERSION
	.align		4
        /*0054*/ 	.byte	0x03, 0x5f
        /*0056*/ 	.short	0x0101


	//----- nvinfo : EIATTR_VRC_CTA_INIT_COUNT
	.align		4
        /*0058*/ 	.byte	0x02, 0x4a
	.zero		1
	.zero		1


	//----- nvinfo : EIATTR_EXIT_INSTR_OFFSETS
	.align		4
        /*005c*/ 	.byte	0x04, 0x1c
        /*005e*/ 	.short	(.L_239 - .L_238)


	//   ....[0]....
.L_238:
        /*0060*/ 	.word	0x000001a0


	//   ....[1]....
        /*0064*/ 	.word	0x00000250


	//----- nvinfo : EIATTR_CBANK_PARAM_SIZE
	.align		4
.L_239:
        /*0068*/ 	.byte	0x03, 0x19
        /*006a*/ 	.short	0x0018


	//----- nvinfo : EIATTR_PARAM_CBANK
	.align		4
        /*006c*/ 	.byte	0x04, 0x0a
        /*006e*/ 	.short	(.L_241 - .L_240)
	.align		4
.L_240:
        /*0070*/ 	.word	index@(.nv.constant0.transpose_2d_float_kernel)
        /*0074*/ 	.short	0x0380
        /*0076*/ 	.short	0x0018


	//----- nvinfo : EIATTR_SW_WAR
	.align		4
.L_241:
        /*0078*/ 	.byte	0x04, 0x36
        /*007a*/ 	.short	(.L_243 - .L_242)
.L_242:
        /*007c*/ 	.word	0x00000008
.L_243:


//--------------------- .nv.info.gather_axis_float_kernel --------------------------
	.section	.nv.info.gather_axis_float_kernel,"",@"SHT_CUDA_INFO"
	.sectionflags	@""
	.align	4


	//----- nvinfo : EIATTR_CUDA_API_VERSION
	.align		4
        /*0000*/ 	.byte	0x04, 0x37
        /*0002*/ 	.short	(.L_245 - .L_244)
.L_244:
        /*0004*/ 	.word	0x00000082


	//----- nvinfo : EIATTR_KPARAM_INFO
	.align		4
.L_245:
        /*0008*/ 	.byte	0x04, 0x17
        /*000a*/ 	.short	(.L_247 - .L_246)
.L_246:
        /*000c*/ 	.word	0x00000000
        /*0010*/ 	.short	0x0006
        /*0012*/ 	.short	0x0030
        /*0014*/ 	.byte	0x00, 0xf0, 0x21, 0x00


	//----- nvinfo : EIATTR_KPARAM_INFO
	.align		4
.L_247:
        /*0018*/ 	.byte	0x04, 0x17
        /*001a*/ 	.short	(.L_249 - .L_248)
.L_248:
        /*001c*/ 	.word	0x00000000
        /*0020*/ 	.short	0x0005
        /*0022*/ 	.short	0x0028
        /*0024*/ 	.byte	0x00, 0xf0, 0x21, 0x00


	//----- nvinfo : EIATTR_KPARAM_INFO
	.align		4
.L_249:
        /*0028*/ 	.byte	0x04, 0x17
        /*002a*/ 	.short	(.L_251 - .L_250)
.L_250:
        /*002c*/ 	.word	0x00000000
        /*0030*/ 	.short	0x0004
        /*0032*/ 	.short	0x0020
        /*0034*/ 	.byte	0x00, 0xf0, 0x21, 0x00


	//----- nvinfo : EIATTR_KPARAM_INFO
	.align		4
.L_251:
        /*0038*/ 	.byte	0x04, 0x17
        /*003a*/ 	.short	(.L_253 - .L_252)
.L_252:
        /*003c*/ 	.word	0x00000000
        /*0040*/ 	.short	0x0003
        /*0042*/ 	.short	0x0018
        /*0044*/ 	.byte	0x00, 0xf0, 0x21, 0x00


	//----- nvinfo : EIATTR_KPARAM_INFO
	.align		4
.L_253:
        /*0048*/ 	.byte	0x04, 0x17
        /*004a*/ 	.short	(.L_255 - .L_254)
.L_254:
        /*004c*/ 	.word	0x00000000
        /*0050*/ 	.short	0x0002
        /*0052*/ 	.short	0x0010
        /*0054*/ 	.byte	0x00, 0xf5, 0x21, 0x00


	//----- nvinfo : EIATTR_KPARAM_INFO
	.align		4
.L_255:
        /*0058*/ 	.byte	0x04, 0x17
        /*005a*/ 	.short	(.L_257 - .L_256)
.L_256:
        /*005c*/ 	.word	0x00000000
        /*0060*/ 	.short	0x0001
        /*0062*/ 	.short	0x0008
        /*0064*/ 	.byte	0x00, 0xf5, 0x21, 0x00


	//----- nvinfo : EIATTR_KPARAM_INFO
	.align		4
.L_257:
        /*0068*/ 	.byte	0x04, 0x17
        /*006a*/ 	.short	(.L_259 - .L_258)
.L_258:
        /*006c*/ 	.word	0x00000000
        /*0070*/ 	.short	0x0000
        /*0072*/ 	.short	0x0000
        /*0074*/ 	.byte	0x00, 0xf5, 0x21, 0x00


	//----- nvinfo : EIATTR_SPARSE_MMA_MASK
	.align		4
.L_259:
        /*0078*/ 	.byte	0x03, 0x50
        /*007a*/ 	.short	0x0000


	//----- nvinfo : EIATTR_MAXREG_COUNT
	.align		4
        /*007c*/ 	.byte	0x03, 0x1b
        /*007e*/ 	.short	0x00ff


	//----- nvinfo : EIATTR_MERCURY_ISA_VERSION
	.align		4
        /*0080*/ 	.byte	0x03, 0x5f
        /*0082*/ 	.short	0x0101


	//----- nvinfo : EIATTR_VRC_CTA_INIT_COUNT
	.align		4
        /*0084*/ 	.byte	0x02, 0x4a
	.zero		1
	.zero		1


	//----- nvinfo : EIATTR_EXIT_INSTR_OFFSETS
	.align		4
        /*0088*/ 	.byte	0x04, 0x1c
        /*008a*/ 	.short	(.L_261 - .L_260)


	//   ....[0]....
.L_260:
        /*008c*/ 	.word	0x00000120


	//   ....[1]....
        /*0090*/ 	.word	0x000009a0


	//----- nvinfo : EIATTR_CRS_STACK_SIZE
	.align		4
.L_261:
        /*0094*/ 	.byte	0x04, 0x1e
        /*0096*/ 	.short	(.L_263 - .L_262)
.L_262:
        /*0098*/ 	.word	0x00000000


	//----- nvinfo : EIATTR_CBANK_PARAM_SIZE
	.align		4
.L_263:
        /*009c*/ 	.byte	0x03, 0x19
        /*009e*/ 	.short	0x0038


	//----- nvinfo : EIATTR_PARAM_CBANK
	.align		4
        /*00a0*/ 	.byte	0x04, 0x0a
        /*00a2*/ 	.short	(.L_265 - .L_264)
	.align		4
.L_264:
        /*00a4*/ 	.word	index@(.nv.constant0.gather_axis_float_kernel)
        /*00a8*/ 	.short	0x0380
        /*00aa*/ 	.short	0x0038


	//----- nvinfo : EIATTR_SW_WAR
	.align		4
.L_265:
        /*00ac*/ 	.byte	0x04, 0x36
        /*00ae*/ 	.short	(.L_267 - .L_266)
.L_266:
        /*00b0*/ 	.word	0x00000008
.L_267:


//--------------------- .nv.info.scatter_float_kernel --------------------------
	.section	.nv.info.scatter_float_kernel,"",@"SHT_CUDA_INFO"
	.sectionflags	@""
	.align	4


	//----- nvinfo : EIATTR_CUDA_API_VERSION
	.align		4
        /*0000*/ 	.byte	0x04, 0x37
        /*0002*/ 	.short	(.L_269 - .L_268)
.L_268:
        /*0004*/ 	.word	0x00000082


	//----- nvinfo : EIATTR_KPARAM_INFO
	.align		4
.L_269:
        /*0008*/ 	.byte	0x04, 0x17
        /*000a*/ 	.short	(.L_271 - .L_270)
.L_270:
        /*000c*/ 	.word	0x00000000
        /*0010*/ 	.short	0x0003
        /*0012*/ 	.short	0x0018
        /*0014*/ 	.byte	0x00, 0xf0, 0x21, 0x00


	//----- nvinfo : EIATTR_KPARAM_INFO
	.align		4
.L_271:
        /*0018*/ 	.byte	0x04, 0x17
        /*001a*/ 	.short	(.L_273 - .L_272)
.L_272:
        /*001c*/ 	.word	0x00000000
        /*0020*/ 	.short	0x0002
        /*0022*/ 	.short	0x0010
        /*0024*/ 	.byte	0x00, 0xf5, 0x21, 0x00


	//----- nvinfo : EIATTR_KPARAM_INFO
	.align		4
.L_273:
        /*0028*/ 	.byte	0x04, 0x17
        /*002a*/ 	.short	(.L_275 - .L_274)
.L_274:
        /*002c*/ 	.word	0x00000000
        /*0030*/ 	.short	0x0001
        /*0032*/ 	.short	0x0008
        /*0034*/ 	.byte	0x00, 0xf5, 0x21, 0x00


	//----- nvinfo : EIATTR_KPARAM_INFO
	.align		4
.L_275:
        /*0038*/ 	.byte	0x04, 0x17
        /*003a*/ 	.short	(.L_277 - .L_276)
.L_276:
        /*003c*/ 	.word	0x00000000
        /*0040*/ 	.short	0x0000
        /*0042*/ 	.short	0x0000
        /*0044*/ 	.byte	0x00, 0xf5, 0x21, 0x00


	//----- nvinfo : EIATTR_SPARSE_MMA_MASK
	.align		4
.L_277:
        /*0048*/ 	.byte	0x03, 0x50
        /*004a*/ 	.short	0x0000


	//----- nvinfo : EIATTR_MAXREG_COUNT
	.align		4
        /*004c*/ 	.byte	0x03, 0x1b
        /*004e*/ 	.short	0x00ff


	//----- nvinfo : EIATTR_MERCURY_ISA_VERSION
	.align		4
        /*0050*/ 	.byte	0x03, 0x5f
        /*0052*/ 	.short	0x0101


	//----- nvinfo : EIATTR_VRC_CTA_INIT_COUNT
	.align		4
        /*0054*/ 	.byte	0x02, 0x4a
	.zero		1
	.zero		1


	//----- nvinfo : EIATTR_EXIT_INSTR_OFFSETS
	.align		4
        /*0058*/ 	.byte	0x04, 0x1c
        /*005a*/ 	.short	(.L_279 - .L_278)


	//   ....[0]....
.L_278:
        /*005c*/ 	.word	0x00000090


	//   ....[1]....
        /*0060*/ 	.word	0x00000160


	//----- nvinfo : EIATTR_CBANK_PARAM_SIZE
	.align		4
.L_279:
        /*0064*/ 	.byte	0x03, 0x19
        /*0066*/ 	.short	0x0020


	//----- nvinfo : EIATTR_PARAM_CBANK
	.align		4
        /*0068*/ 	.byte	0x04, 0x0a
        /*006a*/ 	.short	(.L_281 - .L_280)
	.align		4
.L_280:
        /*006c*/ 	.word	index@(.nv.constant0.scatter_float_kernel)
        /*0070*/ 	.short	0x0380
        /*0072*/ 	.short	0x0020


	//----- nvinfo : EIATTR_SW_WAR
	.align		4
.L_281:
        /*0074*/ 	.byte	0x04, 0x36
        /*0076*/ 	.short	(.L_283 - .L_282)
.L_282:
        /*0078*/ 	.word	0x00000008
.L_283:


//--------------------- .nv.info.gather_float_kernel --------------------------
	.section	.nv.info.gather_float_kernel,"",@"SHT_CUDA_INFO"
	.sectionflags	@""
	.align	4


	//----- nvinfo : EIATTR_CUDA_API_VERSION
	.align		4
        /*0000*/ 	.byte	0x04, 0x37
        /*0002*/ 	.short	(.L_285 - .L_284)
.L_284:
        /*0004*/ 	.word	0x00000082


	//----- nvinfo : EIATTR_KPARAM_INFO
	.align		4
.L_285:
        /*0008*/ 	.byte	0x04, 0x17
        /*000a*/ 	.short	(.L_287 - .L_286)
.L_286:
        /*000c*/ 	.word	0x00000000
        /*0010*/ 	.short	0x0003
        /*0012*/ 	.short	0x0018
        /*0014*/ 	.byte	0x00, 0xf0, 0x21, 0x00


	//----- nvinfo : EIATTR_KPARAM_INFO
	.align		4
.L_287:
        /*0018*/ 	.byte	0x04, 0x17
        /*001a*/ 	.short	(.L_289 - .L_288)
.L_288:
        /*001c*/ 	.word	0x00000000
        /*0020*/ 	.short	0x0002
        /*0022*/ 	.short	0x0010
        /*0024*/ 	.byte	0x00, 0xf5, 0x21, 0x00


	//----- nvinfo : EIATTR_KPARAM_INFO
	.align		4
.L_289:
        /*0028*/ 	.byte	0x04, 0x17
        /*002a*/ 	.short	(.L_291 - .L_290)
.L_290:
        /*002c*/ 	.word	0x00000000
        /*0030*/ 	.short	0x0001
        /*0032*/ 	.short	0x0008
        /*0034*/ 	.byte	0x00, 0xf5, 0x21, 0x00


	//----- nvinfo : EIATTR_KPARAM_INFO
	.align		4
.L_291:
        /*0038*/ 	.byte	0x04, 0x17
        /*003a*/ 	.short	(.L_293 - .L_292)
.L_292:
        /*003c*/ 	.word	0x00000000
        /*0040*/ 	.short	0x0000
        /*0042*/ 	.short	0x0000
        /*0044*/ 	.byte	0x00, 0xf5, 0x21, 0x00


	//----- nvinfo : EIATTR_SPARSE_MMA_MASK
	.align		4
.L_293:
        /*0048*/ 	.byte	0x03, 0x50
        /*004a*/ 	.short	0x0000


	//----- nvinfo : EIATTR_MAXREG_COUNT
	.align		4
        /*004c*/ 	.byte	0x03, 0x1b
        /*004e*/ 	.short	0x00ff


	//----- nvinfo : EIATTR_MERCURY_ISA_VERSION
	.align		4
        /*0050*/ 	.byte	0x03, 0x5f
        /*0052*/ 	.short	0x0101


	//----- nvinfo : EIATTR_VRC_CTA_INIT_COUNT
	.align		4
        /*0054*/ 	.byte	0x02, 0x4a
	.zero		1
	.zero		1


	//----- nvinfo : EIATTR_EXIT_INSTR_OFFSETS
	.align		4
        /*0058*/ 	.byte	0x04, 0x1c
        /*005a*/ 	.short	(.L_295 - .L_294)


	//   ....[0]....
.L_294:
        /*005c*/ 	.word	0x00000090


	//   ....[1]....
        /*0060*/ 	.word	0x00000160


	//----- nvinfo : EIATTR_CBANK_PARAM_SIZE
	.align		4
.L_295:
        /*0064*/ 	.byte	0x03, 0x19
        /*0066*/ 	.short	0x0020


	//----- nvinfo : EIATTR_PARAM_CBANK
	.align		4
        /*0068*/ 	.byte	0x04, 0x0a
        /*006a*/ 	.short	(.L_297 - .L_296)
	.align		4
.L_296:
        /*006c*/ 	.word	index@(.nv.constant0.gather_float_kernel)
        /*0070*/ 	.short	0x0380
        /*0072*/ 	.short	0x0020


	//----- nvinfo : EIATTR_SW_WAR
	.align		4
.L_297:
        /*0074*/ 	.byte	0x04, 0x36
        /*0076*/ 	.short	(.L_299 - .L_298)
.L_298:
        /*0078*/ 	.word	0x00000008
.L_299:


//--------------------- .nv.info.broadcast_nd_float_kernel --------------------------
	.section	.nv.info.broadcast_nd_float_kernel,"",@"SHT_CUDA_INFO"
	.sectionflags	@""
	.align	4


	//----- nvinfo : EIATTR_CUDA_API_VERSION
	.align		4
        /*0000*/ 	.byte	0x04, 0x37
        /*0002*/ 	.short	(.L_301 - .L_300)
.L_300:
        /*0004*/ 	.word	0x00000082


	//----- nvinfo : EIATTR_KPARAM_INFO
	.align		4
.L_301:
        /*0008*/ 	.byte	0x04, 0x17
        /*000a*/ 	.short	(.L_303 - .L_302)
.L_302:
        /*000c*/ 	.word	0x00000000
        /*0010*/ 	.short	0x0005
        /*0012*/ 	.short	0x0028
        /*0014*/ 	.byte	0x00, 0xf0, 0x21, 0x00


	//----- nvinfo : EIATTR_KPARAM_INFO
	.align		4
.L_303:
        /*0018*/ 	.byte	0x04, 0x17
        /*001a*/ 	.short	(.L_305 - .L_304)
.L_304:
        /*001c*/ 	.word	0x00000000
        /*0020*/ 	.short	0x0004
        /*0022*/ 	.short	0x0020
        /*0024*/ 	.byte	0x00, 0xf0, 0x11, 0x00


	//----- nvinfo : EIATTR_KPARAM_INFO
	.align		4
.L_305:
        /*0028*/ 	.byte	0x04, 0x17
        /*002a*/ 	.short	(.L_307 - .L_306)
.L_306:
        /*002c*/ 	.word	0x00000000
        /*0030*/ 	.short	0x0003
        /*0032*/ 	.short	0x0018
        /*0034*/ 	.byte	0x00, 0xf5, 0x21, 0x00


	//----- nvinfo : EIATTR_KPARAM_INFO
	.align		4
.L_307:
        /*0038*/ 	.byte	0x04, 0x17
        /*003a*/ 	.short	(.L_309 - .L_308)
.L_308:
        /*003c*/ 	.word	0x00000000
        /*0040*/ 	.short	0x0002
        /*0042*/ 	.short	0x0010
        /*0044*/ 	.byte	0x00, 0xf5, 0x21, 0x00


	//----- nvinfo : EIATTR_KPARAM_INFO
	.align		4
.L_309:
        /*0048*/ 	.byte	0x04, 0x17
        /*004a*/ 	.short	(.L_311 - .L_310)
.L_310:
        /*004c*/ 	.word	0x00000000
        /*0050*/ 	.short	0x0001
        /*0052*/ 	.short	0x0008
        /*0054*/ 	.byte	0x00, 0xf5, 0x21, 0x00


	//----- nvinfo : EIATTR_KPARAM_INFO
	.align		4
.L_311:
        /*0058*/ 	.byte	0x04, 0x17
        /*005a*/ 	.short	(.L_313 - .L_312)
.L_312:
        /*005c*/ 	.word	0x00000000
        /*0060*/ 	.short	0x0000
        /*0062*/ 	.short	0x0000
        /*0064*/ 	.byte	0x00, 0xf5, 0x21, 0x00


	//----- nvinfo : EIATTR_SPARSE_MMA_MASK
	.align		4
.L_313:
        /*0068*/ 	.byte	0x03, 0x50
        /*006a*/ 	.short	0x0000


	//----- nvinfo : EIATTR_MAXREG_COUNT
	.align		4
        /*006c*/ 	.byte	0x03, 0x1b
        /*006e*/ 	.short	0x00ff


	//----- nvinfo : EIATTR_MERCURY_ISA_VERSION
	.align		4
        /*0070*/ 	.byte	0x03, 0x5f
        /*0072*/ 	.short	0x0101


	//----- nvinfo : EIATTR_VRC_CTA_INIT_COUNT
	.align		4
        /*0074*/ 	.byte	0x02, 0x4a
	.zero		1
	.zero		1


	//----- nvinfo : EIATTR_EXIT_INSTR_OFFSETS
	.align		4
        /*0078*/ 	.byte	0x04, 0x1c
        /*007a*/ 	.short	(.L_315 - .L_314)


	//   ....[0]....
.L_314:
        /*007c*/ 	.word	0x00000090


	//   ....[1]....
        /*0080*/ 	.word	0x000037d0


	//----- nvinfo : EIATTR_CRS_STACK_SIZE
	.align		4
.L_315:
        /*0084*/ 	.byte	0x04, 0x1e
        /*0086*/ 	.short	(.L_317 - .L_316)
.L_316:
        /*0088*/ 	.word	0x00000000


	//----- nvinfo : EIATTR_CBANK_PARAM_SIZE
	.align		4
.L_317:
        /*008c*/ 	.byte	0x03, 0x19
        /*008e*/ 	.short	0x0030


	//----- nvinfo : EIATTR_PARAM_CBANK
	.align		4
        /*0090*/ 	.byte	0x04, 0x0a
        /*0092*/ 	.short	(.L_319 - .L_318)
	.align		4
.L_318:
        /*0094*/ 	.word	index@(.nv.constant0.broadcast_nd_float_kernel)
        /*0098*/ 	.short	0x0380
        /*009a*/ 	.short	0x0030


	//----- nvinfo : EIATTR_SW_WAR
	.align		4
.L_319:
        /*009c*/ 	.byte	0x04, 0x36
        /*009e*/ 	.short	(.L_321 - .L_320)
.L_320:
        /*00a0*/ 	.word	0x00000008
.L_321:


//--------------------- .nv.info.broadcast_col_float_kernel --------------------------
	.section	.nv.info.broadcast_col_float_kernel,"",@"SHT_CUDA_INFO"
	.sectionflags	@""
	.align	4


	//----- nvinfo : EIATTR_CUDA_API_VERSION
	.align		4
        /*0000*/ 	.byte	0x04, 0x37
        /*0002*/ 	.short	(.L_323 - .L_322)
.L_322:
        /*0004*/ 	.word	0x00000082


	//----- nvinfo : EIATTR_KPARAM_INFO
	.align		4
.L_323:
        /*0008*/ 	.byte	0x04, 0x17
        /*000a*/ 	.short	(.L_325 - .L_324)
.L_324:
        /*000c*/ 	.word	0x00000000
        /*0010*/ 	.short	0x0003
        /*0012*/ 	.short	0x0014
        /*0014*/ 	.byte	0x00, 0xf0, 0x11, 0x00


	//----- nvinfo : EIATTR_KPARAM_INFO
	.align		4
.L_325:
        /*0018*/ 	.byte	0x04, 0x17
        /*001a*/ 	.short	(.L_327 - .L_326)
.L_326:
        /*001c*/ 	.word	0x00000000
        /*0020*/ 	.short	0x0002
        /*0022*/ 	.short	0x0010
        /*0024*/ 	.byte	0x00, 0xf0, 0x11, 0x00


	//----- nvinfo : EIATTR_KPARAM_INFO
	.align		4
.L_327:
        /*0028*/ 	.byte	0x04, 0x17
        /*002a*/ 	.short	(.L_329 - .L_328)
.L_328:
        /*002c*/ 	.word	0x00000000
        /*0030*/ 	.short	0x0001
        /*0032*/ 	.short	0x0008
        /*0034*/ 	.byte	0x00, 0xf5, 0x21, 0x00


	//----- nvinfo : EIATTR_KPARAM_INFO
	.align		4
.L_329:
        /*0038*/ 	.byte	0x04, 0x17
        /*003a*/ 	.short	(.L_331 - .L_330)
.L_330:
        /*003c*/ 	.word	0x00000000
        /*0040*/ 	.short	0x0000
        /*0042*/ 	.short	0x0000
        /*0044*/ 	.byte	0x00, 0xf5, 0x21, 0x00


	//----- nvinfo : EIATTR_SPARSE_MMA_MASK
	.align		4
.L_331:
        /*0048*/ 	.byte	0x03, 0x50
        /*004a*/ 	.short	0x0000


	//----- nvinfo : EIATTR_MAXREG_COUNT
	.align		4
        /*004c*/ 	.byte	0x03, 0x1b
        /*004e*/ 	.short	0x00ff


	//----- nvinfo : EIATTR_MERCURY_ISA_VERSION
	.align		4
        /*0050*/ 	.byte	0x03, 0x5f
        /*0052*/ 	.short	0x0101


	//----- nvinfo : EIATTR_VRC_CTA_INIT_COUNT
	.align		4
        /*0054*/ 	.byte	0x02, 0x4a
	.zero		1
	.zero		1


	//----- nvinfo : EIATTR_EXIT_INSTR_OFFSETS
	.align		4
        /*0058*/ 	.byte	0x04, 0x1c
        /*005a*/ 	.short	(.L_333 - .L_332)


	//   ....[0]....
.L_332:
        /*005c*/ 	.word	0x000000a0


	//   ....[1]....
        /*0060*/ 	.word	0x00000330


	//----- nvinfo : EIATTR_CRS_STACK_SIZE
	.align		4
.L_333:
        /*0064*/ 	.byte	0x04, 0x1e
        /*0066*/ 	.short	(.L_335 - .L_334)
.L_334:
        /*0068*/ 	.word	0x00000000


	//----- nvinfo : EIATTR_CBANK_PARAM_SIZE
	.align		4
.L_335:
        /*006c*/ 	.byte	0x03, 0x19
        /*006e*/ 	.short	0x0018


	//----- nvinfo : EIATTR_PARAM_CBANK
	.align		4
        /*0070*/ 	.byte	0x04, 0x0a
        /*0072*/ 	.short	(.L_337 - .L_336)
	.align		4
.L_336:
        /*0074*/ 	.word	index@(.nv.constant0.broadcast_col_float_kernel)
        /*0078*/ 	.short	0x0380
        /*007a*/ 	.short	0x0018


	//----- nvinfo : EIATTR_SW_WAR
	.align		4
.L_337:
        /*007c*/ 	.byte	0x04, 0x36
        /*007e*/ 	.short	(.L_339 - .L_338)
.L_338:
        /*0080*/ 	.word	0x00000008
.L_339:


//--------------------- .nv.info.broadcast_row_float_kernel --------------------------
	.section	.nv.info.broadcast_row_float_kernel,"",@"SHT_CUDA_INFO"
	.sectionflags	@""
	.align	4


	//----- nvinfo : EIATTR_CUDA_API_VERSION
	.align		4
        /*0000*/ 	.byte	0x04, 0x37
        /*0002*/ 	.short	(.L_341 - .L_340)
.L_340:
        /*0004*/ 	.word	0x00000082


	//----- nvinfo : EIATTR_KPARAM_INFO
	.align		4
.L_341:
        /*0008*/ 	.byte	0x04, 0x17
        /*000a*/ 	.short	(.L_343 - .L_342)
.L_342:
        /*000c*/ 	.word	0x00000000
        /*0010*/ 	.short	0x0003
        /*0012*/ 	.short	0x0014
        /*0014*/ 	.byte	0x00, 0xf0, 0x11, 0x00


	//----- nvinfo : EIATTR_KPARAM_INFO
	.align		4
.L_343:
        /*0018*/ 	.byte	0x04, 0x17
        /*001a*/ 	.short	(.L_345 - .L_344)
.L_344:
        /*001c*/ 	.word	0x00000000
        /*0020*/ 	.short	0x0002
        /*0022*/ 	.short	0x0010
        /*0024*/ 	.byte	0x00, 0xf0, 0x11, 0x00


	//----- nvinfo : EIATTR_KPARAM_INFO
	.align		4
.L_345:
        /*0028*/ 	.byte	0x04, 0x17
        /*002a*/ 	.short	(.L_347 - .L_346)
.L_346:
        /*002c*/ 	.word	0x00000000
        /*0030*/ 	.short	0x0001
        /*0032*/ 	.short	0x0008
        /*0034*/ 	.byte	0x00, 0xf5, 0x21, 0x00


	//----- nvinfo : EIATTR_KPARAM_INFO
	.align		4
.L_347:
        /*0038*/ 	.byte	0x04, 0x17
        /*003a*/ 	.short	(.L_349 - .L_348)
.L_348:
        /*003c*/ 	.word	0x00000000
        /*0040*/ 	.short	0x0000
        /*0042*/ 	.short	0x0000
        /*0044*/ 	.byte	0x00, 0xf5, 0x21, 0x00


	//----- nvinfo : EIATTR_SPARSE_MMA_MASK
	.align		4
.L_349:
        /*0048*/ 	.byte	0x03, 0x50
        /*004a*/ 	.short	0x0000


	//----- nvinfo : EIATTR_MAXREG_COUNT
	.align		4
        /*004c*/ 	.byte	0x03, 0x1b
        /*004e*/ 	.short	0x00ff


	//----- nvinfo : EIATTR_MERCURY_ISA_VERSION
	.align		4
        /*0050*/ 	.byte	0x03, 0x5f
        /*0052*/ 	.short	0x0101


	//----- nvinfo : EIATTR_VRC_CTA_INIT_COUNT
	.align		4
        /*0054*/ 	.byte	0x02, 0x4a
	.zero		1
	.zero		1


	//----- nvinfo : EIATTR_EXIT_INSTR_OFFSETS
	.align		4
        /*0058*/ 	.byte	0x04, 0x1c
        /*005a*/ 	.short	(.L_351 - .L_350)


	//   ....[0]....
.L_350:
        /*005c*/ 	.word	0x000000a0


	//   ....[1]....
        /*0060*/ 	.word	0x000002f0


	//----- nvinfo : EIATTR_CRS_STACK_SIZE
	.align		4
.L_351:
        /*0064*/ 	.byte	0x04, 0x1e
        /*0066*/ 	.short	(.L_353 - .L_352)
.L_352:
        /*0068*/ 	.word	0x00000000


	//----- nvinfo : EIATTR_CBANK_PARAM_SIZE
	.align		4
.L_353:
        /*006c*/ 	.byte	0x03, 0x19
        /*006e*/ 	.short	0x0018


	//----- nvinfo : EIATTR_PARAM_CBANK
	.align		4
        /*0070*/ 	.byte	0x04, 0x0a
        /*0072*/ 	.short	(.L_355 - .L_354)
	.align		4
.L_354:
        /*0074*/ 	.word	index@(.nv.constant0.broadcast_row_float_kernel)
        /*0078*/ 	.short	0x0380
        /*007a*/ 	.short	0x0018


	//----- nvinfo : EIATTR_SW_WAR
	.align		4
.L_355:
        /*007c*/ 	.byte	0x04, 0x36
        /*007e*/ 	.short	(.L_357 - .L_356)
.L_356:
        /*0080*/ 	.word	0x00000008
.L_357:


//--------------------- .nv.info.broadcast_scalar_float_kernel --------------------------
	.section	.nv.info.broadcast_scalar_float_kernel,"",@"SHT_CUDA_INFO"
	.sectionflags	@""
	.align	4


	//----- nvinfo : EIATTR_CUDA_API_VERSION
	.align		4
        /*0000*/ 	.byte	0x04, 0x37
        /*0002*/ 	.short	(.L_359 - .L_358)
.L_358:
        /*0004*/ 	.word	0x00000082


	//----- nvinfo : EIATTR_KPARAM_INFO
	.align		4
.L_359:
        /*0008*/ 	.byte	0x04, 0x17
        /*000a*/ 	.short	(.L_361 - .L_360)
.L_360:
        /*000c*/ 	.word	0x00000000
        /*0010*/ 	.short	0x0002
        /*0012*/ 	.short	0x0010
        /*0014*/ 	.byte	0x00, 0xf0, 0x21, 0x00


	//----- nvinfo : EIATTR_KPARAM_INFO
	.align		4
.L_361:
        /*0018*/ 	.byte	0x04, 0x17
        /*001a*/ 	.short	(.L_363 - .L_362)
.L_362:
        /*001c*/ 	.word	0x00000000
        /*0020*/ 	.short	0x0001
        /*0022*/ 	.short	0x0008
        /*0024*/ 	.byte	0x00, 0xf0, 0x11, 0x00


	//----- nvinfo : EIATTR_KPARAM_INFO
	.align		4
.L_363:
        /*0028*/ 	.byte	0x04, 0x17
        /*002a*/ 	.short	(.L_365 - .L_364)
.L_364:
        /*002c*/ 	.word	0x00000000
        /*0030*/ 	.short	0x0000
        /*0032*/ 	.short	0x0000
        /*0034*/ 	.byte	0x00, 0xf5, 0x21, 0x00


	//----- nvinfo : EIATTR_SPARSE_MMA_MASK
	.align		4
.L_365:
        /*0038*/ 	.byte	0x03, 0x50
        /*003a*/ 	.short	0x0000


	//----- nvinfo : EIATTR_MAXREG_COUNT
	.align		4
        /*003c*/ 	.byte	0x03, 0x1b
        /*003e*/ 	.short	0x00ff


	//----- nvinfo : EIATTR_MERCURY_ISA_VERSION
	.align		4
        /*0040*/ 	.byte	0x03, 0x5f
        /*0042*/ 	.short	0x0101


	//----- nvinfo : EIATTR_VRC_CTA_INIT_COUNT
	.align		4
        /*0044*/ 	.byte	0x02, 0x4a
	.zero		1
	.zero		1


	//----- nvinfo : EIATTR_EXIT_INSTR_OFFSETS
	.align		4
        /*0048*/ 	.byte	0x04, 0x1c
        /*004a*/ 	.short	(.L_367 - .L_366)


	//   ....[0]....
.L_366:
        /*004c*/ 	.word	0x00000260


	//   ....[1]....
        /*0050*/ 	.word	0x000002c0


	//----- nvinfo : EIATTR_CBANK_PARAM_SIZE
	.align		4
.L_367:
        /*0054*/ 	.byte	0x03, 0x19
        /*0056*/ 	.short	0x0018


	//----- nvinfo : EIATTR_PARAM_CBANK
	.align		4
        /*0058*/ 	.byte	0x04, 0x0a
        /*005a*/ 	.short	(.L_369 - .L_368)
	.align		4
.L_368:
        /*005c*/ 	.word	index@(.nv.constant0.broadcast_scalar_float_kernel)
        /*0060*/ 	.short	0x0380
        /*0062*/ 	.short	0x0018


	//----- nvinfo : EIATTR_SW_WAR
	.align		4
.L_369:
        /*0064*/ 	.byte	0x04, 0x36
        /*0066*/ 	.short	(.L_371 - .L_370)
.L_370:
        /*0068*/ 	.word	0x00000008
.L_371:


//--------------------- .nv.info.copy_strided_nd_float_kernel --------------------------
	.section	.nv.info.copy_strided_nd_float_kernel,"",@"SHT_CUDA_INFO"
	.sectionflags	@""
	.align	4


	//----- nvinfo : EIATTR_CUDA_API_VERSION
	.align		4
        /*0000*/ 	.byte	0x04, 0x37
        /*0002*/ 	.short	(.L_373 - .L_372)
.L_372:
        /*0004*/ 	.word	0x00000082


	//----- nvinfo : EIATTR_KPARAM_INFO
	.align		4
.L_373:
        /*0008*/ 	.byte	0x04, 0x17
        /*000a*/ 	.short	(.L_375 - .L_374)
.L_374:
        /*000c*/ 	.word	0x00000000
        /*0010*/ 	.short	0x0006
        /*0012*/ 	.short	0x0030
        /*0014*/ 	.byte	0x00, 0xf0, 0x21, 0x00


	//----- nvinfo : EIATTR_KPARAM_INFO
	.align		4
.L_375:
        /*0018*/ 	.byte	0x04, 0x17
        /*001a*/ 	.short	(.L_377 - .L_376)
.L_376:
        /*001c*/ 	.word	0x00000000
        /*0020*/ 	.short	0x0005
        /*0022*/ 	.short	0x0028
        /*0024*/ 	.byte	0x00, 0xf0, 0x11, 0x00


	//----- nvinfo : EIATTR_KPARAM_INFO
	.align		4
.L_377:
        /*0028*/ 	.byte	0x04, 0x17
        /*002a*/ 	.short	(.L_379 - .L_378)
.L_378:
        /*002c*/ 	.word	0x00000000
        /*0030*/ 	.short	0x0004
        /*0032*/ 	.short	0x0020
        /*0034*/ 	.byte	0x00, 0xf5, 0x21, 0x00


	//----- nvinfo : EIATTR_KPARAM_INFO
	.align		4
.L_379:
        /*0038*/ 	.byte	0x04, 0x17
        /*003a*/ 	.short	(.L_381 - .L_380)
.L_380:
        /*003c*/ 	.word	0x00000000
        /*0040*/ 	.short	0x0003
        /*0042*/ 	.short	0x0018
        /*0044*/ 	.byte	0x00, 0xf5, 0x21, 0x00


	//----- nvinfo : EIATTR_KPARAM_INFO
	.align		4
.L_381:
        /*0048*/ 	.byte	0x04, 0x17
        /*004a*/ 	.short	(.L_383 - .L_382)
.L_382:
        /*004c*/ 	.word	0x00000000
        /*0050*/ 	.short	0x0002
        /*0052*/ 	.short	0x0010
        /*0054*/ 	.byte	0x00, 0xf5, 0x21, 0x00


	//----- nvinfo : EIATTR_KPARAM_INFO
	.align		4
.L_383:
        /*0058*/ 	.byte	0x04, 0x17
        /*005a*/ 	.short	(.L_385 - .L_384)
.L_384:
        /*005c*/ 	.word	0x00000000
        /*0060*/ 	.short	0x0001
        /*0062*/ 	.short	0x0008
        /*0064*/ 	.byte	0x00, 0xf5, 0x21, 0x00


	//----- nvinfo : EIATTR_KPARAM_INFO
	.align		4
.L_385:
        /*0068*/ 	.byte	0x04, 0x17
        /*006a*/ 	.short	(.L_387 - .L_386)
.L_386:
        /*006c*/ 	.word	0x00000000
        /*0070*/ 	.short	0x0000
        /*0072*/ 	.short	0x0000
        /*0074*/ 	.byte	0x00, 0xf5, 0x21, 0x00


	//----- nvinfo : EIATTR_SPARSE_MMA_MASK
	.align		4
.L_387:
        /*0078*/ 	.byte	0x03, 0x50
        /*007a*/ 	.short	0x0000


	//----- nvinfo : EIATTR_MAXREG_COUNT
	.align		4
        /*007c*/ 	.byte	0x03, 0x1b
        /*007e*/ 	.short	0x00ff


	//----- nvinfo : EIATTR_MERCURY_ISA_VERSION
	.align		4
        /*0080*/ 	.byte	0x03, 0x5f
        /*0082*/ 	.short	0x0101


	//----- nvinfo : EIATTR_VRC_CTA_INIT_COUNT
	.align		4
        /*0084*/ 	.byte	0x02, 0x4a
	.zero		1
	.zero		1


	//----- nvinfo : EIATTR_EXIT_INSTR_OFFSETS
	.align		4
        /*0088*/ 	.byte	0x04, 0x1c
        /*008a*/ 	.short	(.L_389 - .L_388)


	//   ....[0]....
.L_388:
        /*008c*/ 	.word	0x00000090


	//   ....[1]....
        /*0090*/ 	.word	0x00003e90


	//----- nvinfo : EIATTR_CRS_STACK_SIZE
	.align		4
.L_389:
        /*0094*/ 	.byte	0x04, 0x1e
        /*0096*/ 	.short	(.L_391 - .L_390)
.L_390:
        /*0098*/ 	.word	0x00000000


	//----- nvinfo : EIATTR_CBANK_PARAM_SIZE
	.align		4
.L_391:
        /*009c*/ 	.byte	0x03, 0x19
        /*009e*/ 	.short	0x0038


	//----- nvinfo : EIATTR_PARAM_CBANK
	.align		4
        /*00a0*/ 	.byte	0x04, 0x0a
        /*00a2*/ 	.short	(.L_393 - .L_392)
	.align		4
.L_392:
        /*00a4*/ 	.word	index@(.nv.constant0.copy_strided_nd_float_kernel)
        /*00a8*/ 	.short	0x0380
        /*00aa*/ 	.short	0x0038


	//----- nvinfo : EIATTR_SW_WAR
	.align		4
.L_393:
        /*00ac*/ 	.byte	0x04, 0x36
        /*00ae*/ 	.short	(.L_395 - .L_394)
.L_394:
        /*00b0*/ 	.word	0x00000008
.L_395:


//--------------------- .nv.info.copy_strided_3d_float_kernel --------------------------
	.section	.nv.info.copy_strided_3d_float_kernel,"",@"SHT_CUDA_INFO"
	.sectionflags	@""
	.align	4


	//----- nvinfo : EIATTR_CUDA_API_VERSION
	.align		4
        /*0000*/ 	.byte	0x04, 0x37
        /*0002*/ 	.short	(.L_397 - .L_396)
.L_396:
        /*0004*/ 	.word	0x00000082


	//----- nvinfo : EIATTR_KPARAM_INFO
	.align		4
.L_397:
        /*0008*/ 	.byte	0x04, 0x17
        /*000a*/ 	.short	(.L_399 - .L_398)
.L_398:
        /*000c*/ 	.word	0x00000000
        /*0010*/ 	.short	0x000a
        /*0012*/ 	.short	0x0048
        /*0014*/ 	.byte	0x00, 0xf0, 0x11, 0x00


	//----- nvinfo : EIATTR_KPARAM_INFO
	.align		4
.L_399:
        /*0018*/ 	.byte	0x04, 0x17
        /*001a*/ 	.short	(.L_401 - .L_400)
.L_400:
        /*001c*/ 	.word	0x00000000
        /*0020*/ 	.short	0x0009
        /*0022*/ 	.short	0x0044
        /*0024*/ 	.byte	0x00, 0xf0, 0x11, 0x00


	//----- nvinfo : EIATTR_KPARAM_INFO
	.align		4
.L_401:
        /*0028*/ 	.byte	0x04, 0x17
        /*002a*/ 	.short	(.L_403 - .L_402)
.L_402:
        /*002c*/ 	.word	0x00000000
        /*0030*/ 	.short	0x0008
        /*0032*/ 	.short	0x0040
        /*0034*/ 	.byte	0x00, 0xf0, 0x11, 0x00


	//----- nvinfo : EIATTR_KPARAM_INFO
	.align		4
.L_403:
        /*0038*/ 	.byte	0x04, 0x17
        /*003a*/ 	.short	(.L_405 - .L_404)
.L_404:
        /*003c*/ 	.word	0x00000000
        /*0040*/ 	.short	0x0007
        /*0042*/ 	.short	0x0038
        /*0044*/ 	.byte	0x00, 0xf0, 0x21, 0x00


	//----- nvinfo : EIATTR_KPARAM_INFO
	.align		4
.L_405:
        /*0048*/ 	.byte	0x04, 0x17
        /*004a*/ 	.short	(.L_407 - .L_406)
.L_406:
        /*004c*/ 	.word	0x00000000
        /*0050*/ 	.short	0x0006
        /*0052*/ 	.short	0x0030
        /*0054*/ 	.byte	0x00, 0xf0, 0x21, 0x00


	//----- nvinfo : EIATTR_KPARAM_INFO
	.align		4
.L_407:
        /*0058*/ 	.byte	0x04, 0x17
        /*005a*/ 	.short	(.L_409 - .L_408)
.L_408:
        /*005c*/ 	.word	0x00000000
        /*0060*/ 	.short	0x0005
        /*0062*/ 	.short	0x0028
        /*0064*/ 	.byte	0x00, 0xf0, 0x21, 0x00


	//----- nvinfo : EIATTR_KPARAM_INFO
	.align		4
.L_409:
        /*0068*/ 	.byte	0x04, 0x17
        /*006a*/ 	.short	(.L_411 - .L_410)
.L_410:
        /*006c*/ 	.word	0x00000000
        /*0070*/ 	.short	0x0004
        /*0072*/ 	.short	0x0020
        /*0074*/ 	.byte	0x00, 0xf0, 0x21, 0x00


	//----- nvinfo : EIATTR_KPARAM_INFO
	.align		4
.L_411:
        /*0078*/ 	.byte	0x04, 0x17
        /*007a*/ 	.short	(.L_413 - .L_412)
.L_412:
        /*007c*/ 	.word	0x00000000
        /*0080*/ 	.short	0x0003
        /*0082*/ 	.short	0x0018
        /*0084*/ 	.byte	0x00, 0xf0, 0x21, 0x00


	//----- nvinfo : EIATTR_KPARAM_INFO
	.align		4
.L_413:
        /*0088*/ 	.byte	0x04, 0x17
        /*008a*/ 	.short	(.L_415 - .L_414)
.L_414:
        /*008c*/ 	.word	0x00000000
        /*0090*/ 	.short	0x0002
        /*0092*/ 	.short	0x0010
        /*0094*/ 	.byte	0x00, 0xf0, 0x21, 0x00


	//----- nvinfo : EIATTR_KPARAM_INFO
	.align		4
.L_415:
        /*0098*/ 	.byte	0x04, 0x17
        /*009a*/ 	.short	(.L_417 - .L_416)
.L_416:
        /*009c*/ 	.word	0x00000000
        /*00a0*/ 	.short	0x0001
        /*00a2*/ 	.short	0x0008
        /*00a4*/ 	.byte	0x00, 0xf5, 0x21, 0x00


	//----- nvinfo : EIATTR_KPARAM_INFO
	.align		4
.L_417:
        /*00a8*/ 	.byte	0x04, 0x17
        /*00aa*/ 	.short	(.L_419 - .L_418)
.L_418:
        /*00ac*/ 	.word	0x00000000
        /*00b0*/ 	.short	0x0000
        /*00b2*/ 	.short	0x0000
        /*00b4*/ 	.byte	0x00, 0xf5, 0x21, 0x00


	//----- nvinfo : EIATTR_SPARSE_MMA_MASK
	.align		4
.L_419:
        /*00b8*/ 	.byte	0x03, 0x50
        /*00ba*/ 	.short	0x0000


	//----- nvinfo : EIATTR_MAXREG_COUNT
	.align		4
        /*00bc*/ 	.byte	0x03, 0x1b
        /*00be*/ 	.short	0x00ff


	//----- nvinfo : EIATTR_MERCURY_ISA_VERSION
	.align		4
        /*00c0*/ 	.byte	0x03, 0x5f
        /*00c2*/ 	.short	0x0101


	//----- nvinfo : EIATTR_VRC_CTA_INIT_COUNT
	.align		4
        /*00c4*/ 	.byte	0x02, 0x4a
	.zero		1
	.zero		1


	//----- nvinfo : EIATTR_EXIT_INSTR_OFFSETS
	.align		4
        /*00c8*/ 	.byte	0x04, 0x1c
        /*00ca*/ 	.short	(.L_421 - .L_420)


	//   ....[0]....
.L_420:
        /*00cc*/ 	.word	0x000000f0


	//   ....[1]....
        /*00d0*/ 	.word	0x000002b0


	//----- nvinfo : EIATTR_CBANK_PARAM_SIZE
	.align		4
.L_421:
        /*00d4*/ 	.byte	0x03, 0x19
        /*00d6*/ 	.short	0x004c


	//----- nvinfo : EIATTR_PARAM_CBANK
	.align		4
        /*00d8*/ 	.byte	0x04, 0x0a
        /*00da*/ 	.short	(.L_423 - .L_422)
	.align		4
.L_422:
        /*00dc*/ 	.word	index@(.nv.constant0.copy_strided_3d_float_kernel)
        /*00e0*/ 	.short	0x0380
        /*00e2*/ 	.short	0x004c


	//----- nvinfo : EIATTR_SW_WAR
	.align		4
.L_423:
        /*00e4*/ 	.byte	0x04, 0x36
        /*00e6*/ 	.short	(.L_425 - .L_424)
.L_424:
        /*00e8*/ 	.word	0x00000008
.L_425:


//--------------------- .nv.info.copy_strided_2d_float_kernel --------------------------
	.section	.nv.info.copy_strided_2d_float_kernel,"",@"SHT_CUDA_INFO"
	.sectionflags	@""
	.align	4


	//----- nvinfo : EIATTR_CUDA_API_VERSION
	.align		4
        /*0000*/ 	.byte	0x04, 0x37
        /*0002*/ 	.short	(.L_427 - .L_426)
.L_426:
        /*0004*/ 	.word	0x00000082


	//----- nvinfo : EIATTR_KPARAM_INFO
	.align		4
.L_427:
        /*0008*/ 	.byte	0x04, 0x17
        /*000a*/ 	.short	(.L_429 - .L_428)
.L_428:
        /*000c*/ 	.word	0x00000000
        /*0010*/ 	.short	0x0007
        /*0012*/ 	.short	0x0034
        /*0014*/ 	.byte	0x00, 0xf0, 0x11, 0x00


	//----- nvinfo : EIATTR_KPARAM_INFO
	.align		4
.L_429:
        /*0018*/ 	.byte	0x04, 0x17
        /*001a*/ 	.short	(.L_431 - .L_430)
.L_430:
        /*001c*/ 	.word	0x00000000
        /*0020*/ 	.short	0x0006
        /*0022*/ 	.short	0x0030
        /*0024*/ 	.byte	0x00, 0xf0, 0x11, 0x00


	//----- nvinfo : EIATTR_KPARAM_INFO
	.align		4
.L_431:
        /*0028*/ 	.byte	0x04, 0x17
        /*002a*/ 	.short	(.L_433 - .L_432)
.L_432:
        /*002c*/ 	.word	0x00000000
        /*0030*/ 	.short	0x0005
        /*0032*/ 	.short	0x0028
        /*0034*/ 	.byte	0x00, 0xf0, 0x21, 0x00


	//----- nvinfo : EIATTR_KPARAM_INFO
	.align		4
.L_433:
        /*0038*/ 	.byte	0x04, 0x17
        /*003a*/ 	.short	(.L_435 - .L_434)
.L_434:
        /*003c*/ 	.word	0x00000000
        /*0040*/ 	.short	0x0004
        /*0042*/ 	.short	0x0020
        /*0044*/ 	.byte	0x00, 0xf0, 0x21, 0x00


	//----- nvinfo : EIATTR_KPARAM_INFO
	.align		4
.L_435:
        /*0048*/ 	.byte	0x04, 0x17
        /*004a*/ 	.short	(.L_437 - .L_436)
.L_436:
        /*004c*/ 	.word	0x00000000
        /*0050*/ 	.short	0x0003
        /*0052*/ 	.short	0x0018
        /*0054*/ 	.byte	0x00, 0xf0, 0x21, 0x00


	//----- nvinfo : EIATTR_KPARAM_INFO
	.align		4
.L_437:
        /*0058*/ 	.byte	0x04, 0x17
        /*005a*/ 	.short	(.L_439 - .L_438)
.L_438:
        /*005c*/ 	.word	0x00000000
        /*0060*/ 	.short	0x0002
        /*0062*/ 	.short	0x0010
        /*0064*/ 	.byte	0x00, 0xf0, 0x21, 0x00


	//----- nvinfo : EIATTR_KPARAM_INFO
	.align		4
.L_439:
        /*0068*/ 	.byte	0x04, 0x17
        /*006a*/ 	.short	(.L_441 - .L_440)
.L_440:
        /*006c*/ 	.word	0x00000000
        /*0070*/ 	.short	0x0001
        /*0072*/ 	.short	0x0008
        /*0074*/ 	.byte	0x00, 0xf5, 0x21, 0x00


	//----- nvinfo : EIATTR_KPARAM_INFO
	.align		4
.L_441:
        /*0078*/ 	.byte	0x04, 0x17
        /*007a*/ 	.short	(.L_443 - .L_442)
.L_442:
        /*007c*/ 	.word	0x00000000
        /*0080*/ 	.short	0x0000
        /*0082*/ 	.short	0x0000
        /*0084*/ 	.byte	0x00, 0xf5, 0x21, 0x00


	//----- nvinfo : EIATTR_SPARSE_MMA_MASK
	.align		4
.L_443:
        /*0088*/ 	.byte	0x03, 0x50
        /*008a*/ 	.short	0x0000


	//----- nvinfo : EIATTR_MAXREG_COUNT
	.align		4
        /*008c*/ 	.byte	0x03, 0x1b
        /*008e*/ 	.short	0x00ff


	//----- nvinfo : EIATTR_MERCURY_ISA_VERSION
	.align		4
        /*0090*/ 	.byte	0x03, 0x5f
        /*0092*/ 	.short	0x0101


	//----- nvinfo : EIATTR_VRC_CTA_INIT_COUNT
	.align		4
        /*0094*/ 	.byte	0x02, 0x4a
	.zero		1
	.zero		1


	//----- nvinfo : EIATTR_EXIT_INSTR_OFFSETS
	.align		4
        /*0098*/ 	.byte	0x04, 0x1c
        /*009a*/ 	.short	(.L_445 - .L_444)


	//   ....[0]....
.L_444:
        /*009c*/ 	.word	0x000000c0


	//   ....[1]....
        /*00a0*/ 	.word	0x000001f0


	//----- nvinfo : EIATTR_CBANK_PARAM_SIZE
	.align		4
.L_445:
        /*00a4*/ 	.byte	0x03, 0x19
        /*00a6*/ 	.short	0x0038


	//----- nvinfo : EIATTR_PARAM_CBANK
	.align		4
        /*00a8*/ 	.byte	0x04, 0x0a
        /*00aa*/ 	.short	(.L_447 - .L_446)
	.align		4
.L_446:
        /*00ac*/ 	.word	index@(.nv.constant0.copy_strided_2d_float_kernel)
        /*00b0*/ 	.short	0x0380
        /*00b2*/ 	.short	0x0038


	//----- nvinfo : EIATTR_SW_WAR
	.align		4
.L_447:
        /*00b4*/ 	.byte	0x04, 0x36
        /*00b6*/ 	.short	(.L_449 - .L_448)
.L_448:
        /*00b8*/ 	.word	0x00000008
.L_449:


//--------------------- .nv.info.copy_strided_1d_float_kernel --------------------------
	.section	.nv.info.copy_strided_1d_float_kernel,"",@"SHT_CUDA_INFO"
	.sectionflags	@""
	.align	4


	//----- nvinfo : EIATTR_CUDA_API_VERSION
	.align		4
        /*0000*/ 	.byte	0x04, 0x37
        /*0002*/ 	.short	(.L_451 - .L_450)
.L_450:
        /*0004*/ 	.word	0x00000082


	//----- nvinfo : EIATTR_KPARAM_INFO
	.align		4
.L_451:
        /*0008*/ 	.byte	0x04, 0x17
        /*000a*/ 	.short	(.L_453 - .L_452)
.L_452:
        /*000c*/ 	.word	0x00000000
        /*0010*/ 	.short	0x0004
        /*0012*/ 	.short	0x0020
        /*0014*/ 	.byte	0x00, 0xf0, 0x21, 0x00


	//----- nvinfo : EIATTR_KPARAM_INFO
	.align		4
.L_453:
        /*0018*/ 	.byte	0x04, 0x17
        /*001a*/ 	.short	(.L_455 - .L_454)
.L_454:
        /*001c*/ 	.word	0x00000000
        /*0020*/ 	.short	0x0003
        /*0022*/ 	.short	0x0018
        /*0024*/ 	.byte	0x00, 0xf0, 0x21, 0x00


	//----- nvinfo : EIATTR_KPARAM_INFO
	.align		4
.L_455:
        /*0028*/ 	.byte	0x04, 0x17
        /*002a*/ 	.short	(.L_457 - .L_456)
.L_456:
        /*002c*/ 	.word	0x00000000
        /*0030*/ 	.short	0x0002
        /*0032*/ 	.short	0x0010
        /*0034*/ 	.byte	0x00, 0xf0, 0x21, 0x00


	//----- nvinfo : EIATTR_KPARAM_INFO
	.align		4
.L_457:
        /*0038*/ 	.byte	0x04, 0x17
        /*003a*/ 	.short	(.L_459 - .L_458)
.L_458:
        /*003c*/ 	.word	0x00000000
        /*0040*/ 	.short	0x0001
        /*0042*/ 	.short	0x0008
        /*0044*/ 	.byte	0x00, 0xf5, 0x21, 0x00


	//----- nvinfo : EIATTR_KPARAM_INFO
	.align		4
.L_459:
        /*0048*/ 	.byte	0x04, 0x17
        /*004a*/ 	.short	(.L_461 - .L_460)
.L_460:
        /*004c*/ 	.word	0x00000000
        /*0050*/ 	.short	0x0000
        /*0052*/ 	.short	0x0000
        /*0054*/ 	.byte	0x00, 0xf5, 0x21, 0x00


	//----- nvinfo : EIATTR_SPARSE_MMA_MASK
	.align		4
.L_461:
        /*0058*/ 	.byte	0x03, 0x50
        /*005a*/ 	.short	0x0000


	//----- nvinfo : EIATTR_MAXREG_COUNT
	.align		4
        /*005c*/ 	.byte	0x03, 0x1b
        /*005e*/ 	.short	0x00ff


	//----- nvinfo : EIATTR_MERCURY_ISA_VERSION
	.align		4
        /*0060*/ 	.byte	0x03, 0x5f
        /*0062*/ 	.short	0x0101


	//----- nvinfo : EIATTR_VRC_CTA_INIT_COUNT
	.align		4
        /*0064*/ 	.byte	0x02, 0x4a
	.zero		1
	.zero		1


	//----- nvinfo : EIATTR_EXIT_INSTR_OFFSETS
	.align		4
        /*0068*/ 	.byte	0x04, 0x1c
        /*006a*/ 	.short	(.L_463 - .L_462)


	//   ....[0]....
.L_462:
        /*006c*/ 	.word	0x00000090


	//   ....[1]....
        /*0070*/ 	.word	0x000001b0


	//----- nvinfo : EIATTR_CBANK_PARAM_SIZE
	.align		4
.L_463:
        /*0074*/ 	.byte	0x03, 0x19
        /*0076*/ 	.short	0x0028


	//----- nvinfo : EIATTR_PARAM_CBANK
	.align		4
        /*0078*/ 	.byte	0x04, 0x0a
        /*007a*/ 	.short	(.L_465 - .L_464)
	.align		4
.L_464:
        /*007c*/ 	.word	index@(.nv.constant0.copy_strided_1d_float_kernel)
        /*0080*/ 	.short	0x0380
        /*0082*/ 	.short	0x0028


	//----- nvinfo : EIATTR_SW_WAR
	.align		4
.L_465:
        /*0084*/ 	.byte	0x04, 0x36
        /*0086*/ 	.short	(.L_467 - .L_466)
.L_466:
        /*0088*/ 	.word	0x00000008
.L_467:


//--------------------- .nv.info.copy_float_to_int32_kernel --------------------------
	.section	.nv.info.copy_float_to_int32_kernel,"",@"SHT_CUDA_INFO"
	.sectionflags	@""
	.align	4


	//----- nvinfo : EIATTR_CUDA_API_VERSION
	.align		4
        /*0000*/ 	.byte	0x04, 0x37
        /*0002*/ 	.short	(.L_469 - .L_468)
.L_468:
        /*0004*/ 	.word	0x00000082


	//----- nvinfo : EIATTR_KPARAM_INFO
	.align		4
.L_469:
        /*0008*/ 	.byte	0x04, 0x17
        /*000a*/ 	.short	(.L_471 - .L_470)
.L_470:
        /*000c*/ 	.word	0x00000000
        /*0010*/ 	.short	0x0002
        /*0012*/ 	.short	0x0010
        /*0014*/ 	.byte	0x00, 0xf0, 0x21, 0x00


	//----- nvinfo : EIATTR_KPARAM_INFO
	.align		4
.L_471:
        /*0018*/ 	.byte	0x04, 0x17
        /*001a*/ 	.short	(.L_473 - .L_472)
.L_472:
        /*001c*/ 	.word	0x00000000
        /*0020*/ 	.short	0x0001
        /*0022*/ 	.short	0x0008
        /*0024*/ 	.byte	0x00, 0xf5, 0x21, 0x00


	//----- nvinfo : EIATTR_KPARAM_INFO
	.align		4
.L_473:
        /*0028*/ 	.byte	0x04, 0x17
        /*002a*/ 	.short	(.L_475 - .L_474)
.L_474:
        /*002c*/ 	.word	0x00000000
        /*0030*/ 	.short	0x0000
        /*0032*/ 	.short	0x0000
        /*0034*/ 	.byte	0x00, 0xf5, 0x21, 0x00


	//----- nvinfo : EIATTR_SPARSE_MMA_MASK
	.align		4
.L_475:
        /*0038*/ 	.byte	0x03, 0x50
        /*003a*/ 	.short	0x0000


	//----- nvinfo : EIATTR_MAXREG_COUNT
	.align		4
        /*003c*/ 	.byte	0x03, 0x1b
        /*003e*/ 	.short	0x00ff


	//----- nvinfo : EIATTR_MERCURY_ISA_VERSION
	.align		4
        /*0040*/ 	.byte	0x03, 0x5f
        /*0042*/ 	.short	0x0101


	//----- nvinfo : EIATTR_VRC_CTA_INIT_COUNT
	.align		4
        /*0044*/ 	.byte	0x02, 0x4a
	.zero		1
	.zero		1


	//----- nvinfo : EIATTR_EXIT_INSTR_OFFSETS
	.align		4
        /*0048*/ 	.byte	0x04, 0x1c
        /*004a*/ 	.short	(.L_477 - .L_476)


	//   ....[0]....
.L_476:
        /*004c*/ 	.word	0x00000380


	//   ....[1]....
        /*0050*/ 	.word	0x00000430


	//----- nvinfo : EIATTR_CBANK_PARAM_SIZE
	.align		4
.L_477:
        /*0054*/ 	.byte	0x03, 0x19
        /*0056*/ 	.short	0x0018


	//----- nvinfo : EIATTR_PARAM_CBANK
	.align		4
        /*0058*/ 	.byte	0x04, 0x0a
        /*005a*/ 	.short	(.L_479 - .L_478)
	.align		4
.L_478:
        /*005c*/ 	.word	index@(.nv.constant0.copy_float_to_int32_kernel)
        /*0060*/ 	.short	0x0380
        /*0062*/ 	.short	0x0018


	//----- nvinfo : EIATTR_SW_WAR
	.align		4
.L_479:
        /*0064*/ 	.byte	0x04, 0x36
        /*0066*/ 	.short	(.L_481 - .L_480)
.L_480:
        /*0068*/ 	.word	0x00000008
.L_481:


//--------------------- .nv.info.copy_int32_to_float_kernel --------------------------
	.section	.nv.info.copy_int32_to_float_kernel,"",@"SHT_CUDA_INFO"
	.sectionflags	@""
	.align	4


	//----- nvinfo : EIATTR_CUDA_API_VERSION
	.align		4
        /*0000*/ 	.byte	0x04, 0x37
        /*0002*/ 	.short	(.L_483 - .L_482)
.L_482:
        /*0004*/ 	.word	0x00000082


	//----- nvinfo : EIATTR_KPARAM_INFO
	.align		4
.L_483:
        /*0008*/ 	.byte	0x04, 0x17
        /*000a*/ 	.short	(.L_485 - .L_484)
.L_484:
        /*000c*/ 	.word	0x00000000
        /*0010*/ 	.short	0x0002
        /*0012*/ 	.short	0x0010
        /*0014*/ 	.byte	0x00, 0xf0, 0x21, 0x00


	//----- nvinfo : EIATTR_KPARAM_INFO
	.align		4
.L_485:
        /*0018*/ 	.byte	0x04, 0x17
        /*001a*/ 	.short	(.L_487 - .L_486)
.L_486:
        /*001c*/ 	.word	0x00000000
        /*0020*/ 	.short	0x0001
        /*0022*/ 	.short	0x0008
        /*0024*/ 	.byte	0x00, 0xf5, 0x21, 0x00


	//----- nvinfo : EIATTR_KPARAM_INFO
	.align		4
.L_487:
        /*0028*/ 	.byte	0x04, 0x17
        /*002a*/ 	.short	(.L_489 - .L_488)
.L_488:
        /*002c*/ 	.word	0x00000000
        /*0030*/ 	.short	0x0000
        /*0032*/ 	.short	0x0000
        /*0034*/ 	.byte	0x00, 0xf5, 0x21, 0x00


	//----- nvinfo : EIATTR_SPARSE_MMA_MASK
	.align		4
.L_489:
        /*0038*/ 	.byte	0x03, 0x50
        /*003a*/ 	.short	0x0000


	//----- nvinfo : EIATTR_MAXREG_COUNT
	.align		4
        /*003c*/ 	.byte	0x03, 0x1b
        /*003e*/ 	.short	0x00ff


	//----- nvinfo : EIATTR_MERCURY_ISA_VERSION
	.align		4
        /*0040*/ 	.byte	0x03, 0x5f
        /*0042*/ 	.short	0x0101


	//----- nvinfo : EIATTR_VRC_CTA_INIT_COUNT
	.align		4
        /*0044*/ 	.byte	0x02, 0x4a
	.zero		1
	.zero		1


	//----- nvinfo : EIATTR_EXIT_INSTR_OFFSETS
	.align		4
        /*0048*/ 	.byte	0x04, 0x1c
        /*004a*/ 	.short	(.L_491 - .L_490)


	//   ....[0]....
.L_490:
        /*004c*/ 	.word	0x00000380


	//   ....[1]....
        /*0050*/ 	.word	0x00000430


	//----- nvinfo : EIATTR_CBANK_PARAM_SIZE
	.align		4
.L_491:
        /*0054*/ 	.byte	0x03, 0x19
        /*0056*/ 	.short	0x0018


	//----- nvinfo : EIATTR_PARAM_CBANK
	.align		4
        /*0058*/ 	.byte	0x04, 0x0a
        /*005a*/ 	.short	(.L_493 - .L_492)
	.align		4
.L_492:
        /*005c*/ 	.word	index@(.nv.constant0.copy_int32_to_float_kernel)
        /*0060*/ 	.short	0x0380
        /*0062*/ 	.short	0x0018


	//----- nvinfo : EIATTR_SW_WAR
	.align		4
.L_493:
        /*0064*/ 	.byte	0x04, 0x36
        /*0066*/ 	.short	(.L_495 - .L_494)
.L_494:
        /*0068*/ 	.word	0x00000008
.L_495:


//--------------------- .nv.info.copy_half_to_float_kernel --------------------------
	.section	.nv.info.copy_half_to_float_kernel,"",@"SHT_CUDA_INFO"
	.sectionflags	@""
	.align	4


	//----- nvinfo : EIATTR_CUDA_API_VERSION
	.align		4
        /*0000*/ 	.byte	0x04, 0x37
        /*0002*/ 	.short	(.L_497 - .L_496)
.L_496:
        /*0004*/ 	.word	0x00000082


	//----- nvinfo : EIATTR_KPARAM_INFO
	.align		4
.L_497:
        /*0008*/ 	.byte	0x04, 0x17
        /*000a*/ 	.short	(.L_499 - .L_498)
.L_498:
        /*000c*/ 	.word	0x00000000
        /*0010*/ 	.short	0x0002
        /*0012*/ 	.short	0x0010
        /*0014*/ 	.byte	0x00, 0xf0, 0x21, 0x00


	//----- nvinfo : EIATTR_KPARAM_INFO
	.align		4
.L_499:
        /*0018*/ 	.byte	0x04, 0x17
        /*001a*/ 	.short	(.L_501 - .L_500)
.L_500:
        /*001c*/ 	.word	0x00000000
        /*0020*/ 	.short	0x0001
        /*0022*/ 	.short	0x0008
        /*0024*/ 	.byte	0x00, 0xf5, 0x21, 0x00


	//----- nvinfo : EIATTR_KPARAM_INFO
	.align		4
.L_501:
        /*0028*/ 	.byte	0x04, 0x17
        /*002a*/ 	.short	(.L_503 - .L_502)
.L_502:
        /*002c*/ 	.word	0x00000000
        /*0030*/ 	.short	0x0000
        /*0032*/ 	.short	0x0000
        /*0034*/ 	.byte	0x00, 0xf5, 0x21, 0x00


	//----- nvinfo : EIATTR_SPARSE_MMA_MASK
	.align		4
.L_503:
        /*0038*/ 	.byte	0x03, 0x50
        /*003a*/ 	.short	0x0000


	//----- nvinfo : EIATTR_MAXREG_COUNT
	.align		4
        /*003c*/ 	.byte	0x03, 0x1b
        /*003e*/ 	.short	0x00ff


	//----- nvinfo : EIATTR_MERCURY_ISA_VERSION
	.align		4
        /*0040*/ 	.byte	0x03, 0x5f
        /*0042*/ 	.short	0x0101


	//----- nvinfo : EIATTR_VRC_CTA_INIT_COUNT
	.align		4
        /*0044*/ 	.byte	0x02, 0x4a
	.zero		1
	.zero		1


	//----- nvinfo : EIATTR_EXIT_INSTR_OFFSETS
	.align		4
        /*0048*/ 	.byte	0x04, 0x1c
        /*004a*/ 	.short	(.L_505 - .L_504)


	//   ....[0]....
.L_504:
        /*004c*/ 	.word	0x00000320


	//   ....[1]....
        /*0050*/ 	.word	0x000003b0


	//----- nvinfo : EIATTR_CBANK_PARAM_SIZE
	.align		4
.L_505:
        /*0054*/ 	.byte	0x03, 0x19
        /*0056*/ 	.short	0x0018


	//----- nvinfo : EIATTR_PARAM_CBANK
	.align		4
        /*0058*/ 	.byte	0x04, 0x0a
        /*005a*/ 	.short	(.L_507 - .L_506)
	.align		4
.L_506:
        /*005c*/ 	.word	index@(.nv.constant0.copy_half_to_float_kernel)
        /*0060*/ 	.short	0x0380
        /*0062*/ 	.short	0x0018


	//----- nvinfo : EIATTR_SW_WAR
	.align		4
.L_507:
        /*0064*/ 	.byte	0x04, 0x36
        /*0066*/ 	.short	(.L_509 - .L_508)
.L_508:
        /*0068*/ 	.word	0x00000008
.L_509:


//--------------------- .nv.info.copy_float_to_half_kernel --------------------------
	.section	.nv.info.copy_float_to_half_kernel,"",@"SHT_CUDA_INFO"
	.sectionflags	@""
	.align	4


	//----- nvinfo : EIATTR_CUDA_API_VERSION
	.align		4
        /*0000*/ 	.byte	0x04, 0x37
        /*0002*/ 	.short	(.L_511 - .L_510)
.L_510:
        /*0004*/ 	.word	0x00000082


	//----- nvinfo : EIATTR_KPARAM_INFO
	.align		4
.L_511:
        /*0008*/ 	.byte	0x04, 0x17
        /*000a*/ 	.short	(.L_513 - .L_512)
.L_512:
        /*000c*/ 	.word	0x00000000
        /*0010*/ 	.short	0x0002
        /*0012*/ 	.short	0x0010
        /*0014*/ 	.byte	0x00, 0xf0, 0x21, 0x00


	//----- nvinfo : EIATTR_KPARAM_INFO
	.align		4
.L_513:
        /*0018*/ 	.byte	0x04, 0x17
        /*001a*/ 	.short	(.L_515 - .L_514)
.L_514:
        /*001c*/ 	.word	0x00000000
        /*0020*/ 	.short	0x0001
        /*0022*/ 	.short	0x0008
        /*0024*/ 	.byte	0x00, 0xf5, 0x21, 0x00


	//----- nvinfo : EIATTR_KPARAM_INFO
	.align		4
.L_515:
        /*0028*/ 	.byte	0x04, 0x17
        /*002a*/ 	.short	(.L_517 - .L_516)
.L_516:
        /*002c*/ 	.word	0x00000000
        /*0030*/ 	.short	0x0000
        /*0032*/ 	.short	0x0000
        /*0034*/ 	.byte	0x00, 0xf5, 0x21, 0x00


	//----- nvinfo : EIATTR_SPARSE_MMA_MASK
	.align		4
.L_517:
        /*0038*/ 	.byte	0x03, 0x50
        /*003a*/ 	.short	0x0000


	//----- nvinfo : EIATTR_MAXREG_COUNT
	.align		4
        /*003c*/ 	.byte	0x03, 0x1b
        /*003e*/ 	.short	0x00ff


	//----- nvinfo : EIATTR_MERCURY_ISA_VERSION
	.align		4
        /*0040*/ 	.byte	0x03, 0x5f
        /*0042*/ 	.short	0x0101


	//----- nvinfo : EIATTR_VRC_CTA_INIT_COUNT
	.align		4
        /*0044*/ 	.byte	0x02, 0x4a
	.zero		1
	.zero		1


	//----- nvinfo : EIATTR_EXIT_INSTR_OFFSETS
	.align		4
        /*0048*/ 	.byte	0x04, 0x1c
        /*004a*/ 	.short	(.L_519 - .L_518)


	//   ....[0]....
.L_518:
        /*004c*/ 	.word	0x00000320


	//   ....[1]....
        /*0050*/ 	.word	0x000003b0


	//----- nvinfo : EIATTR_CBANK_PARAM_SIZE
	.align		4
.L_519:
        /*0054*/ 	.byte	0x03, 0x19
        /*0056*/ 	.short	0x0018


	//----- nvinfo : EIATTR_PARAM_CBANK
	.align		4
        /*0058*/ 	.byte	0x04, 0x0a
        /*005a*/ 	.short	(.L_521 - .L_520)
	.align		4
.L_520:
        /*005c*/ 	.word	index@(.nv.constant0.copy_float_to_half_kernel)
        /*0060*/ 	.short	0x0380
        /*0062*/ 	.short	0x0018


	//----- nvinfo : EIATTR_SW_WAR
	.align		4
.L_521:
        /*0064*/ 	.byte	0x04, 0x36
        /*0066*/ 	.short	(.L_523 - .L_522)
.L_522:
        /*0068*/ 	.word	0x00000008
.L_523:


//--------------------- .nv.info.copy_half_kernel --------------------------
	.section	.nv.info.copy_half_kernel,"",@"SHT_CUDA_INFO"
	.sectionflags	@""
	.align	4


	//----- nvinfo : EIATTR_CUDA_API_VERSION
	.align		4
        /*0000*/ 	.byte	0x04, 0x37
        /*0002*/ 	.short	(.L_525 - .L_524)
.L_524:
        /*0004*/ 	.word	0x00000082


	//----- nvinfo : EIATTR_KPARAM_INFO
	.align		4
.L_525:
        /*0008*/ 	.byte	0x04, 0x17
        /*000a*/ 	.short	(.L_527 - .L_526)
.L_526:
        /*000c*/ 	.word	0x00000000
        /*0010*/ 	.short	0x0002
        /*0012*/ 	.short	0x0010
        /*0014*/ 	.byte	0x00, 0xf0, 0x21, 0x00


	//----- nvinfo : EIATTR_KPARAM_INFO
	.align		4
.L_527:
        /*0018*/ 	.byte	0x04, 0x17
        /*001a*/ 	.short	(.L_529 - .L_528)
.L_528:
        /*001c*/ 	.word	0x00000000
        /*0020*/ 	.short	0x0001
        /*0022*/ 	.short	0x0008
        /*0024*/ 	.byte	0x00, 0xf5, 0x21, 0x00


	//----- nvinfo : EIATTR_KPARAM_INFO
	.align		4
.L_529:
        /*0028*/ 	.byte	0x04, 0x17
        /*002a*/ 	.short	(.L_531 - .L_530)
.L_530:
        /*002c*/ 	.word	0x00000000
        /*0030*/ 	.short	0x0000
        /*0032*/ 	.short	0x0000
        /*0034*/ 	.byte	0x00, 0xf5, 0x21, 0x00


	//----- nvinfo : EIATTR_SPARSE_MMA_MASK
	.align		4
.L_531:
        /*0038*/ 	.byte	0x03, 0x50
        /*003a*/ 	.short	0x0000


	//----- nvinfo : EIATTR_MAXREG_COUNT
	.align		4
        /*003c*/ 	.byte	0x03, 0x1b
        /*003e*/ 	.short	0x00ff


	//----- nvinfo : EIATTR_MERCURY_ISA_VERSION
	.align		4
        /*0040*/ 	.byte	0x03, 0x5f
        /*0042*/ 	.short	0x0101


	//----- nvinfo : EIATTR_VRC_CTA_INIT_COUNT
	.align		4
        /*0044*/ 	.byte	0x02, 0x4a
	.zero		1
	.zero		1


	//----- nvinfo : EIATTR_EXIT_INSTR_OFFSETS
	.align		4
        /*0048*/ 	.byte	0x04, 0x1c
        /*004a*/ 	.short	(.L_533 - .L_532)


	//   ....[0]....
.L_532:
        /*004c*/ 	.word	0x00000350


	//   ....[1]....
        /*0050*/ 	.word	0x000003f0


	//----- nvinfo : EIATTR_CBANK_PARAM_SIZE
	.align		4
.L_533:
        /*0054*/ 	.byte	0x03, 0x19
        /*0056*/ 	.short	0x0018


	//----- nvinfo : EIATTR_PARAM_CBANK
	.align		4
        /*0058*/ 	.byte	0x04, 0x0a
        /*005a*/ 	.short	(.L_535 - .L_534)
	.align		4
.L_534:
        /*005c*/ 	.word	index@(.nv.constant0.copy_half_kernel)
        /*0060*/ 	.short	0x0380
        /*0062*/ 	.short	0x0018


	//----- nvinfo : EIATTR_SW_WAR
	.align		4
.L_535:
        /*0064*/ 	.byte	0x04, 0x36
        /*0066*/ 	.short	(.L_537 - .L_536)
.L_536:
        /*0068*/ 	.word	0x00000008
.L_537:


//--------------------- .nv.info.copy_float_kernel --------------------------
	.section	.nv.info.copy_float_kernel,"",@"SHT_CUDA_INFO"
	.sectionflags	@""
	.align	4


	//----- nvinfo : EIATTR_CUDA_API_VERSION
	.align		4
        /*0000*/ 	.byte	0x04, 0x37
        /*0002*/ 	.short	(.L_539 - .L_538)
.L_538:
        /*0004*/ 	.word	0x00000082


	//----- nvinfo : EIATTR_KPARAM_INFO
	.align		4
.L_539:
        /*0008*/ 	.byte	0x04, 0x17
        /*000a*/ 	.short	(.L_541 - .L_540)
.L_540:
        /*000c*/ 	.word	0x00000000
        /*0010*/ 	.short	0x0002
        /*0012*/ 	.short	0x0010
        /*0014*/ 	.byte	0x00, 0xf0, 0x21, 0x00


	//----- nvinfo : EIATTR_KPARAM_INFO
	.align		4
.L_541:
        /*0018*/ 	.byte	0x04, 0x17
        /*001a*/ 	.short	(.L_543 - .L_542)
.L_542:
        /*001c*/ 	.word	0x00000000
        /*0020*/ 	.short	0x0001
        /*0022*/ 	.short	0x0008
        /*0024*/ 	.byte	0x00, 0xf5, 0x21, 0x00


	//----- nvinfo : EIATTR_KPARAM_INFO
	.align		4
.L_543:
        /*0028*/ 	.byte	0x04, 0x17
        /*002a*/ 	.short	(.L_545 - .L_544)
.L_544:
        /*002c*/ 	.word	0x00000000
        /*0030*/ 	.short	0x0000
        /*0032*/ 	.short	0x0000
        /*0034*/ 	.byte	0x00, 0xf5, 0x21, 0x00


	//----- nvinfo : EIATTR_SPARSE_MMA_MASK
	.align		4
.L_545:
        /*0038*/ 	.byte	0x03, 0x50
        /*003a*/ 	.short	0x0000


	//----- nvinfo : EIATTR_MAXREG_COUNT
	.align		4
        /*003c*/ 	.byte	0x03, 0x1b
        /*003e*/ 	.short	0x00ff


	//----- nvinfo : EIATTR_MERCURY_ISA_VERSION
	.align		4
        /*0040*/ 	.byte	0x03, 0x5f
        /*0042*/ 	.short	0x0101


	//----- nvinfo : EIATTR_VRC_CTA_INIT_COUNT
	.align		4
        /*0044*/ 	.byte	0x02, 0x4a
	.zero		1
	.zero		1


	//----- nvinfo : EIATTR_EXIT_INSTR_OFFSETS
	.align		4
        /*0048*/ 	.byte	0x04, 0x1c
        /*004a*/ 	.short	(.L_547 - .L_546)


	//   ....[0]....
.L_546:
        /*004c*/ 	.word	0x00000350


	//   ....[1]....
        /*0050*/ 	.word	0x000003f0


	//----- nvinfo : EIATTR_CBANK_PARAM_SIZE
	.align		4
.L_547:
        /*0054*/ 	.byte	0x03, 0x19
        /*0056*/ 	.short	0x0018


	//----- nvinfo : EIATTR_PARAM_CBANK
	.align		4
        /*0058*/ 	.byte	0x04, 0x0a
        /*005a*/ 	.short	(.L_549 - .L_548)
	.align		4
.L_548:
        /*005c*/ 	.word	index@(.nv.constant0.copy_float_kernel)
        /*0060*/ 	.short	0x0380
        /*0062*/ 	.short	0x0018


	//----- nvinfo : EIATTR_SW_WAR
	.align		4
.L_549:
        /*0064*/ 	.byte	0x04, 0x36
        /*0066*/ 	.short	(.L_551 - .L_550)
.L_550:
        /*0068*/ 	.word	0x00000008
.L_551:


//--------------------- .nv.info.copy_contiguous_kernel --------------------------
	.section	.nv.info.copy_contiguous_kernel,"",@"SHT_CUDA_INFO"
	.sectionflags	@""
	.align	4


	//----- nvinfo : EIATTR_CUDA_API_VERSION
	.align		4
        /*0000*/ 	.byte	0x04, 0x37
        /*0002*/ 	.short	(.L_553 - .L_552)
.L_552:
        /*0004*/ 	.word	0x00000082


	//----- nvinfo : EIATTR_KPARAM_INFO
	.align		4
.L_553:
        /*0008*/ 	.byte	0x04, 0x17
        /*000a*/ 	.short	(.L_555 - .L_554)
.L_554:
        /*000c*/ 	.word	0x00000000
        /*0010*/ 	.short	0x0002
        /*0012*/ 	.short	0x0010
        /*0014*/ 	.byte	0x00, 0xf0, 0x21, 0x00


	//----- nvinfo : EIATTR_KPARAM_INFO
	.align		4
.L_555:
        /*0018*/ 	.byte	0x04, 0x17
        /*001a*/ 	.short	(.L_557 - .L_556)
.L_556:
        /*001c*/ 	.word	0x00000000
        /*0020*/ 	.short	0x0001
        /*0022*/ 	.short	0x0008
        /*0024*/ 	.byte	0x00, 0xf5, 0x21, 0x00


	//----- nvinfo : EIATTR_KPARAM_INFO
	.align		4
.L_557:
        /*0028*/ 	.byte	0x04, 0x17
        /*002a*/ 	.short	(.L_559 - .L_558)
.L_558:
        /*002c*/ 	.word	0x00000000
        /*0030*/ 	.short	0x0000
        /*0032*/ 	.short	0x0000
        /*0034*/ 	.byte	0x00, 0xf5, 0x21, 0x00


	//----- nvinfo : EIATTR_SPARSE_MMA_MASK
	.align		4
.L_559:
        /*0038*/ 	.byte	0x03, 0x50
        /*003a*/ 	.short	0x0000


	//----- nvinfo : EIATTR_MAXREG_COUNT
	.align		4
        /*003c*/ 	.byte	0x03, 0x1b
        /*003e*/ 	.short	0x00ff


	//----- nvinfo : EIATTR_MERCURY_ISA_VERSION
	.align		4
        /*0040*/ 	.byte	0x03, 0x5f
        /*0042*/ 	.short	0x0101


	//----- nvinfo : EIATTR_VRC_CTA_INIT_COUNT
	.align		4
        /*0044*/ 	.byte	0x02, 0x4a
	.zero		1
	.zero		1


	//----- nvinfo : EIATTR_EXIT_INSTR_OFFSETS
	.align		4
        /*0048*/ 	.byte	0x04, 0x1c
        /*004a*/ 	.short	(.L_561 - .L_560)


	//   ....[0]....
.L_560:
        /*004c*/ 	.word	0x00000130


	//   ....[1]....
        /*0050*/ 	.word	0x000003e0


	//   ....[2]....
        /*0054*/ 	.word	0x00000520


	//   ....[3]....
        /*0058*/ 	.word	0x000005a0


	//----- nvinfo : EIATTR_CRS_STACK_SIZE
	.align		4
.L_561:
        /*005c*/ 	.byte	0x04, 0x1e
        /*005e*/ 	.short	(.L_563 - .L_562)
.L_562:
        /*0060*/ 	.word	0x00000000


	//----- nvinfo : EIATTR_CBANK_PARAM_SIZE
	.align		4
.L_563:
        /*0064*/ 	.byte	0x03, 0x19
        /*0066*/ 	.short	0x0018


	//----- nvinfo : EIATTR_PARAM_CBANK
	.align		4
        /*0068*/ 	.byte	0x04, 0x0a
        /*006a*/ 	.short	(.L_565 - .L_564)
	.align		4
.L_564:
        /*006c*/ 	.word	index@(.nv.constant0.copy_contiguous_kernel)
        /*0070*/ 	.short	0x0380
        /*0072*/ 	.short	0x0018


	//----- nvinfo : EIATTR_SW_WAR
	.align		4
.L_565:
        /*0074*/ 	.byte	0x04, 0x36
        /*0076*/ 	.short	(.L_567 - .L_566)
.L_566:
        /*0078*/ 	.word	0x00000008
.L_567:


//--------------------- .nv.callgraph             --------------------------
	.section	.nv.callgraph,"",@"SHT_CUDA_CALLGRAPH"
	.align	4
	.sectionentsize	8
	.align		4
        /*0000*/ 	.word	0x00000000
	.align		4
        /*0004*/ 	.word	0xffffffff
	.align		4
        /*0008*/ 	.word	0x00000000
	.align		4
        /*000c*/ 	.word	0xfffffffe
	.align		4
        /*0010*/ 	.word	0x00000000
	.align		4
        /*0014*/ 	.word	0xfffffffd
	.align		4
        /*0018*/ 	.word	0x00000000
	.align		4
        /*001c*/ 	.word	0xfffffffc


//--------------------- .text.zero_float_kernel   --------------------------
	.section	.text.zero_float_kernel,"ax",@progbits
	.align	128
        .global         zero_float_kernel
        .type           zero_float_kernel,@function
        .size           zero_float_kernel,(.L_x_204 - zero_float_kernel)
        .other          zero_float_kernel,@"STO_CUDA_ENTRY STV_DEFAULT"
zero_float_kernel:
.text.zero_float_kernel:
[----:B------:R-:W-:Y:S01]  /*0000*/  LDC R1, c[0x0][0x37c] ;  /* 0x0000df00ff017b82 */ /* 0x000fe20000000800 */
[----:B------:R-:W0:Y:S07]  /*0010*/  S2R R2, SR_TID.X ;  /* 0x0000000000027919 */ /* 0x000e2e0000002100 */
[----:B------:R-:W1:Y:S01]  /*0020*/  LDC R7, c[0x0][0x360] ;  /* 0x0000d800ff077b82 */ /* 0x000e620000000800 */
[----:B------:R-:W2:Y:S01]  /*0030*/  LDCU.64 UR6, c[0x0][0x388] ;  /* 0x00007100ff0677ac */ /* 0x000ea20008000a00 */
[----:B------:R-:W-:-:S06]  /*0040*/  IMAD.MOV.U32 R3, RZ, RZ, RZ ;  /* 0x000000ffff037224 */ /* 0x000fcc00078e00ff */
[----:B------:R-:W0:Y:S01]  /*0050*/  S2UR UR4, SR_CTAID.X ;  /* 0x00000000000479c3 */ /* 0x000e220000002500 */
[----:B-1----:R-:W-:-:S04]  /*0060*/  IMAD.SHL.U32 R5, R7, 0x4, RZ ;  /* 0x0000000407057824 */ /* 0x002fc800078e00ff */
[----:B0-----:R-:W-:Y:S01]  /*0070*/  IMAD.WIDE.U32 R2, R5, UR4, R2 ;  /* 0x0000000405027c25 */ /* 0x001fe2000f8e0002 */
[----:B------:R-:W0:Y:S02]  /*0080*/  LDCU.64 UR4, c[0x0][0x358] ;  /* 0x00006b00ff0477ac */ /* 0x000e240008000a00 */
[C---:B------:R-:W-:Y:S02]  /*0090*/  IADD3 R12, P1, PT, R2.reuse, R7, RZ ;  /* 0x00000007020c7210 */ /* 0x040fe40007f3e0ff */
[----:B--2---:R-:W-:Y:S02]  /*00a0*/  ISETP.GE.U32.AND P0, PT, R2, UR6, PT ;  /* 0x0000000602007c0c */ /* 0x004fe4000bf06070 */
[----:B------:R-:W-:Y:S01]  /*00b0*/  IADD3 R8, P3, PT, R7, R12, RZ ;  /* 0x0000000c07087210 */ /* 0x000fe20007f7e0ff */
[----:B------:R-:W-:Y:S01]  /*00c0*/  IMAD.X R11, RZ, RZ, R3, P1 ;  /* 0x000000ffff0b7224 */ /* 0x000fe200008e0603 */
[----:B------:R-:W-:Y:S02]  /*00d0*/  ISETP.GE.U32.AND P1, PT, R12, UR6, PT ;  /* 0x000000060c007c0c */ /* 0x000fe4000bf26070 */
[----:B------:R-:W-:Y:S01]  /*00e0*/  ISETP.GE.U32.AND.EX P0, PT, R3, UR7, PT, P0 ;  /* 0x0000000703007c0c */ /* 0x000fe2000bf06100 */
[----:B------:R-:W-:Y:S01]  /*00f0*/  IMAD.X R10, RZ, RZ, R11, P3 ;  /* 0x000000ffff0a7224 */ /* 0x000fe200018e060b */
[----:B------:R-:W-:-:S02]  /*0100*/  ISETP.GE.U32.AND P2, PT, R8, UR6, PT ;  /* 0x0000000608007c0c */ /* 0x000fc4000bf46070 */
[----:B------:R-:W-:Y:S02]  /*0110*/  ISETP.GE.U32.AND.EX P1, PT, R11, UR7, PT, P1 ;  /* 0x000000070b007c0c */ /* 0x000fe4000bf26110 */
[----:B------:R-:W-:Y:S02]  /*0120*/  ISETP.GE.U32.AND.EX P2, PT, R10, UR7, PT, P2 ;  /* 0x000000070a007c0c */ /* 0x000fe4000bf46120 */
[----:B------:R-:W-:-:S04]  /*0130*/  IADD3 R0, P6, PT, R7, R8, RZ ;  /* 0x0000000807007210 */ /* 0x000fc80007fde0ff */
[----:B------:R-:W-:Y:S01]  /*0140*/  ISETP.GE.U32.AND P3, PT, R0, UR6, PT ;  /* 0x0000000600007c0c */ /* 0x000fe2000bf66070 */
[----:B------:R-:W1:Y:S01]  /*0150*/  @!P0 LDC.64 R4, c[0x0][0x380] ;  /* 0x0000e000ff048b82 */ /* 0x000e620000000a00 */
[----:B------:R-:W-:-:S05]  /*0160*/  IMAD.X R9, RZ, RZ, R10, P6 ;  /* 0x000000ffff097224 */ /* 0x000fca00030e060a */
[----:B------:R-:W-:Y:S02]  /*0170*/  ISETP.GE.U32.AND.EX P3, PT, R9, UR7, PT, P3 ;  /* 0x0000000709007c0c */ /* 0x000fe4000bf66130 */
[----:B------:R-:W2:Y:S08]  /*0180*/  @!P1 LDC.64 R14, c[0x0][0x380] ;  /* 0x0000e000ff0e9b82 */ /* 0x000eb00000000a00 */
[----:B------:R-:W3:Y:S01]  /*0190*/  @!P2 LDC.64 R16, c[0x0][0x380] ;  /* 0x0000e000ff10ab82 */ /* 0x000ee20000000a00 */
[----:B-1----:R-:W-:-:S04]  /*01a0*/  @!P0 LEA R4, P5, R2, R4, 0x2 ;  /* 0x0000000402048211 */ /* 0x002fc800078a10ff */
[----:B------:R-:W-:Y:S02]  /*01b0*/  @!P0 LEA.HI.X R5, R2, R5, R3, 0x2, P5 ;  /* 0x0000000502058211 */ /* 0x000fe400028f1403 */
[----:B--2---:R-:W-:-:S03]  /*01c0*/  @!P1 LEA R6, P4, R12, R14, 0x2 ;  /* 0x0000000e0c069211 */ /* 0x004fc600078810ff */
[----:B0-----:R0:W-:Y:S01]  /*01d0*/  @!P0 STG.E desc[UR4][R4.64], RZ ;  /* 0x000000ff04008986 */ /* 0x0011e2000c101904 */
[----:B------:R-:W-:Y:S02]  /*01e0*/  @!P1 LEA.HI.X R7, R12, R15, R11, 0x2, P4 ;  /* 0x0000000f0c079211 */ /* 0x000fe400020f140b */
[----:B---3--:R-:W-:-:S03]  /*01f0*/  @!P2 LEA R2, P5, R8, R16, 0x2 ;  /* 0x000000100802a211 */ /* 0x008fc600078a10ff */
[----:B------:R0:W-:Y:S01]  /*0200*/  @!P1 STG.E desc[UR4][R6.64], RZ ;  /* 0x000000ff06009986 */ /* 0x0001e2000c101904 */
[----:B------:R-:W-:-:S05]  /*0210*/  @!P2 LEA.HI.X R3, R8, R17, R10, 0x2, P5 ;  /* 0x000000110803a211 */ /* 0x000fca00028f140a */
[----:B------:R0:W-:Y:S01]  /*0220*/  @!P2 STG.E desc[UR4][R2.64], RZ ;  /* 0x000000ff0200a986 */ /* 0x0001e2000c101904 */
[----:B------:R-:W-:Y:S05]  /*0230*/  @P3 EXIT ;  /* 0x000000000000394d */ /* 0x000fea0003800000 */
[----:B------:R-:W0:Y:S02]  /*0240*/  LDCU.64 UR6, c[0x0][0x380] ;  /* 0x00007000ff0677ac */ /* 0x000e240008000a00 */
[----:B0-----:R-:W-:-:S04]  /*0250*/  LEA R2, P0, R0, UR6, 0x2 ;  /* 0x0000000600027c11 */ /* 0x001fc8000f8010ff */
[----:B------:R-:W-:-:S05]  /*0260*/  LEA.HI.X R3, R0, UR7, R9, 0x2, P0 ;  /* 0x0000000700037c11 */ /* 0x000fca00080f1409 */
[----:B------:R-:W-:Y:S01]  /*0270*/  STG.E desc[UR4][R2.64], RZ ;  /* 0x000000ff02007986 */ /* 0x000fe2000c101904 */
[----:B------:R-:W-:Y:S05]  /*0280*/  EXIT ;  /* 0x000000000000794d */ /* 0x000fea0003800000 */
.L_x_0:
[----:B------:R-:W-:-:S00]  /*0290*/  BRA `(.L_x_0) ;  /* 0xfffffffc00fc7947 */ /* 0x000fc0000383ffff */
[----:B------:R-:W-:-:S00]  /*02a0*/  NOP ;  /* 0x0000000000007918 */ /* 0x000fc00000000000 */
        /* <DEDUP_REMOVED lines=13> */
.L_x_204:


//--------------------- .text.fill_float_kernel   --------------------------
	.section	.text.fill_float_kernel,"ax",@progbits
	.align	128
        .global         fill_float_kernel
        .type           fill_float_kernel,@function
        .size           fill_float_kernel,(.L_x_205 - fill_float_kernel)
        .other          fill_float_kernel,@"STO_CUDA_ENTRY STV_DEFAULT"
fill_float_kernel:
.text.fill_float_kernel:
        /* <DEDUP_REMOVED lines=25> */
[----:B------:R-:W3:Y:S08]  /*0190*/  @!P2 LDC.64 R2, c[0x0][0x380] ;  /* 0x0000e000ff02ab82 */ /* 0x000ef00000000a00 */
[----:B------:R-:W0:Y:S01]  /*01a0*/  @!P0 LDC R15, c[0x0][0x388] ;  /* 0x0000e200ff0f8b82 */ /* 0x000e220000000800 */
[----:B-1----:R-:W-:-:S04]  /*01b0*/  @!P0 LEA R6, P5, R8, R6, 0x2 ;  /* 0x0000000608068211 */ /* 0x002fc800078a10ff */
[----:B------:R-:W-:-:S03]  /*01c0*/  @!P0 LEA.HI.X R7, R8, R7, R9, 0x2, P5 ;  /* 0x0000000708078211 */ /* 0x000fc600028f1409 */
[----:B------:R-:W1:Y:S01]  /*01d0*/  @!P1 LDC R17, c[0x0][0x388] ;  /* 0x0000e200ff119b82 */ /* 0x000e620000000800 */
[----:B--2---:R-:W-:-:S04]  /*01e0*/  @!P1 LEA R4, P4, R14, R4, 0x2 ;  /* 0x000000040e049211 */ /* 0x004fc800078810ff */
[----:B------:R-:W-:-:S03]  /*01f0*/  @!P1 LEA.HI.X R5, R14, R5, R13, 0x2, P4 ;  /* 0x000000050e059211 */ /* 0x000fc600020f140d */
[----:B------:R-:W2:Y:S01]  /*0200*/  @!P2 LDC R19, c[0x0][0x388] ;  /* 0x0000e200ff13ab82 */ /* 0x000ea20000000800 */
[----:B---3--:R-:W-:-:S04]  /*0210*/  @!P2 LEA R2, P5, R10, R2, 0x2 ;  /* 0x000000020a02a211 */ /* 0x008fc800078a10ff */
[----:B------:R-:W-:Y:S01]  /*0220*/  @!P2 LEA.HI.X R3, R10, R3, R12, 0x2, P5 ;  /* 0x000000030a03a211 */ /* 0x000fe200028f140c */
[----:B0-----:R0:W-:Y:S04]  /*0230*/  @!P0 STG.E desc[UR4][R6.64], R15 ;  /* 0x0000000f06008986 */ /* 0x0011e8000c101904 */
[----:B-1----:R0:W-:Y:S04]  /*0240*/  @!P1 STG.E desc[UR4][R4.64], R17 ;  /* 0x0000001104009986 */ /* 0x0021e8000c101904 */
[----:B--2---:R0:W-:Y:S01]  /*0250*/  @!P2 STG.E desc[UR4][R2.64], R19 ;  /* 0x000000130200a986 */ /* 0x0041e2000c101904 */
[----:B------:R-:W-:Y:S05]  /*0260*/  @P3 EXIT ;  /* 0x000000000000394d */ /* 0x000fea0003800000 */
[----:B------:R-:W1:Y:S01]  /*0270*/  LDCU.64 UR6, c[0x0][0x380] ;  /* 0x00007000ff0677ac */ /* 0x000e620008000a00 */
[----:B0-----:R-:W0:Y:S01]  /*0280*/  LDC R5, c[0x0][0x388] ;  /* 0x0000e200ff057b82 */ /* 0x001e220000000800 */
[----:B-1----:R-:W-:-:S04]  /*0290*/  LEA R2, P0, R11, UR6, 0x2 ;  /* 0x000000060b027c11 */ /* 0x002fc8000f8010ff */
[----:B------:R-:W-:-:S05]  /*02a0*/  LEA.HI.X R3, R11, UR7, R0, 0x2, P0 ;  /* 0x000000070b037c11 */ /* 0x000fca00080f1400 */
[----:B0-----:R-:W-:Y:S01]  /*02b0*/  STG.E desc[UR4][R2.64], R5 ;  /* 0x0000000502007986 */ /* 0x001fe2000c101904 */
[----:B------:R-:W-:Y:S05]  /*02c0*/  EXIT ;  /* 0x000000000000794d */ /* 0x000fea0003800000 */
.L_x_1:
        /* <DEDUP_REMOVED lines=11> */
.L_x_205:


//--------------------- .text.copy_slice_float_kernel --------------------------
	.section	.text.copy_slice_float_kernel,"ax",@progbits
	.align	128
        .global         copy_slice_float_kernel
        .type           copy_slice_float_kernel,@function
        .size           copy_slice_float_kernel,(.L_x_206 - copy_slice_float_kernel)
        .other          copy_slice_float_kernel,@"STO_CUDA_ENTRY STV_DEFAULT"
copy_slice_float_kernel:
.text.copy_slice_float_kernel:
[----:B------:R-:W-:Y:S01]  /*0000*/  LDC R1, c[0x0][0x37c] ;  /* 0x0000df00ff017b82 */ /* 0x000fe20000000800 */
[----:B------:R-:W0:Y:S07]  /*0010*/  S2R R2, SR_TID.X ;  /* 0x0000000000027919 */ /* 0x000e2e0000002100 */
[----:B------:R-:W0:Y:S01]  /*0020*/  S2UR UR4, SR_CTAID.X ;  /* 0x00000000000479c3 */ /* 0x000e220000002500 */
[----:B------:R-:W1:Y:S01]  /*0030*/  LDCU.64 UR6, c[0x0][0x3a0] ;  /* 0x00007400ff0677ac */ /* 0x000e620008000a00 */
[----:B------:R-:W-:-:S06]  /*0040*/  IMAD.MOV.U32 R3, RZ, RZ, RZ ;  /* 0x000000ffff037224 */ /* 0x000fcc00078e00ff */
[----:B------:R-:W0:Y:S02]  /*0050*/  LDC R5, c[0x0][0x360] ;  /* 0x0000d800ff057b82 */ /* 0x000e240000000800 */
[----:B0-----:R-:W-:-:S03]  /*0060*/  IMAD.WIDE.U32 R2, R5, UR4, R2 ;  /* 0x0000000405027c25 */ /* 0x001fc6000f8e0002 */
[----:B-1----:R-:W-:-:S04]  /*0070*/  ISETP.GE.U32.AND P0, PT, R2, UR6, PT ;  /* 0x0000000602007c0c */ /* 0x002fc8000bf06070 */
[----:B------:R-:W-:-:S13]  /*0080*/  ISETP.GE.U32.AND.EX P0, PT, R3, UR7, PT, P0 ;  /* 0x0000000703007c0c */ /* 0x000fda000bf06100 */
[----:B------:R-:W-:Y:S05]  /*0090*/  @P0 EXIT ;  /* 0x000000000000094d */ /* 0x000fea0003800000 */
[----:B------:R-:W0:Y:S01]  /*00a0*/  LDC.64 R4, c[0x0][0x390] ;  /* 0x0000e400ff047b82 */ /* 0x000e220000000a00 */
[----:B------:R-:W1:Y:S01]  /*00b0*/  LDCU.64 UR6, c[0x0][0x398] ;  /* 0x00007300ff0677ac */ /* 0x000e620008000a00 */
[----:B------:R-:W2:Y:S01]  /*00c0*/  LDCU.128 UR8, c[0x0][0x380] ;  /* 0x00007000ff0877ac */ /* 0x000ea20008000c00 */
[----:B------:R-:W3:Y:S01]  /*00d0*/  LDCU.64 UR4, c[0x0][0x358] ;  /* 0x00006b00ff0477ac */ /* 0x000ee20008000a00 */
[----:B-1----:R-:W-:-:S04]  /*00e0*/  IMAD R7, R3, UR6, RZ ;  /* 0x0000000603077c24 */ /* 0x002fc8000f8e02ff */
[C---:B------:R-:W-:Y:S02]  /*00f0*/  IMAD R7, R2.reuse, UR7, R7 ;  /* 0x0000000702077c24 */ /* 0x040fe4000f8e0207 */
[----:B0-----:R-:W-:-:S04]  /*0100*/  IMAD.WIDE.U32 R4, R2, UR6, R4 ;  /* 0x0000000602047c25 */ /* 0x001fc8000f8e0004 */
[----:B------:R-:W-:Y:S01]  /*0110*/  IMAD.IADD R5, R5, 0x1, R7 ;  /* 0x0000000105057824 */ /* 0x000fe200078e0207 */
[----:B--2---:R-:W-:-:S04]  /*0120*/  LEA R6, P0, R4, UR10, 0x2 ;  /* 0x0000000a04067c11 */ /* 0x004fc8000f8010ff */
[----:B------:R-:W-:-:S06]  /*0130*/  LEA.HI.X R7, R4, UR11, R5, 0x2, P0 ;  /* 0x0000000b04077c11 */ /* 0x000fcc00080f1405 */
[----:B---3--:R-:W2:Y:S01]  /*0140*/  LDG.E.CONSTANT R7, desc[UR4][R6.64] ;  /* 0x0000000406077981 */ /* 0x008ea2000c1e9900 */
[----:B------:R-:W-:-:S04]  /*0150*/  LEA R4, P0, R2, UR8, 0x2 ;  /* 0x0000000802047c11 */ /* 0x000fc8000f8010ff */
[----:B------:R-:W-:-:S05]  /*0160*/  LEA.HI.X R5, R2, UR9, R3, 0x2, P0 ;  /* 0x0000000902057c11 */ /* 0x000fca00080f1403 */
[----:B--2---:R-:W-:Y:S01]  /*0170*/  STG.E desc[UR4][R4.64], R7 ;  /* 0x0000000704007986 */ /* 0x004fe2000c101904 */
[----:B------:R-:W-:Y:S05]  /*0180*/  EXIT ;  /* 0x000000000000794d */ /* 0x000fea0003800000 */
.L_x_2:
        /* <DEDUP_REMOVED lines=15> */
.L_x_206:


//--------------------- .text.permute_float_kernel --------------------------
	.section	.text.permute_float_kernel,"ax",@progbits
	.align	128
        .global         permute_float_kernel
        .type           permute_float_kernel,@function
        .size           permute_float_kernel,(.L_x_195 - permute_float_kernel)
        .other          permute_float_kernel,@"STO_CUDA_ENTRY STV_DEFAULT"
permute_float_kernel:
.text.permute_float_kernel:
[----:B------:R-:W-:Y:S01]  /*0000*/  LDC R1, c[0x0][0x37c] ;  /* 0x0000df00ff017b82 */ /* 0x000fe20000000800 */
[----:B------:R-:W0:Y:S07]  /*0010*/  S2R R14, SR_TID.X ;  /* 0x00000000000e7919 */ /* 0x000e2e0000002100 */
[----:B------:R-:W0:Y:S01]  /*0020*/  S2UR UR4, SR_CTAID.X ;  /* 0x00000000000479c3 */ /* 0x000e220000002500 */
[----:B------:R-:W1:Y:S01]  /*0030*/  LDCU.64 UR6, c[0x0][0x3b8] ;  /* 0x00007700ff0677ac */ /* 0x000e620008000a00 */
[----:B------:R-:W-:-:S06]  /*0040*/  HFMA2 R15, -RZ, RZ, 0, 0 ;  /* 0x00000000ff0f7431 */ /* 0x000fcc00000001ff */
[----:B------:R-:W0:Y:S02]  /*0050*/  LDC R3, c[0x0][0x360] ;  /* 0x0000d800ff037b82 */ /* 0x000e240000000800 */
[----:B0-----:R-:W-:-:S03]  /*0060*/  IMAD.WIDE.U32 R14, R3, UR4, R14 ;  /* 0x00000004030e7c25 */ /* 0x001fc6000f8e000e */
[----:B-1----:R-:W-:-:S04]  /*0070*/  ISETP.GE.U32.AND P0, PT, R14, UR6, PT ;  /* 0x000000060e007c0c */ /* 0x002fc8000bf06070 */
[----:B------:R-:W-:-:S13]  /*0080*/  ISETP.GE.U32.AND.EX P0, PT, R15, UR7, PT, P0 ;  /* 0x000000070f007c0c */ /* 0x000fda000bf06100 */
[----:B------:R-:W-:Y:S05]  /*0090*/  @P0 EXIT ;  /* 0x000000000000094d */ /* 0x000fea0003800000 */
[----:B------:R-:W0:Y:S01]  /*00a0*/  LDCU UR4, c[0x0][0x3b0] ;  /* 0x00007600ff0477ac */ /* 0x000e220008000800 */
[----:B------:R-:W-:Y:S01]  /*00b0*/  CS2R R10, SRZ ;  /* 0x00000000000a7805 */ /* 0x000fe2000001ff00 */
[----:B------:R-:W1:Y:S01]  /*00c0*/  LDCU.64 UR8, c[0x0][0x358] ;  /* 0x00006b00ff0877ac */ /* 0x000e620008000a00 */
[----:B0-----:R-:W-:-:S04]  /*00d0*/  UIADD3 UR5, UPT, UPT, UR4, -0x1, URZ ;  /* 0xffffffff04057890 */ /* 0x001fc8000fffe0ff */
[----:B------:R-:W-:-:S09]  /*00e0*/  UISETP.GE.AND UP0, UPT, UR5, URZ, UPT ;  /* 0x000000ff0500728c */ /* 0x000fd2000bf06270 */
[----:B-1----:R-:W-:Y:S05]  /*00f0*/  BRA.U !UP0, `(.L_x_3) ;  /* 0x0000003508d07547 */ /* 0x002fea000b800000 */
[----:B------:R-:W-:Y:S01]  /*0100*/  IMAD.U32 R16, RZ, RZ, UR5 ;  /* 0x00000005ff107e24 */ /* 0x000fe2000f8e00ff */
[----:B------:R-:W-:Y:S01]  /*0110*/  ULOP3.LUT UR6, UR4, 0x7, URZ, 0xc0, !UPT ;  /* 0x0000000704067892 */ /* 0x000fe2000f8ec0ff */
[----:B------:R-:W-:Y:S02]  /*0120*/  CS2R R10, SRZ ;  /* 0x00000000000a7805 */ /* 0x000fe4000001ff00 */
[----:B------:R-:W-:Y:S01]  /*0130*/  MOV R12, R14 ;  /* 0x0000000e000c7202 */ /* 0x000fe20000000f00 */
[----:B------:R-:W-:Y:S01]  /*0140*/  IMAD.MOV.U32 R13, RZ, RZ, R15 ;  /* 0x000000ffff0d7224 */ /* 0x000fe200078e000f */
[----:B------:R-:W-:-:S13]  /*0150*/  ISETP.GE.U32.AND P0, PT, R16, 0x7, PT ;  /* 0x000000071000780c */ /* 0x000fda0003f06070 */
[----:B------:R-:W-:Y:S05]  /*0160*/  @!P0 BRA `(.L_x_4) ;  /* 0x0000001c004c8947 */ /* 0x000fea0003800000 */
[----:B------:R-:W0:Y:S01]  /*0170*/  LDC.64 R16, c[0x0][0x398] ;  /* 0x0000e600ff107b82 */ /* 0x000e220000000a00 */
[----:B------:R-:W-:Y:S01]  /*0180*/  ULOP3.LUT UR5, UR4, 0xfffffff8, URZ, 0xc0, !UPT ;  /* 0xfffffff804057892 */ /* 0x000fe2000f8ec0ff */
[----:B------:R-:W-:Y:S01]  /*0190*/  CS2R R10, SRZ ;  /* 0x00000000000a7805 */ /* 0x000fe2000001ff00 */
[----:B------:R-:W-:Y:S01]  /*01a0*/  UIADD3 UR4, UPT, UPT, UR4, -0x4, URZ ;  /* 0xfffffffc04047890 */ /* 0x000fe2000fffe0ff */
[----:B------:R-:W-:Y:S01]  /*01b0*/  MOV R12, R14 ;  /* 0x0000000e000c7202 */ /* 0x000fe20000000f00 */
[----:B------:R-:W-:Y:S01]  /*01c0*/  IMAD.MOV.U32 R13, RZ, RZ, R15 ;  /* 0x000000ffff0d7224 */ /* 0x000fe200078e000f */
[----:B------:R-:W-:Y:S02]  /*01d0*/  UIADD3 UR5, UPT, UPT, -UR5, URZ, URZ ;  /* 0x000000ff05057290 */ /* 0x000fe4000fffe1ff */
[----:B------:R-:W1:Y:S01]  /*01e0*/  LDC.64 R18, c[0x0][0x3a0] ;  /* 0x0000e800ff127b82 */ /* 0x000e620000000a00 */
[----:B------:R-:W-:-:S07]  /*01f0*/  MOV R0, UR4 ;  /* 0x0000000400007c02 */ /* 0x000fce0008000f00 */
[----:B------:R-:W2:Y:S08]  /*0200*/  LDC.64 R20, c[0x0][0x3a8] ;  /* 0x0000ea00ff147b82 */ /* 0x000eb00000000a00 */
[----:B------:R-:W3:Y:S08]  /*0210*/  LDC.64 R22, c[0x0][0x3a0] ;  /* 0x0000e800ff167b82 */ /* 0x000ef00000000a00 */
[----:B------:R-:W4:Y:S02]  /*0220*/  LDC.64 R24, c[0x0][0x3a8] ;  /* 0x0000ea00ff187b82 */ /* 0x000f240000000a00 */
.L_x_29:
[----:B------:R-:W-:-:S04]  /*0230*/  VIADD R27, R0, 0x3 ;  /* 0x00000003001b7836 */ /* 0x000fc80000000000 */
[----:B---3--:R-:W-:-:S06]  /*0240*/  IMAD.WIDE.U32 R30, R27, 0x8, R22 ;  /* 0x000000081b1e7825 */ /* 0x008fcc00078e0016 */
[----:B------:R-:W3:Y:S01]  /*0250*/  LDG.E.64.CONSTANT R30, desc[UR8][R30.64] ;  /* 0x000000081e1e7981 */ /* 0x000ee2000c1e9b00 */
[----:B------:R-:W-:Y:S01]  /*0260*/  BSSY.RECONVERGENT B0, `(.L_x_5) ;  /* 0x0000029000007945 */ /* 0x000fe20003800200 */
[----:B---3--:R-:W-:-:S04]  /*0270*/  LOP3.LUT R2, R13, R31, RZ, 0xfc, !PT ;  /* 0x0000001f0d027212 */ /* 0x008fc800078efcff */
[----:B------:R-:W-:-:S13]  /*0280*/  ISETP.NE.U32.AND P0, PT, R2, RZ, PT ;  /* 0x000000ff0200720c */ /* 0x000fda0003f05070 */
[----:B------:R-:W-:Y:S05]  /*0290*/  @P0 BRA `(.L_x_6) ;  /* 0x0000000000600947 */ /* 0x000fea0003800000 */
[----:B------:R-:W3:Y:S01]  /*02a0*/  I2F.U32.RP R4, R30 ;  /* 0x0000001e00047306 */ /* 0x000ee20000209000 */
[----:B------:R-:W-:Y:S01]  /*02b0*/  IMAD.MOV R5, RZ, RZ, -R30 ;  /* 0x000000ffff057224 */ /* 0x000fe200078e0a1e */
[----:B------:R-:W-:Y:S01]  /*02c0*/  ISETP.NE.U32.AND P2, PT, R30, RZ, PT ;  /* 0x000000ff1e00720c */ /* 0x000fe20003f45070 */
[----:B------:R-:W-:-:S05]  /*02d0*/  HFMA2 R31, -RZ, RZ, 0, 0 ;  /* 0x00000000ff1f7431 */ /* 0x000fca00000001ff */
[----:B---3--:R-:W3:Y:S02]  /*02e0*/  MUFU.RCP R4, R4 ;  /* 0x0000000400047308 */ /* 0x008ee40000001000 */
[----:B---3--:R-:W-:Y:S02]  /*02f0*/  IADD3 R2, PT, PT, R4, 0xffffffe, RZ ;  /* 0x0ffffffe04027810 */ /* 0x008fe40007ffe0ff */
[----:B------:R-:W-:-:S04]  /*0300*/  MOV R4, RZ ;  /* 0x000000ff00047202 */ /* 0x000fc80000000f00 */
[----:B------:R3:W5:Y:S02]  /*0310*/  F2I.FTZ.U32.TRUNC.NTZ R3, R2 ;  /* 0x0000000200037305 */ /* 0x000764000021f000 */
[----:B---3--:R-:W-:Y:S02]  /*0320*/  HFMA2 R2, -RZ, RZ, 0, 0 ;  /* 0x00000000ff027431 */ /* 0x008fe400000001ff */
[----:B-----5:R-:W-:-:S04]  /*0330*/  IMAD R5, R5, R3, RZ ;  /* 0x0000000305057224 */ /* 0x020fc800078e02ff */
[----:B------:R-:W-:-:S06]  /*0340*/  IMAD.HI.U32 R3, R3, R5, R2 ;  /* 0x0000000503037227 */ /* 0x000fcc00078e0002 */
[----:B------:R-:W-:-:S04]  /*0350*/  IMAD.HI.U32 R3, R3, R12, RZ ;  /* 0x0000000c03037227 */ /* 0x000fc800078e00ff */
[----:B------:R-:W-:-:S04]  /*0360*/  IMAD.MOV R5, RZ, RZ, -R3 ;  /* 0x000000ffff057224 */ /* 0x000fc800078e0a03 */
[----:B------:R-:W-:-:S05]  /*0370*/  IMAD R5, R30, R5, R12 ;  /* 0x000000051e057224 */ /* 0x000fca00078e020c */
[----:B------:R-:W-:-:S13]  /*0380*/  ISETP.GE.U32.AND P0, PT, R5, R30, PT ;  /* 0x0000001e0500720c */ /* 0x000fda0003f06070 */
[----:B------:R-:W-:Y:S01]  /*0390*/  @P0 IADD3 R5, PT, PT, -R30, R5, RZ ;  /* 0x000000051e050210 */ /* 0x000fe20007ffe1ff */
[----:B------:R-:W-:-:S03]  /*03a0*/  @P0 VIADD R3, R3, 0x1 ;  /* 0x0000000103030836 */ /* 0x000fc60000000000 */
[----:B------:R-:W-:-:S13]  /*03b0*/  ISETP.GE.U32.AND P1, PT, R5, R30, PT ;  /* 0x0000001e0500720c */ /* 0x000fda0003f26070 */
[----:B------:R-:W-:Y:S02]  /*03c0*/  @P1 IADD3 R3, PT, PT, R3, 0x1, RZ ;  /* 0x0000000103031810 */ /* 0x000fe40007ffe0ff */
[----:B------:R-:W-:-:S05]  /*03d0*/  @!P2 LOP3.LUT R3, RZ, R30, RZ, 0x33, !PT ;  /* 0x0000001eff03a212 */ /* 0x000fca00078e33ff */
[----:B------:R-:W-:-:S04]  /*03e0*/  IMAD.MOV R5, RZ, RZ, -R3 ;  /* 0x000000ffff057224 */ /* 0x000fc800078e0a03 */
[----:B------:R-:W-:Y:S02]  /*03f0*/  IMAD R34, R30, R5, R12 ;  /* 0x000000051e227224 */ /* 0x000fe400078e020c */
[----:B------:R-:W-:Y:S01]  /*0400*/  IMAD.MOV.U32 R30, RZ, RZ, R3 ;  /* 0x000000ffff1e7224 */ /* 0x000fe200078e0003 */
[----:B------:R-:W-:Y:S06]  /*0410*/  BRA `(.L_x_7) ;  /* 0x0000000000347947 */ /* 0x000fec0003800000 */
.L_x_6:
[----:B------:R-:W-:Y:S01]  /*0420*/  IMAD.MOV.U32 R9, RZ, RZ, R13 ;  /* 0x000000ffff097224 */ /* 0x000fe200078e000d */
[----:B------:R-:W-:Y:S01]  /*0430*/  MOV R2, R30 ;  /* 0x0000001e00027202 */ /* 0x000fe20000000f00 */
[----:B------:R-:W-:Y:S01]  /*0440*/  IMAD.MOV.U32 R3, RZ, RZ, R31 ;  /* 0x000000ffff037224 */ /* 0x000fe200078e001f */
[----:B------:R-:W-:-:S07]  /*0450*/  MOV R4, 0x470 ;  /* 0x0000047000047802 */ /* 0x000fce0000000f00 */
[----:B012-4-:R-:W-:Y:S05]  /*0460*/  CALL.REL.NOINC `($__internal_0_$__cuda_sm20_div_u64) ;  /* 0x0000003400147944 */ /* 0x017fea0003c00000 */
[----:B------:R-:W-:-:S04]  /*0470*/  IADD3 R7, P0, PT, RZ, -R2, RZ ;  /* 0x80000002ff077210 */ /* 0x000fc80007f1e0ff */
[----:B------:R-:W-:Y:S01]  /*0480*/  IADD3.X R5, PT, PT, RZ, ~R3, RZ, P0, !PT ;  /* 0x80000003ff057210 */ /* 0x000fe200007fe4ff */
[----:B------:R-:W-:-:S04]  /*0490*/  IMAD.WIDE.U32 R34, R30, R7, R12 ;  /* 0x000000071e227225 */ /* 0x000fc800078e000c */
[----:B------:R-:W-:Y:S01]  /*04a0*/  IMAD R5, R5, R30, RZ ;  /* 0x0000001e05057224 */ /* 0x000fe200078e02ff */
[----:B------:R-:W-:-:S03]  /*04b0*/  MOV R30, R2 ;  /* 0x00000002001e7202 */ /* 0x000fc60000000f00 */
[----:B------:R-:W-:Y:S02]  /*04c0*/  IMAD R5, R31, R7, R5 ;  /* 0x000000071f057224 */ /* 0x000fe400078e0205 */
[----:B------:R-:W-:Y:S02]  /*04d0*/  IMAD.MOV.U32 R31, RZ, RZ, R3 ;  /* 0x000000ffff1f7224 */ /* 0x000fe400078e0003 */
[----:B------:R-:W-:-:S07]  /*04e0*/  IMAD.IADD R4, R35, 0x1, R5 ;  /* 0x0000000123047824 */ /* 0x000fce00078e0205 */
.L_x_7:
[----:B------:R-:W-:Y:S05]  /*04f0*/  BSYNC.RECONVERGENT B0 ;  /* 0x0000000000007941 */ /* 0x000fea0003800200 */
.L_x_5:
[----:B--2---:R-:W-:-:S05]  /*0500*/  IMAD.WIDE.U32 R6, R27, 0x4, R20 ;  /* 0x000000041b067825 */ /* 0x004fca00078e0014 */
[----:B------:R-:W0:Y:S01]  /*0510*/  LDG.E.CONSTANT R3, desc[UR8][R6.64] ;  /* 0x0000000806037981 */ /* 0x000e22000c1e9900 */
[----:B------:R-:W-:-:S05]  /*0520*/  IADD3 R13, PT, PT, R0, 0x2, RZ ;  /* 0x00000002000d7810 */ /* 0x000fca0007ffe0ff */
[----:B-1----:R-:W-:-:S06]  /*0530*/  IMAD.WIDE.U32 R32, R13, 0x8, R18 ;  /* 0x000000080d207825 */ /* 0x002fcc00078e0012 */
[----:B------:R-:W2:Y:S01]  /*0540*/  LDG.E.64.CONSTANT R32, desc[UR8][R32.64] ;  /* 0x0000000820207981 */ /* 0x000ea2000c1e9b00 */
[----:B0-----:R-:W-:-:S06]  /*0550*/  IMAD.WIDE.U32 R2, R3, 0x8, R16 ;  /* 0x0000000803027825 */ /* 0x001fcc00078e0010 */
[----:B------:R-:W3:Y:S01]  /*0560*/  LDG.E.64.CONSTANT R2, desc[UR8][R2.64] ;  /* 0x0000000802027981 */ /* 0x000ee2000c1e9b00 */
[----:B--2---:R-:W-:-:S04]  /*0570*/  LOP3.LUT R5, R31, R33, RZ, 0xfc, !PT ;  /* 0x000000211f057212 */ /* 0x004fc800078efcff */
[----:B------:R-:W-:Y:S01]  /*0580*/  ISETP.NE.U32.AND P0, PT, R5, RZ, PT ;  /* 0x000000ff0500720c */ /* 0x000fe20003f05070 */
[----:B------:R-:W-:Y:S01]  /*0590*/  BSSY.RECONVERGENT B0, `(.L_x_8) ;  /* 0x000002e000007945 */ /* 0x000fe20003800200 */
[-C--:B---3--:R-:W-:Y:S02]  /*05a0*/  IMAD R9, R3, R34.reuse, RZ ;  /* 0x0000002203097224 */ /* 0x088fe400078e02ff */
[----:B------:R-:W-:-:S04]  /*05b0*/  IMAD.WIDE.U32 R34, R2, R34, R10 ;  /* 0x0000002202227225 */ /* 0x000fc800078e000a */
[----:B------:R-:W-:-:S04]  /*05c0*/  IMAD R9, R2, R4, R9 ;  /* 0x0000000402097224 */ /* 0x000fc800078e0209 */
[----:B------:R-:W-:Y:S01]  /*05d0*/  IMAD.IADD R11, R35, 0x1, R9 ;  /* 0x00000001230b7824 */ /* 0x000fe200078e0209 */
[----:B------:R-:W-:Y:S06]  /*05e0*/  @P0 BRA `(.L_x_9) ;  /* 0x0000000000600947 */ /* 0x000fec0003800000 */
[----:B------:R-:W0:Y:S01]  /*05f0*/  I2F.U32.RP R4, R32 ;  /* 0x0000002000047306 */ /* 0x000e220000209000 */
[----:B------:R-:W-:Y:S01]  /*0600*/  IMAD.MOV R5, RZ, RZ, -R32 ;  /* 0x000000ffff057224 */ /* 0x000fe200078e0a20 */
[----:B------:R-:W-:Y:S01]  /*0610*/  ISETP.NE.U32.AND P2, PT, R32, RZ, PT ;  /* 0x000000ff2000720c */ /* 0x000fe20003f45070 */
[----:B------:R-:W-:-:S05]  /*0620*/  HFMA2 R31, -RZ, RZ, 0, 0 ;  /* 0x00000000ff1f7431 */ /* 0x000fca00000001ff */
[----:B0-----:R-:W0:Y:S02]  /*0630*/  MUFU.RCP R4, R4 ;  /* 0x0000000400047308 */ /* 0x001e240000001000 */
[----:B0-----:R-:W-:Y:S02]  /*0640*/  IADD3 R2, PT, PT, R4, 0xffffffe, RZ ;  /* 0x0ffffffe04027810 */ /* 0x001fe40007ffe0ff */
[----:B------:R-:W-:-:S04]  /*0650*/  MOV R4, RZ ;  /* 0x000000ff00047202 */ /* 0x000fc80000000f00 */
[----:B------:R0:W1:Y:S02]  /*0660*/  F2I.FTZ.U32.TRUNC.NTZ R3, R2 ;  /* 0x0000000200037305 */ /* 0x000064000021f000 */
[----:B0-----:R-:W-:Y:S02]  /*0670*/  HFMA2 R2, -RZ, RZ, 0, 0 ;  /* 0x00000000ff027431 */ /* 0x001fe400000001ff */
[----:B-1----:R-:W-:-:S04]  /*0680*/  IMAD R5, R5, R3, RZ ;  /* 0x0000000305057224 */ /* 0x002fc800078e02ff */
        /* <DEDUP_REMOVED lines=14> */
.L_x_9:
[----:B------:R-:W-:Y:S01]  /*0770*/  IMAD.MOV.U32 R12, RZ, RZ, R30 ;  /* 0x000000ffff0c7224 */ /* 0x000fe200078e001e */
[----:B------:R-:W-:Y:S01]  /*0780*/  MOV R9, R31 ;  /* 0x0000001f00097202 */ /* 0x000fe20000000f00 */
[----:B------:R-:W-:Y:S01]  /*0790*/  IMAD.MOV.U32 R2, RZ, RZ, R32 ;  /* 0x000000ffff027224 */ /* 0x000fe200078e0020 */
[----:B------:R-:W-:Y:S02]  /*07a0*/  MOV R3, R33 ;  /* 0x0000002100037202 */ /* 0x000fe40000000f00 */
[----:B------:R-:W-:-:S07]  /*07b0*/  MOV R4, 0x7d0 ;  /* 0x000007d000047802 */ /* 0x000fce0000000f00 */
[----:B----4-:R-:W-:Y:S05]  /*07c0*/  CALL.REL.NOINC `($__internal_0_$__cuda_sm20_div_u64) ;  /* 0x00000030003c7944 */ /* 0x010fea0003c00000 */
[----:B------:R-:W-:Y:S01]  /*07d0*/  IADD3 R9, P0, PT, RZ, -R2, RZ ;  /* 0x80000002ff097210 */ /* 0x000fe20007f1e0ff */
[----:B------:R-:W-:Y:S01]  /*07e0*/  IMAD.MOV.U32 R7, RZ, RZ, R31 ;  /* 0x000000ffff077224 */ /* 0x000fe200078e001f */
[----:B------:R-:W-:Y:S01]  /*07f0*/  MOV R6, R30 ;  /* 0x0000001e00067202 */ /* 0x000fe20000000f00 */
[----:B------:R-:W-:Y:S01]  /*0800*/  IMAD.MOV.U32 R30, RZ, RZ, R2 ;  /* 0x000000ffff1e7224 */ /* 0x000fe200078e0002 */
[----:B------:R-:W-:Y:S01]  /*0810*/  MOV R31, R3 ;  /* 0x00000003001f7202 */ /* 0x000fe20000000f00 */
[----:B------:R-:W-:Y:S02]  /*0820*/  IMAD.X R5, RZ, RZ, ~R3, P0 ;  /* 0x000000ffff057224 */ /* 0x000fe400000e0e03 */
[----:B------:R-:W-:-:S04]  /*0830*/  IMAD.WIDE.U32 R6, R32, R9, R6 ;  /* 0x0000000920067225 */ /* 0x000fc800078e0006 */
[----:B------:R-:W-:-:S04]  /*0840*/  IMAD R5, R5, R32, RZ ;  /* 0x0000002005057224 */ /* 0x000fc800078e02ff */
[----:B------:R-:W-:-:S05]  /*0850*/  IMAD R5, R33, R9, R5 ;  /* 0x0000000921057224 */ /* 0x000fca00078e0205 */
[----:B------:R-:W-:-:S07]  /*0860*/  IADD3 R4, PT, PT, R7, R5, RZ ;  /* 0x0000000507047210 */ /* 0x000fce0007ffe0ff */
.L_x_10:
[----:B------:R-:W-:Y:S05]  /*0870*/  BSYNC.RECONVERGENT B0 ;  /* 0x0000000000007941 */ /* 0x000fea0003800200 */
.L_x_8:
[----:B------:R-:W-:-:S05]  /*0880*/  IMAD.WIDE.U32 R8, R13, 0x4, R20 ;  /* 0x000000040d087825 */ /* 0x000fca00078e0014 */
[----:B------:R-:W2:Y:S01]  /*0890*/  LDG.E.CONSTANT R3, desc[UR8][R8.64] ;  /* 0x0000000808037981 */ /* 0x000ea2000c1e9900 */
[----:B------:R-:W-:-:S04]  /*08a0*/  VIADD R13, R0, 0x1 ;  /* 0x00000001000d7836 */ /* 0x000fc80000000000 */
[----:B------:R-:W-:-:S06]  /*08b0*/  IMAD.WIDE.U32 R32, R13, 0x8, R18 ;  /* 0x000000080d207825 */ /* 0x000fcc00078e0012 */
[----:B------:R-:W3:Y:S01]  /*08c0*/  LDG.E.64.CONSTANT R32, desc[UR8][R32.64] ;  /* 0x0000000820207981 */ /* 0x000ee2000c1e9b00 */
[----:B--2---:R-:W-:-:S06]  /*08d0*/  IMAD.WIDE.U32 R2, R3, 0x8, R16 ;  /* 0x0000000803027825 */ /* 0x004fcc00078e0010 */
[----:B------:R-:W2:Y:S01]  /*08e0*/  LDG.E.64.CONSTANT R2, desc[UR8][R2.64] ;  /* 0x0000000802027981 */ /* 0x000ea2000c1e9b00 */
[----:B---3--:R-:W-:-:S04]  /*08f0*/  LOP3.LUT R5, R31, R33, RZ, 0xfc, !PT ;  /* 0x000000211f057212 */ /* 0x008fc800078efcff */
[----:B------:R-:W-:Y:S02]  /*0900*/  ISETP.NE.U32.AND P0, PT, R5, RZ, PT ;  /* 0x000000ff0500720c */ /* 0x000fe40003f05070 */
[----:B------:R-:W-:Y:S01]  /*0910*/  MOV R10, R34 ;  /* 0x00000022000a7202 */ /* 0x000fe20000000f00 */
[----:B------:R-:W-:Y:S01]  /*0920*/  BSSY.RECONVERGENT B0, `(.L_x_11) ;  /* 0x000002e000007945 */ /* 0x000fe20003800200 */
[----:B--2---:R-:W-:-:S03]  /*0930*/  IMAD R7, R3, R6, RZ ;  /* 0x0000000603077224 */ /* 0x004fc600078e02ff */
        /* <DEDUP_REMOVED lines=28> */
.L_x_12:
        /* <DEDUP_REMOVED lines=16> */
.L_x_13:
[----:B------:R-:W-:Y:S05]  /*0c00*/  BSYNC.RECONVERGENT B0 ;  /* 0x0000000000007941 */ /* 0x000fea0003800200 */
.L_x_11:
[----:B------:R-:W-:-:S06]  /*0c10*/  IMAD.WIDE.U32 R2, R13, 0x4, R20 ;  /* 0x000000040d027825 */ /* 0x000fcc00078e0014 */
[----:B------:R-:W2:Y:S01]  /*0c20*/  LDG.E.CONSTANT R3, desc[UR8][R2.64] ;  /* 0x0000000802037981 */ /* 0x000ea2000c1e9900 */
[----:B------:R-:W-:-:S06]  /*0c30*/  IMAD.WIDE.U32 R32, R0, 0x8, R18 ;  /* 0x0000000800207825 */ /* 0x000fcc00078e0012 */
[----:B------:R-:W3:Y:S01]  /*0c40*/  LDG.E.64.CONSTANT R32, desc[UR8][R32.64] ;  /* 0x0000000820207981 */ /* 0x000ee2000c1e9b00 */
[----:B--2---:R-:W-:-:S06]  /*0c50*/  IMAD.WIDE.U32 R8, R3, 0x8, R16 ;  /* 0x0000000803087825 */ /* 0x004fcc00078e0010 */
[----:B------:R-:W2:Y:S01]  /*0c60*/  LDG.E.64.CONSTANT R8, desc[UR8][R8.64] ;  /* 0x0000000808087981 */ /* 0x000ea2000c1e9b00 */
[----:B---3--:R-:W-:-:S04]  /*0c70*/  LOP3.LUT R5, R31, R33, RZ, 0xfc, !PT ;  /* 0x000000211f057212 */ /* 0x008fc800078efcff */
[----:B------:R-:W-:Y:S01]  /*0c80*/  ISETP.NE.U32.AND P0, PT, R5, RZ, PT ;  /* 0x000000ff0500720c */ /* 0x000fe20003f05070 */
[----:B------:R-:W-:Y:S01]  /*0c90*/  IMAD.MOV.U32 R10, RZ, RZ, R34 ;  /* 0x000000ffff0a7224 */ /* 0x000fe200078e0022 */
[----:B------:R-:W-:Y:S01]  /*0ca0*/  BSSY.RECONVERGENT B0, `(.L_x_14) ;  /* 0x000002f000007945 */ /* 0x000fe20003800200 */
[-C--:B--2---:R-:W-:Y:S02]  /*0cb0*/  IMAD R7, R9, R6.reuse, RZ ;  /* 0x0000000609077224 */ /* 0x084fe400078e02ff */
[----:B------:R-:W-:-:S04]  /*0cc0*/  IMAD.WIDE.U32 R34, R8, R6, R10 ;  /* 0x0000000608227225 */ /* 0x000fc800078e000a */
[----:B------:R-:W-:Y:S01]  /*0cd0*/  IMAD R7, R8, R4, R7 ;  /* 0x0000000408077224 */ /* 0x000fe200078e0207 */
[----:B------:R-:W-:-:S03]  /*0ce0*/  IADD3 R11, PT, PT, R0, -0x4, RZ ;  /* 0xfffffffc000b7810 */ /* 0x000fc60007ffe0ff */
        /* <DEDUP_REMOVED lines=26> */
.L_x_15:
        /* <DEDUP_REMOVED lines=8> */
[----:B------:R-:W-:-:S03]  /*0f10*/  MOV R6, R30 ;  /* 0x0000001e00067202 */ /* 0x000fc60000000f00 */
[----:B------:R-:W-:Y:S02]  /*0f20*/  IMAD.X R5, RZ, RZ, ~R3, P0 ;  /* 0x000000ffff057224 */ /* 0x000fe400000e0e03 */
[----:B------:R-:W-:-:S04]  /*0f30*/  IMAD.WIDE.U32 R6, R32, R9, R6 ;  /* 0x0000000920067225 */ /* 0x000fc800078e0006 */
[----:B------:R-:W-:Y:S02]  /*0f40*/  IMAD R5, R5, R32, RZ ;  /* 0x0000002005057224 */ /* 0x000fe400078e02ff */
[----:B------:R-:W-:Y:S02]  /*0f50*/  IMAD.MOV.U32 R32, RZ, RZ, R2 ;  /* 0x000000ffff207224 */ /* 0x000fe400078e0002 */
[----:B------:R-:W-:Y:S01]  /*0f60*/  IMAD R5, R33, R9, R5 ;  /* 0x0000000921057224 */ /* 0x000fe200078e0205 */
[----:B------:R-:W-:-:S04]  /*0f70*/  MOV R33, R3 ;  /* 0x0000000300217202 */ /* 0x000fc80000000f00 */
[----:B------:R-:W-:-:S07]  /*0f80*/  IADD3 R4, PT, PT, R7, R5, RZ ;  /* 0x0000000507047210 */ /* 0x000fce0007ffe0ff */
.L_x_16:
[----:B------:R-:W-:Y:S05]  /*0f90*/  BSYNC.RECONVERGENT B0 ;  /* 0x0000000000007941 */ /* 0x000fea0003800200 */
.L_x_14:
        /* <DEDUP_REMOVED lines=40> */
.L_x_18:
        /* <DEDUP_REMOVED lines=16> */
.L_x_19:
[----:B------:R-:W-:Y:S05]  /*1320*/  BSYNC.RECONVERGENT B0 ;  /* 0x0000000000007941 */ /* 0x000fea0003800200 */
.L_x_17:
        /* <DEDUP_REMOVED lines=40> */
.L_x_21:
        /* <DEDUP_REMOVED lines=10> */
[----:B------:R-:W-:Y:S02]  /*1650*/  IADD3.X R5, PT, PT, RZ, ~R3, RZ, P0, !PT ;  /* 0x80000003ff057210 */ /* 0x000fe400007fe4ff */
[----:B------:R-:W-:Y:S01]  /*1660*/  MOV R30, R2 ;  /* 0x00000002001e7202 */ /* 0x000fe20000000f00 */
[----:B------:R-:W-:-:S04]  /*1670*/  IMAD.WIDE.U32 R6, R32, R9, R6 ;  /* 0x0000000920067225 */ /* 0x000fc800078e0006 */
[----:B------:R-:W-:-:S04]  /*1680*/  IMAD R5, R5, R32, RZ ;  /* 0x0000002005057224 */ /* 0x000fc800078e02ff */
[----:B------:R-:W-:-:S05]  /*1690*/  IMAD R5, R33, R9, R5 ;  /* 0x0000000921057224 */ /* 0x000fca00078e0205 */
[----:B------:R-:W-:-:S07]  /*16a0*/  IADD3 R4, PT, PT, R7, R5, RZ ;  /* 0x0000000507047210 */ /* 0x000fce0007ffe0ff */
.L_x_22:
[----:B------:R-:W-:Y:S05]  /*16b0*/  BSYNC.RECONVERGENT B0 ;  /* 0x0000000000007941 */ /* 0x000fea0003800200 */
.L_x_20:
[----:B------:R-:W-:-:S05]  /*16c0*/  IMAD.WIDE.U32 R8, R13, 0x4, R20 ;  /* 0x000000040d087825 */ /* 0x000fca00078e0014 */
[----:B------:R-:W2:Y:S01]  /*16d0*/  LDG.E.CONSTANT R3, desc[UR8][R8.64] ;  /* 0x0000000808037981 */ /* 0x000ea2000c1e9900 */
[----:B------:R-:W-:-:S05]  /*16e0*/  IADD3 R13, PT, PT, R0, -0x3, RZ ;  /* 0xfffffffd000d7810 */ /* 0x000fca0007ffe0ff */
        /* <DEDUP_REMOVED lines=14> */
[----:B------:R-:W-:Y:S01]  /*17d0*/  IADD3 R5, PT, PT, RZ, -R32, RZ ;  /* 0x80000020ff057210 */ /* 0x000fe20007ffe0ff */
[----:B------:R-:W-:Y:S01]  /*17e0*/  HFMA2 R31, -RZ, RZ, 0, 0 ;  /* 0x00000000ff1f7431 */ /* 0x000fe200000001ff */
[----:B------:R-:W-:-:S05]  /*17f0*/  ISETP.NE.U32.AND P2, PT, R32, RZ, PT ;  /* 0x000000ff2000720c */ /* 0x000fca0003f45070 */
[----:B0-----:R-:W0:Y:S02]  /*1800*/  MUFU.RCP R4, R4 ;  /* 0x0000000400047308 */ /* 0x001e240000001000 */
[----:B0-----:R-:W-:Y:S01]  /*1810*/  IADD3 R2, PT, PT, R4, 0xffffffe, RZ ;  /* 0x0ffffffe04027810 */ /* 0x001fe20007ffe0ff */
[----:B------:R-:W-:-:S05]  /*1820*/  IMAD.MOV.U32 R4, RZ, RZ, RZ ;  /* 0x000000ffff047224 */ /* 0x000fca00078e00ff */
[----:B------:R0:W1:Y:S02]  /*1830*/  F2I.FTZ.U32.TRUNC.NTZ R3, R2 ;  /* 0x0000000200037305 */ /* 0x000064000021f000 */
[----:B0-----:R-:W-:Y:S02]  /*1840*/  IMAD.MOV.U32 R2, RZ, RZ, RZ ;  /* 0x000000ffff027224 */ /* 0x001fe400078e00ff */
[----:B-1----:R-:W-:-:S04]  /*1850*/  IMAD R5, R5, R3, RZ ;  /* 0x0000000305057224 */ /* 0x002fc800078e02ff */
[----:B------:R-:W-:-:S06]  /*1860*/  IMAD.HI.U32 R3, R3, R5, R2 ;  /* 0x0000000503037227 */ /* 0x000fcc00078e0002 */
[----:B------:R-:W-:-:S05]  /*1870*/  IMAD.HI.U32 R3, R3, R30, RZ ;  /* 0x0000001e03037227 */ /* 0x000fca00078e00ff */
[----:B------:R-:W-:-:S05]  /*1880*/  IADD3 R5, PT, PT, -R3, RZ, RZ ;  /* 0x000000ff03057210 */ /* 0x000fca0007ffe1ff */
[----:B------:R-:W-:-:S05]  /*1890*/  IMAD R5, R32, R5, R30 ;  /* 0x0000000520057224 */ /* 0x000fca00078e021e */
[----:B------:R-:W-:-:S13]  /*18a0*/  ISETP.GE.U32.AND P0, PT, R5, R32, PT ;  /* 0x000000200500720c */ /* 0x000fda0003f06070 */
[----:B------:R-:W-:Y:S01]  /*18b0*/  @P0 IADD3 R5, PT, PT, -R32, R5, RZ ;  /* 0x0000000520050210 */ /* 0x000fe20007ffe1ff */
[----:B------:R-:W-:-:S03]  /*18c0*/  @P0 VIADD R3, R3, 0x1 ;  /* 0x0000000103030836 */ /* 0x000fc60000000000 */
[----:B------:R-:W-:-:S13]  /*18d0*/  ISETP.GE.U32.AND P1, PT, R5, R32, PT ;  /* 0x000000200500720c */ /* 0x000fda0003f26070 */
[----:B------:R-:W-:Y:S02]  /*18e0*/  @P1 IADD3 R3, PT, PT, R3, 0x1, RZ ;  /* 0x0000000103031810 */ /* 0x000fe40007ffe0ff */
[----:B------:R-:W-:-:S04]  /*18f0*/  @!P2 LOP3.LUT R3, RZ, R32, RZ, 0x33, !PT ;  /* 0x00000020ff03a212 */ /* 0x000fc800078e33ff */
[----:B------:R-:W-:-:S05]  /*1900*/  IADD3 R5, PT, PT, -R3, RZ, RZ ;  /* 0x000000ff03057210 */ /* 0x000fca0007ffe1ff */
[----:B------:R-:W-:Y:S01]  /*1910*/  IMAD R6, R32, R5, R30 ;  /* 0x0000000520067224 */ /* 0x000fe200078e021e */
[----:B------:R-:W-:Y:S01]  /*1920*/  MOV R30, R3 ;  /* 0x00000003001e7202 */ /* 0x000fe20000000f00 */
[----:B------:R-:W-:Y:S06]  /*1930*/  BRA `(.L_x_25) ;  /* 0x0000000000407947 */ /* 0x000fec0003800000 */
.L_x_24:
        /* <DEDUP_REMOVED lines=16> */
.L_x_25:
[----:B------:R-:W-:Y:S05]  /*1a40*/  BSYNC.RECONVERGENT B0 ;  /* 0x0000000000007941 */ /* 0x000fea0003800200 */
.L_x_23:
[----:B------:R-:W-:-:S05]  /*1a50*/  IMAD.WIDE.U32 R8, R13, 0x4, R20 ;  /* 0x000000040d087825 */ /* 0x000fca00078e0014 */
[----:B------:R-:W2:Y:S01]  /*1a60*/  LDG.E.CONSTANT R3, desc[UR8][R8.64] ;  /* 0x0000000808037981 */ /* 0x000ea2000c1e9900 */
        /* <DEDUP_REMOVED lines=10> */
[----:B------:R-:W-:-:S05]  /*1b10*/  IMAD R7, R2, R4, R7 ;  /* 0x0000000402077224 */ /* 0x000fca00078e0207 */
[----:B------:R-:W-:Y:S01]  /*1b20*/  IADD3 R27, PT, PT, R35, R7, RZ ;  /* 0x00000007231b7210 */ /* 0x000fe20007ffe0ff */
[----:B------:R-:W-:Y:S06]  /*1b30*/  @P0 BRA `(.L_x_27) ;  /* 0x0000000000580947 */ /* 0x000fec0003800000 */
[----:B------:R-:W0:Y:S01]  /*1b40*/  I2F.U32.RP R4, R32 ;  /* 0x0000002000047306 */ /* 0x000e220000209000 */
[----:B------:R-:W-:Y:S02]  /*1b50*/  IADD3 R5, PT, PT, RZ, -R32, RZ ;  /* 0x80000020ff057210 */ /* 0x000fe40007ffe0ff */
[----:B------:R-:W-:Y:S02]  /*1b60*/  ISETP.NE.U32.AND P2, PT, R32, RZ, PT ;  /* 0x000000ff2000720c */ /* 0x000fe40003f45070 */
[----:B------:R-:W-:-:S03]  /*1b70*/  MOV R13, RZ ;  /* 0x000000ff000d7202 */ /* 0x000fc60000000f00 */
[----:B0-----:R-:W0:Y:S02]  /*1b80*/  MUFU.RCP R4, R4 ;  /* 0x0000000400047308 */ /* 0x001e240000001000 */
[----:B0-----:R-:W-:-:S06]  /*1b90*/  VIADD R2, R4, 0xffffffe ;  /* 0x0ffffffe04027836 */ /* 0x001fcc0000000000 */
        /* <DEDUP_REMOVED lines=8> */
[----:B------:R-:W-:Y:S02]  /*1c20*/  @P0 IADD3 R3, PT, PT, -R32, R3, RZ ;  /* 0x0000000320030210 */ /* 0x000fe40007ffe1ff */
[----:B------:R-:W-:Y:S02]  /*1c30*/  @P0 IADD3 R12, PT, PT, R12, 0x1, RZ ;  /* 0x000000010c0c0810 */ /* 0x000fe40007ffe0ff */
[----:B------:R-:W-:-:S13]  /*1c40*/  ISETP.GE.U32.AND P1, PT, R3, R32, PT ;  /* 0x000000200300720c */ /* 0x000fda0003f26070 */
[----:B------:R-:W-:Y:S01]  /*1c50*/  @P1 VIADD R12, R12, 0x1 ;  /* 0x000000010c0c1836 */ /* 0x000fe20000000000 */
[----:B------:R-:W-:-:S04]  /*1c60*/  @!P2 LOP3.LUT R12, RZ, R32, RZ, 0x33, !PT ;  /* 0x00000020ff0ca212 */ /* 0x000fc800078e33ff */
[----:B------:R-:W-:-:S05]  /*1c70*/  IADD3 R31, PT, PT, -R12, RZ, RZ ;  /* 0x000000ff0c1f7210 */ /* 0x000fca0007ffe1ff */
[----:B------:R-:W-:Y:S01]  /*1c80*/  IMAD R31, R32, R31, R30 ;  /* 0x0000001f201f7224 */ /* 0x000fe200078e021e */
[----:B------:R-:W-:Y:S06]  /*1c90*/  BRA `(.L_x_28) ;  /* 0x0000000000447947 */ /* 0x000fec0003800000 */
.L_x_27:
        /* <DEDUP_REMOVED lines=8> */
[----:B------:R-:W-:Y:S02]  /*1d20*/  MOV R4, R30 ;  /* 0x0000001e00047202 */ /* 0x000fe40000000f00 */
[----:B------:R-:W-:Y:S02]  /*1d30*/  IADD3.X R7, PT, PT, RZ, ~R3, RZ, P0, !PT ;  /* 0x80000003ff077210 */ /* 0x000fe400007fe4ff */
[----:B------:R-:W-:Y:S01]  /*1d40*/  MOV R12, R2 ;  /* 0x00000002000c7202 */ /* 0x000fe20000000f00 */
[----:B------:R-:W-:Y:S01]  /*1d50*/  IMAD.WIDE.U32 R4, R32, R9, R4 ;  /* 0x0000000920047225 */ /* 0x000fe200078e0004 */
[----:B------:R-:W-:-:S03]  /*1d60*/  MOV R13, R3 ;  /* 0x00000003000d7202 */ /* 0x000fc60000000f00 */
[----:B------:R-:W-:Y:S01]  /*1d70*/  IMAD R7, R7, R32, RZ ;  /* 0x0000002007077224 */ /* 0x000fe200078e02ff */
[----:B------:R-:W-:-:S03]  /*1d80*/  MOV R31, R4 ;  /* 0x00000004001f7202 */ /* 0x000fc60000000f00 */
[----:B------:R-:W-:-:S04]  /*1d90*/  IMAD R7, R33, R9, R7 ;  /* 0x0000000921077224 */ /* 0x000fc800078e0207 */
[----:B------:R-:W-:-:S07]  /*1da0*/  IMAD.IADD R2, R5, 0x1, R7 ;  /* 0x0000000105027824 */ /* 0x000fce00078e0207 */
.L_x_28:
[----:B------:R-:W-:Y:S05]  /*1db0*/  BSYNC.RECONVERGENT B0 ;  /* 0x0000000000007941 */ /* 0x000fea0003800200 */
.L_x_26:
[----:B----4-:R-:W-:-:S06]  /*1dc0*/  IMAD.WIDE.U32 R4, R11, 0x4, R24 ;  /* 0x000000040b047825 */ /* 0x010fcc00078e0018 */
[----:B------:R-:W2:Y:S01]  /*1dd0*/  LDG.E.CONSTANT R5, desc[UR8][R4.64] ;  /* 0x0000000804057981 */ /* 0x000ea2000c1e9900 */
[----:B------:R-:W-:Y:S01]  /*1de0*/  UIADD3 UR5, UPT, UPT, UR5, 0x8, URZ ;  /* 0x0000000805057890 */ /* 0x000fe2000fffe0ff */
[----:B--2---:R-:W-:-:S06]  /*1df0*/  IMAD.WIDE.U32 R6, R5, 0x8, R16 ;  /* 0x0000000805067825 */ /* 0x004fcc00078e0010 */
[----:B------:R-:W2:Y:S01]  /*1e00*/  LDG.E.64.CONSTANT R6, desc[UR8][R6.64] ;  /* 0x0000000806067981 */ /* 0x000ea2000c1e9b00 */
[----:B------:R-:W-:Y:S01]  /*1e10*/  UISETP.NE.AND UP0, UPT, UR5, URZ, UPT ;  /* 0x000000ff0500728c */ /* 0x000fe2000bf05270 */
[----:B------:R-:W-:Y:S02]  /*1e20*/  MOV R26, R34 ;  /* 0x00000022001a7202 */ /* 0x000fe40000000f00 */
[----:B------:R-:W-:Y:S01]  /*1e30*/  IADD3 R0, PT, PT, R0, -0x8, RZ ;  /* 0xfffffff800007810 */ /* 0x000fe20007ffe0ff */
[-C--:B--2---:R-:W-:Y:S02]  /*1e40*/  IMAD R3, R7, R31.reuse, RZ ;  /* 0x0000001f07037224 */ /* 0x084fe400078e02ff */
[----:B------:R-:W-:-:S04]  /*1e50*/  IMAD.WIDE.U32 R10, R6, R31, R26 ;  /* 0x0000001f060a7225 */ /* 0x000fc800078e001a */
[----:B------:R-:W-:-:S04]  /*1e60*/  IMAD R3, R6, R2, R3 ;  /* 0x0000000206037224 */ /* 0x000fc800078e0203 */
[----:B------:R-:W-:Y:S01]  /*1e70*/  IMAD.IADD R11, R11, 0x1, R3 ;  /* 0x000000010b0b7824 */ /* 0x000fe200078e0203 */
[----:B------:R-:W-:Y:S06]  /*1e80*/  BRA.U UP0, `(.L_x_29) ;  /* 0xffffffe100e87547 */ /* 0x000fec000b83ffff */
[----:B------:R-:W-:-:S07]  /*1e90*/  IADD3 R16, PT, PT, R0, 0x3, RZ ;  /* 0x0000000300107810 */ /* 0x000fce0007ffe0ff */
.L_x_4:
[----:B------:R-:W-:-:S09]  /*1ea0*/  UISETP.NE.AND UP0, UPT, UR6, URZ, UPT ;  /* 0x000000ff0600728c */ /* 0x000fd2000bf05270 */
[----:B------:R-:W-:Y:S05]  /*1eb0*/  BRA.U !UP0, `(.L_x_3) ;  /* 0x0000001908607547 */ /* 0x000fea000b800000 */
[----:B------:R-:W0:Y:S01]  /*1ec0*/  LDCU UR4, c[0x0][0x3b0] ;  /* 0x00007600ff0477ac */ /* 0x000e220008000800 */
[----:B------:R-:W-:Y:S02]  /*1ed0*/  UISETP.GE.U32.AND UP0, UPT, UR6, 0x4, UPT ;  /* 0x000000040600788c */ /* 0x000fe4000bf06070 */
[----:B0-----:R-:W-:-:S07]  /*1ee0*/  ULOP3.LUT UR4, UR4, 0x3, URZ, 0xc0, !UPT ;  /* 0x0000000304047892 */ /* 0x001fce000f8ec0ff */
[----:B------:R-:W-:Y:S05]  /*1ef0*/  BRA.U !UP0, `(.L_x_30) ;  /* 0x0000000d08b87547 */ /* 0x000fea000b800000 */
[----:B------:R-:W0:Y:S02]  /*1f00*/  LDC.64 R18, c[0x0][0x3a0] ;  /* 0x0000e800ff127b82 */ /* 0x000e240000000a00 */
[----:B0-----:R-:W-:-:S06]  /*1f10*/  IMAD.WIDE.U32 R18, R16, 0x8, R18 ;  /* 0x0000000810127825 */ /* 0x001fcc00078e0012 */
[----:B------:R-:W2:Y:S01]  /*1f20*/  LDG.E.64.CONSTANT R18, desc[UR8][R18.64] ;  /* 0x0000000812127981 */ /* 0x000ea2000c1e9b00 */
[----:B------:R-:W-:Y:S01]  /*1f30*/  BSSY.RECONVERGENT B0, `(.L_x_31) ;  /* 0x0000029000007945 */ /* 0x000fe20003800200 */
[----:B--2---:R-:W-:-:S04]  /*1f40*/  LOP3.LUT R0, R13, R19, RZ, 0xfc, !PT ;  /* 0x000000130d007212 */ /* 0x004fc800078efcff */
[----:B------:R-:W-:-:S13]  /*1f50*/  ISETP.NE.U32.AND P0, PT, R0, RZ, PT ;  /* 0x000000ff0000720c */ /* 0x000fda0003f05070 */
[----:B------:R-:W-:Y:S05]  /*1f60*/  @P0 BRA `(.L_x_32) ;  /* 0x00000000005c0947 */ /* 0x000fea0003800000 */
[----:B------:R-:W0:Y:S01]  /*1f70*/  I2F.U32.RP R0, R18 ;  /* 0x0000001200007306 */ /* 0x000e220000209000 */
[----:B------:R-:W-:Y:S01]  /*1f80*/  IADD3 R5, PT, PT, RZ, -R18, RZ ;  /* 0x80000012ff057210 */ /* 0x000fe20007ffe0ff */
[----:B------:R-:W-:Y:S01]  /*1f90*/  IMAD.MOV.U32 R23, RZ, RZ, RZ ;  /* 0x000000ffff177224 */ /* 0x000fe200078e00ff */
        /* <DEDUP_REMOVED lines=20> */
.L_x_32:
[----:B------:R-:W-:Y:S01]  /*20e0*/  MOV R9, R13 ;  /* 0x0000000d00097202 */ /* 0x000fe20000000f00 */
[----:B------:R-:W-:Y:S01]  /*20f0*/  IMAD.MOV.U32 R3, RZ, RZ, R19 ;  /* 0x000000ffff037224 */ /* 0x000fe200078e0013 */
[----:B------:R-:W-:Y:S02]  /*2100*/  MOV R2, R18 ;  /* 0x0000001200027202 */ /* 0x000fe40000000f00 */
[----:B------:R-:W-:-:S07]  /*2110*/  MOV R4, 0x2130 ;  /* 0x0000213000047802 */ /* 0x000fce0000000f00 */
[----:B------:R-:W-:Y:S05]  /*2120*/  CALL.REL.NOINC `($__internal_0_$__cuda_sm20_div_u64) ;  /* 0x0000001400e47944 */ /* 0x000fea0003c00000 */
[-C--:B------:R-:W-:Y:S02]  /*2130*/  IADD3 R9, P0, PT, RZ, -R2.reuse, RZ ;  /* 0x80000002ff097210 */ /* 0x080fe40007f1e0ff */
[----:B------:R-:W-:Y:S02]  /*2140*/  MOV R22, R2 ;  /* 0x0000000200167202 */ /* 0x000fe40000000f00 */
[----:B------:R-:W-:Y:S01]  /*2150*/  IADD3.X R7, PT, PT, RZ, ~R3, RZ, P0, !PT ;  /* 0x80000003ff077210 */ /* 0x000fe200007fe4ff */
[----:B------:R-:W-:Y:S01]  /*2160*/  IMAD.WIDE.U32 R4, R18, R9, R12 ;  /* 0x0000000912047225 */ /* 0x000fe200078e000c */
[----:B------:R-:W-:-:S03]  /*2170*/  MOV R23, R3 ;  /* 0x0000000300177202 */ /* 0x000fc60000000f00 */
[----:B------:R-:W-:-:S04]  /*2180*/  IMAD R7, R7, R18, RZ ;  /* 0x0000001207077224 */ /* 0x000fc800078e02ff */
[----:B------:R-:W-:Y:S01]  /*2190*/  IMAD R7, R19, R9, R7 ;  /* 0x0000000913077224 */ /* 0x000fe200078e0207 */
[----:B------:R-:W-:-:S03]  /*21a0*/  MOV R19, R4 ;  /* 0x0000000400137202 */ /* 0x000fc60000000f00 */
[----:B------:R-:W-:-:S07]  /*21b0*/  IMAD.IADD R4, R5, 0x1, R7 ;  /* 0x0000000105047824 */ /* 0x000fce00078e0207 */
.L_x_33:
[----:B------:R-:W-:Y:S05]  /*21c0*/  BSYNC.RECONVERGENT B0 ;  /* 0x0000000000007941 */ /* 0x000fea0003800200 */
.L_x_31:
[----:B------:R-:W0:Y:S08]  /*21d0*/  LDC.64 R2, c[0x0][0x3a8] ;  /* 0x0000ea00ff027b82 */ /* 0x000e300000000a00 */
[----:B------:R-:W1:Y:S08]  /*21e0*/  LDC.64 R20, c[0x0][0x3a0] ;  /* 0x0000e800ff147b82 */ /* 0x000e700000000a00 */
[----:B------:R-:W2:Y:S01]  /*21f0*/  LDC.64 R6, c[0x0][0x398] ;  /* 0x0000e600ff067b82 */ /* 0x000ea20000000a00 */
[----:B0-----:R-:W-:-:S06]  /*2200*/  IMAD.WIDE.U32 R2, R16, 0x4, R2 ;  /* 0x0000000410027825 */ /* 0x001fcc00078e0002 */
[----:B------:R-:W2:Y:S01]  /*2210*/  LDG.E.CONSTANT R3, desc[UR8][R2.64] ;  /* 0x0000000802037981 */ /* 0x000ea2000c1e9900 */
[----:B------:R-:W-:-:S04]  /*2220*/  VIADD R0, R16, 0xffffffff ;  /* 0xffffffff10007836 */ /* 0x000fc80000000000 */
[----:B-1----:R-:W-:-:S06]  /*2230*/  IMAD.WIDE.U32 R20, R0, 0x8, R20 ;  /* 0x0000000800147825 */ /* 0x002fcc00078e0014 */
[----:B------:R-:W3:Y:S01]  /*2240*/  LDG.E.64.CONSTANT R20, desc[UR8][R20.64] ;  /* 0x0000000814147981 */ /* 0x000ee2000c1e9b00 */
[----:B--2---:R-:W-:-:S06]  /*2250*/  IMAD.WIDE.U32 R6, R3, 0x8, R6 ;  /* 0x0000000803067825 */ /* 0x004fcc00078e0006 */
[----:B------:R-:W2:Y:S01]  /*2260*/  LDG.E.64.CONSTANT R6, desc[UR8][R6.64] ;  /* 0x0000000806067981 */ /* 0x000ea2000c1e9b00 */
[----:B---3--:R-:W-:-:S04]  /*2270*/  LOP3.LUT R5, R23, R21, RZ, 0xfc, !PT ;  /* 0x0000001517057212 */ /* 0x008fc800078efcff */
[----:B------:R-:W-:Y:S01]  /*2280*/  ISETP.NE.U32.AND P0, PT, R5, RZ, PT ;  /* 0x000000ff0500720c */ /* 0x000fe20003f05070 */
[----:B------:R-:W-:Y:S01]  /*2290*/  BSSY.RECONVERGENT B0, `(.L_x_34) ;  /* 0x000002f000007945 */ /* 0x000fe20003800200 */
[-C--:B--2---:R-:W-:Y:S02]  /*22a0*/  IMAD R9, R7, R19.reuse, RZ ;  /* 0x0000001307097224 */ /* 0x084fe400078e02ff */
[----:B------:R-:W-:-:S04]  /*22b0*/  IMAD.WIDE.U32 R10, R6, R19, R10 ;  /* 0x00000013060a7225 */ /* 0x000fc800078e000a */
[----:B------:R-:W-:-:S05]  /*22c0*/  IMAD R9, R6, R4, R9 ;  /* 0x0000000406097224 */ /* 0x000fca00078e0209 */
[----:B------:R-:W-:Y:S01]  /*22d0*/  IADD3 R19, PT, PT, R11, R9, RZ ;  /* 0x000000090b137210 */ /* 0x000fe20007ffe0ff */
[----:B------:R-:W-:Y:S06]  /*22e0*/  @P0 BRA `(.L_x_35) ;  /* 0x0000000000600947 */ /* 0x000fec0003800000 */
[----:B------:R-:W0:Y:S01]  /*22f0*/  I2F.U32.RP R4, R20 ;  /* 0x0000001400047306 */ /* 0x000e220000209000 */
[----:B------:R-:W-:Y:S01]  /*2300*/  IMAD.MOV R5, RZ, RZ, -R20 ;  /* 0x000000ffff057224 */ /* 0x000fe200078e0a14 */
[----:B------:R-:W-:Y:S01]  /*2310*/  ISETP.NE.U32.AND P2, PT, R20, RZ, PT ;  /* 0x000000ff1400720c */ /* 0x000fe20003f45070 */
[----:B------:R-:W-:-:S05]  /*2320*/  IMAD.MOV.U32 R21, RZ, RZ, RZ ;  /* 0x000000ffff157224 */ /* 0x000fca00078e00ff */
[----:B0-----:R-:W0:Y:S02]  /*2330*/  MUFU.RCP R4, R4 ;  /* 0x0000000400047308 */ /* 0x001e240000001000 */
[----:B0-----:R-:W-:Y:S02]  /*2340*/  IADD3 R2, PT, PT, R4, 0xffffffe, RZ ;  /* 0x0ffffffe04027810 */ /* 0x001fe40007ffe0ff */
[----:B------:R-:W-:-:S04]  /*2350*/  MOV R4, RZ ;  /* 0x000000ff00047202 */ /* 0x000fc80000000f00 */
[----:B------:R0:W1:Y:S02]  /*2360*/  F2I.FTZ.U32.TRUNC.NTZ R3, R2 ;  /* 0x0000000200037305 */ /* 0x000064000021f000 */
[----:B0-----:R-:W-:Y:S02]  /*2370*/  HFMA2 R2, -RZ, RZ, 0, 0 ;  /* 0x00000000ff027431 */ /* 0x001fe400000001ff */
[----:B-1----:R-:W-:-:S04]  /*2380*/  IMAD R5, R5, R3, RZ ;  /* 0x0000000305057224 */ /* 0x002fc800078e02ff */
[----:B------:R-:W-:-:S06]  /*2390*/  IMAD.HI.U32 R3, R3, R5, R2 ;  /* 0x0000000503037227 */ /* 0x000fcc00078e0002 */
[----:B------:R-:W-:-:S05]  /*23a0*/  IMAD.HI.U32 R3, R3, R22, RZ ;  /* 0x0000001603037227 */ /* 0x000fca00078e00ff */
[----:B------:R-:W-:-:S05]  /*23b0*/  IADD3 R5, PT, PT, -R3, RZ, RZ ;  /* 0x000000ff03057210 */ /* 0x000fca0007ffe1ff */
[----:B------:R-:W-:-:S05]  /*23c0*/  IMAD R5, R20, R5, R22 ;  /* 0x0000000514057224 */ /* 0x000fca00078e0216 */
[----:B------:R-:W-:-:S13]  /*23d0*/  ISETP.GE.U32.AND P0, PT, R5, R20, PT ;  /* 0x000000140500720c */ /* 0x000fda0003f06070 */
[----:B------:R-:W-:Y:S01]  /*23e0*/  @P0 IMAD.IADD R5, R5, 0x1, -R20 ;  /* 0x0000000105050824 */ /* 0x000fe200078e0a14 */
[----:B------:R-:W-:-:S04]  /*23f0*/  @P0 IADD3 R3, PT, PT, R3, 0x1, RZ ;  /* 0x0000000103030810 */ /* 0x000fc80007ffe0ff */
[----:B------:R-:W-:-:S13]  /*2400*/  ISETP.GE.U32.AND P1, PT, R5, R20, PT ;  /* 0x000000140500720c */ /* 0x000fda0003f26070 */
[----:B------:R-:W-:Y:S02]  /*2410*/  @P1 IADD3 R3, PT, PT, R3, 0x1, RZ ;  /* 0x0000000103031810 */ /* 0x000fe40007ffe0ff */
[----:B------:R-:W-:-:S05]  /*2420*/  @!P2 LOP3.LUT R3, RZ, R20, RZ, 0x33, !PT ;  /* 0x00000014ff03a212 */ /* 0x000fca00078e33ff */
[----:B------:R-:W-:-:S04]  /*2430*/  IMAD.MOV R5, RZ, RZ, -R3 ;  /* 0x000000ffff057224 */ /* 0x000fc800078e0a03 */
[----:B------:R-:W-:Y:S01]  /*2440*/  IMAD R5, R20, R5, R22 ;  /* 0x0000000514057224 */ /* 0x000fe200078e0216 */
[----:B------:R-:W-:Y:S01]  /*2450*/  MOV R20, R3 ;  /* 0x0000000300147202 */ /* 0x000fe20000000f00 */
[----:B------:R-:W-:Y:S06]  /*2460*/  BRA `(.L_x_36) ;  /* 0x0000000000447947 */ /* 0x000fec0003800000 */
.L_x_35:
[----:B------:R-:W-:Y:S01]  /*2470*/  MOV R12, R22 ;  /* 0x00000016000c7202 */ /* 0x000fe20000000f00 */
[----:B------:R-:W-:Y:S01]  /*2480*/  IMAD.MOV.U32 R2, RZ, RZ, R20 ;  /* 0x000000ffff027224 */ /* 0x000fe200078e0014 */
[----:B------:R-:W-:Y:S02]  /*2490*/  MOV R9, R23 ;  /* 0x0000001700097202 */ /* 0x000fe40000000f00 */
[----:B------:R-:W-:Y:S02]  /*24a0*/  MOV R3, R21 ;  /* 0x0000001500037202 */ /* 0x000fe40000000f00 */
[----:B------:R-:W-:-:S07]  /*24b0*/  MOV R4, 0x24d0 ;  /* 0x000024d000047802 */ /* 0x000fce0000000f00 */
[----:B------:R-:W-:Y:S05]  /*24c0*/  CALL.REL.NOINC `($__internal_0_$__cuda_sm20_div_u64) ;  /* 0x0000001000fc7944 */ /* 0x000fea0003c00000 */
[----:B------:R-:W-:Y:S01]  /*24d0*/  IADD3 R9, P0, PT, RZ, -R2, RZ ;  /* 0x80000002ff097210 */ /* 0x000fe20007f1e0ff */
[----:B------:R-:W-:Y:S01]  /*24e0*/  IMAD.MOV.U32 R6, RZ, RZ, R22 ;  /* 0x000000ffff067224 */ /* 0x000fe200078e0016 */
[----:B------:R-:W-:Y:S02]  /*24f0*/  MOV R7, R23 ;  /* 0x0000001700077202 */ /* 0x000fe40000000f00 */
[----:B------:R-:W-:Y:S01]  /*2500*/  IADD3.X R5, PT, PT, RZ, ~R3, RZ, P0, !PT ;  /* 0x80000003ff057210 */ /* 0x000fe200007fe4ff */
[----:B------:R-:W-:-:S04]  /*2510*/  IMAD.WIDE.U32 R6, R20, R9, R6 ;  /* 0x0000000914067225 */ /* 0x000fc800078e0006 */
[----:B------:R-:W-:Y:S01]  /*2520*/  IMAD R5, R5, R20, RZ ;  /* 0x0000001405057224 */ /* 0x000fe200078e02ff */
[----:B------:R-:W-:-:S03]  /*2530*/  MOV R20, R2 ;  /* 0x0000000200147202 */ /* 0x000fc60000000f00 */
[----:B------:R-:W-:Y:S01]  /*2540*/  IMAD R21, R21, R9, R5 ;  /* 0x0000000915157224 */ /* 0x000fe200078e0205 */
[----:B------:R-:W-:-:S03]  /*2550*/  MOV R5, R6 ;  /* 0x0000000600057202 */ /* 0x000fc60000000f00 */
[----:B------:R-:W-:Y:S01]  /*2560*/  IMAD.IADD R4, R7, 0x1, R21 ;  /* 0x0000000107047824 */ /* 0x000fe200078e0215 */
[----:B------:R-:W-:-:S07]  /*2570*/  MOV R21, R3 ;  /* 0x0000000300157202 */ /* 0x000fce0000000f00 */
.L_x_36:
[----:B------:R-:W-:Y:S05]  /*2580*/  BSYNC.RECONVERGENT B0 ;  /* 0x0000000000007941 */ /* 0x000fea0003800200 */
.L_x_34:
        /* <DEDUP_REMOVED lines=20> */
[----:B------:R-:W-:Y:S01]  /*26d0*/  IADD3 R5, PT, PT, RZ, -R22, RZ ;  /* 0x80000016ff057210 */ /* 0x000fe20007ffe0ff */
[----:B------:R-:W-:Y:S01]  /*26e0*/  HFMA2 R21, -RZ, RZ, 0, 0 ;  /* 0x00000000ff157431 */ /* 0x000fe200000001ff */
[----:B------:R-:W-:-:S05]  /*26f0*/  ISETP.NE.U32.AND P2, PT, R22, RZ, PT ;  /* 0x000000ff1600720c */ /* 0x000fca0003f45070 */
[----:B0-----:R-:W0:Y:S02]  /*2700*/  MUFU.RCP R4, R4 ;  /* 0x0000000400047308 */ /* 0x001e240000001000 */
[----:B0-----:R-:W-:Y:S01]  /*2710*/  VIADD R2, R4, 0xffffffe ;  /* 0x0ffffffe04027836 */ /* 0x001fe20000000000 */
[----:B------:R-:W-:-:S05]  /*2720*/  MOV R4, RZ ;  /* 0x000000ff00047202 */ /* 0x000fca0000000f00 */
        /* <DEDUP_REMOVED lines=14> */
[----:B------:R-:W-:Y:S02]  /*2810*/  IMAD R5, R22, R5, R20 ;  /* 0x0000000516057224 */ /* 0x000fe400078e0214 */
[----:B------:R-:W-:Y:S01]  /*2820*/  IMAD.MOV.U32 R20, RZ, RZ, R3 ;  /* 0x000000ffff147224 */ /* 0x000fe200078e0003 */
[----:B------:R-:W-:Y:S06]  /*2830*/  BRA `(.L_x_39) ;  /* 0x0000000000447947 */ /* 0x000fec0003800000 */
.L_x_38:
[----:B------:R-:W-:Y:S01]  /*2840*/  MOV R12, R20 ;  /* 0x00000014000c7202 */ /* 0x000fe20000000f00 */
[----:B------:R-:W-:Y:S01]  /*2850*/  IMAD.MOV.U32 R9, RZ, RZ, R21 ;  /* 0x000000ffff097224 */ /* 0x000fe200078e0015 */
[----:B------:R-:W-:Y:S02]  /*2860*/  MOV R2, R22 ;  /* 0x0000001600027202 */ /* 0x000fe40000000f00 */
[----:B------:R-:W-:Y:S02]  /*2870*/  MOV R3, R23 ;  /* 0x0000001700037202 */ /* 0x000fe40000000f00 */
[----:B------:R-:W-:-:S07]  /*2880*/  MOV R4, 0x28a0 ;  /* 0x000028a000047802 */ /* 0x000fce0000000f00 */
[----:B------:R-:W-:Y:S05]  /*2890*/  CALL.REL.NOINC `($__internal_0_$__cuda_sm20_div_u64) ;  /* 0x0000001000087944 */ /* 0x000fea0003c00000 */
[----:B------:R-:W-:Y:S02]  /*28a0*/  IADD3 R9, P0, PT, RZ, -R2, RZ ;  /* 0x80000002ff097210 */ /* 0x000fe40007f1e0ff */
[----:B------:R-:W-:Y:S02]  /*28b0*/  MOV R6, R20 ;  /* 0x0000001400067202 */ /* 0x000fe40000000f00 */
[----:B------:R-:W-:Y:S01]  /*28c0*/  MOV R7, R21 ;  /* 0x0000001500077202 */ /* 0x000fe20000000f00 */
[--C-:B------:R-:W-:Y:S01]  /*28d0*/  IMAD.X R5, RZ, RZ, ~R3.reuse, P0 ;  /* 0x000000ffff057224 */ /* 0x100fe200000e0e03 */
[----:B------:R-:W-:Y:S01]  /*28e0*/  MOV R20, R2 ;  /* 0x0000000200147202 */ /* 0x000fe20000000f00 */
[----:B------:R-:W-:Y:S02]  /*28f0*/  IMAD.MOV.U32 R21, RZ, RZ, R3 ;  /* 0x000000ffff157224 */ /* 0x000fe400078e0003 */
[----:B------:R-:W-:Y:S02]  /*2900*/  IMAD R5, R5, R22, RZ ;  /* 0x0000001605057224 */ /* 0x000fe400078e02ff */
[----:B------:R-:W-:-:S04]  /*2910*/  IMAD.WIDE.U32 R6, R22, R9, R6 ;  /* 0x0000000916067225 */ /* 0x000fc800078e0006 */
[----:B------:R-:W-:Y:S02]  /*2920*/  IMAD R23, R23, R9, R5 ;  /* 0x0000000917177224 */ /* 0x000fe400078e0205 */
[----:B------:R-:W-:-:S03]  /*2930*/  IMAD.MOV.U32 R5, RZ, RZ, R6 ;  /* 0x000000ffff057224 */ /* 0x000fc600078e0006 */
[----:B------:R-:W-:-:S07]  /*2940*/  IADD3 R4, PT, PT, R7, R23, RZ ;  /* 0x0000001707047210 */ /* 0x000fce0007ffe0ff */
.L_x_39:
[----:B------:R-:W-:Y:S05]  /*2950*/  BSYNC.RECONVERGENT B0 ;  /* 0x0000000000007941 */ /* 0x000fea0003800200 */
.L_x_37:
[----:B------:R-:W0:Y:S08]  /*2960*/  LDC.64 R2, c[0x0][0x3a8] ;  /* 0x0000ea00ff027b82 */ /* 0x000e300000000a00 */
[----:B------:R-:W1:Y:S08]  /*2970*/  LDC.64 R22, c[0x0][0x3a0] ;  /* 0x0000e800ff167b82 */ /* 0x000e700000000a00 */
[----:B------:R-:W2:Y:S01]  /*2980*/  LDC.64 R6, c[0x0][0x398] ;  /* 0x0000e600ff067b82 */ /* 0x000ea20000000a00 */
[----:B0-----:R-:W-:-:S06]  /*2990*/  IMAD.WIDE.U32 R2, R0, 0x4, R2 ;  /* 0x0000000400027825 */ /* 0x001fcc00078e0002 */
[----:B------:R-:W2:Y:S01]  /*29a0*/  LDG.E.CONSTANT R3, desc[UR8][R2.64] ;  /* 0x0000000802037981 */ /* 0x000ea2000c1e9900 */
[----:B------:R-:W-:-:S05]  /*29b0*/  IADD3 R0, PT, PT, R16, -0x3, RZ ;  /* 0xfffffffd10007810 */ /* 0x000fca0007ffe0ff */
        /* <DEDUP_REMOVED lines=16> */
[----:B------:R-:W-:Y:S01]  /*2ac0*/  ISETP.NE.U32.AND P2, PT, R22, RZ, PT ;  /* 0x000000ff1600720c */ /* 0x000fe20003f45070 */
[----:B------:R-:W-:-:S04]  /*2ad0*/  IMAD.MOV.U32 R13, RZ, RZ, RZ ;  /* 0x000000ffff0d7224 */ /* 0x000fc800078e00ff */
[----:B0-----:R-:W0:Y:S02]  /*2ae0*/  MUFU.RCP R4, R4 ;  /* 0x0000000400047308 */ /* 0x001e240000001000 */
[----:B0-----:R-:W-:-:S06]  /*2af0*/  IADD3 R2, PT, PT, R4, 0xffffffe, RZ ;  /* 0x0ffffffe04027810 */ /* 0x001fcc0007ffe0ff */
        /* <DEDUP_REMOVED lines=15> */
[----:B------:R-:W-:Y:S06]  /*2bf0*/  BRA `(.L_x_42) ;  /* 0x0000000000447947 */ /* 0x000fec0003800000 */
.L_x_41:
        /* <DEDUP_REMOVED lines=8> */
[----:B------:R-:W-:Y:S01]  /*2c80*/  MOV R4, R20 ;  /* 0x0000001400047202 */ /* 0x000fe20000000f00 */
[--C-:B------:R-:W-:Y:S01]  /*2c90*/  IMAD.MOV.U32 R13, RZ, RZ, R3.reuse ;  /* 0x000000ffff0d7224 */ /* 0x100fe200078e0003 */
[----:B------:R-:W-:Y:S01]  /*2ca0*/  MOV R5, R21 ;  /* 0x0000001500057202 */ /* 0x000fe20000000f00 */
[----:B------:R-:W-:-:S04]  /*2cb0*/  IMAD.X R7, RZ, RZ, ~R3, P0 ;  /* 0x000000ffff077224 */ /* 0x000fc800000e0e03 */
[----:B------:R-:W-:Y:S02]  /*2cc0*/  IMAD R7, R7, R22, RZ ;  /* 0x0000001607077224 */ /* 0x000fe400078e02ff */
[----:B------:R-:W-:-:S04]  /*2cd0*/  IMAD.WIDE.U32 R4, R22, R9, R4 ;  /* 0x0000000916047225 */ /* 0x000fc800078e0004 */
[----:B------:R-:W-:Y:S01]  /*2ce0*/  IMAD R7, R23, R9, R7 ;  /* 0x0000000917077224 */ /* 0x000fe200078e0207 */
[----:B------:R-:W-:-:S04]  /*2cf0*/  MOV R21, R4 ;  /* 0x0000000400157202 */ /* 0x000fc80000000f00 */
[----:B------:R-:W-:-:S07]  /*2d00*/  IADD3 R7, PT, PT, R5, R7, RZ ;  /* 0x0000000705077210 */ /* 0x000fce0007ffe0ff */
.L_x_42:
[----:B------:R-:W-:Y:S05]  /*2d10*/  BSYNC.RECONVERGENT B0 ;  /* 0x0000000000007941 */ /* 0x000fea0003800200 */
.L_x_40:
[----:B------:R-:W0:Y:S08]  /*2d20*/  LDC.64 R2, c[0x0][0x3a8] ;  /* 0x0000ea00ff027b82 */ /* 0x000e300000000a00 */
[----:B------:R-:W1:Y:S01]  /*2d30*/  LDC.64 R4, c[0x0][0x398] ;  /* 0x0000e600ff047b82 */ /* 0x000e620000000a00 */
[----:B0-----:R-:W-:-:S06]  /*2d40*/  IMAD.WIDE.U32 R2, R0, 0x4, R2 ;  /* 0x0000000400027825 */ /* 0x001fcc00078e0002 */
[----:B------:R-:W1:Y:S02]  /*2d50*/  LDG.E.CONSTANT R3, desc[UR8][R2.64] ;  /* 0x0000000802037981 */ /* 0x000e64000c1e9900 */
[----:B-1----:R-:W-:-:S06]  /*2d60*/  IMAD.WIDE.U32 R4, R3, 0x8, R4 ;  /* 0x0000000803047825 */ /* 0x002fcc00078e0004 */
[----:B------:R-:W2:Y:S01]  /*2d70*/  LDG.E.64.CONSTANT R4, desc[UR8][R4.64] ;  /* 0x0000000804047981 */ /* 0x000ea2000c1e9b00 */
[----:B------:R-:W-:Y:S02]  /*2d80*/  MOV R18, R10 ;  /* 0x0000000a00127202 */ /* 0x000fe40000000f00 */
[----:B------:R-:W-:Y:S01]  /*2d90*/  IADD3 R16, PT, PT, R16, -0x4, RZ ;  /* 0xfffffffc10107810 */ /* 0x000fe20007ffe0ff */
[-C--:B--2---:R-:W-:Y:S02]  /*2da0*/  IMAD R0, R5, R21.reuse, RZ ;  /* 0x0000001505007224 */ /* 0x084fe400078e02ff */
[----:B------:R-:W-:-:S04]  /*2db0*/  IMAD.WIDE.U32 R10, R4, R21, R18 ;  /* 0x00000015040a7225 */ /* 0x000fc800078e0012 */
[----:B------:R-:W-:-:S04]  /*2dc0*/  IMAD R7, R4, R7, R0 ;  /* 0x0000000704077224 */ /* 0x000fc800078e0200 */
[----:B------:R-:W-:-:S07]  /*2dd0*/  IMAD.IADD R11, R11, 0x1, R7 ;  /* 0x000000010b0b7824 */ /* 0x000fce00078e0207 */
.L_x_30:
[----:B------:R-:W-:-:S09]  /*2de0*/  UISETP.NE.AND UP0, UPT, UR4, URZ, UPT ;  /* 0x000000ff0400728c */ /* 0x000fd2000bf05270 */
[----:B------:R-:W-:Y:S05]  /*2df0*/  BRA.U !UP0, `(.L_x_3) ;  /* 0x0000000908907547 */ /* 0x000fea000b800000 */
[----:B------:R-:W-:-:S09]  /*2e00*/  UISETP.NE.AND UP0, UPT, UR4, 0x1, UPT ;  /* 0x000000010400788c */ /* 0x000fd2000bf05270 */
[----:B------:R-:W-:Y:S05]  /*2e10*/  BRA.U !UP0, `(.L_x_43) ;  /* 0x0000000508d07547 */ /* 0x000fea000b800000 */
[----:B------:R-:W0:Y:S02]  /*2e20*/  LDC.64 R2, c[0x0][0x3a0] ;  /* 0x0000e800ff027b82 */ /* 0x000e240000000a00 */
[----:B0-----:R-:W-:-:S05]  /*2e30*/  IMAD.WIDE.U32 R2, R16, 0x8, R2 ;  /* 0x0000000810027825 */ /* 0x001fca00078e0002 */
[----:B------:R-:W2:Y:S01]  /*2e40*/  LDG.E.64.CONSTANT R18, desc[UR8][R2.64] ;  /* 0x0000000802127981 */ /* 0x000ea2000c1e9b00 */
[----:B------:R-:W-:Y:S01]  /*2e50*/  BSSY.RECONVERGENT B0, `(.L_x_44) ;  /* 0x0000029000007945 */ /* 0x000fe20003800200 */
[----:B--2---:R-:W-:-:S04]  /*2e60*/  LOP3.LUT R0, R13, R19, RZ, 0xfc, !PT ;  /* 0x000000130d007212 */ /* 0x004fc800078efcff */
[----:B------:R-:W-:-:S13]  /*2e70*/  ISETP.NE.U32.AND P0, PT, R0, RZ, PT ;  /* 0x000000ff0000720c */ /* 0x000fda0003f05070 */
[----:B------:R-:W-:Y:S05]  /*2e80*/  @P0 BRA `(.L_x_45) ;  /* 0x00000000005c0947 */ /* 0x000fea0003800000 */
        /* <DEDUP_REMOVED lines=23> */
.L_x_45:
[----:B------:R-:W-:Y:S01]  /*3000*/  MOV R9, R13 ;  /* 0x0000000d00097202 */ /* 0x000fe20000000f00 */
[----:B------:R-:W-:Y:S01]  /*3010*/  IMAD.MOV.U32 R2, RZ, RZ, R18 ;  /* 0x000000ffff027224 */ /* 0x000fe200078e0012 */
[----:B------:R-:W-:Y:S02]  /*3020*/  MOV R3, R19 ;  /* 0x0000001300037202 */ /* 0x000fe40000000f00 */
[----:B------:R-:W-:-:S07]  /*3030*/  MOV R4, 0x3050 ;  /* 0x0000305000047802 */ /* 0x000fce0000000f00 */
[----:B------:R-:W-:Y:S05]  /*3040*/  CALL.REL.NOINC `($__internal_0_$__cuda_sm20_div_u64) ;  /* 0x00000008001c7944 */ /* 0x000fea0003c00000 */
[-C--:B------:R-:W-:Y:S01]  /*3050*/  IADD3 R9, P0, PT, RZ, -R2.reuse, RZ ;  /* 0x80000002ff097210 */ /* 0x080fe20007f1e0ff */
[----:B------:R-:W-:Y:S01]  /*3060*/  IMAD.MOV.U32 R21, RZ, RZ, R3 ;  /* 0x000000ffff157224 */ /* 0x000fe200078e0003 */
[----:B------:R-:W-:Y:S02]  /*3070*/  MOV R20, R2 ;  /* 0x0000000200147202 */ /* 0x000fe40000000f00 */
[----:B------:R-:W-:Y:S01]  /*3080*/  IADD3.X R7, PT, PT, RZ, ~R3, RZ, P0, !PT ;  /* 0x80000003ff077210 */ /* 0x000fe200007fe4ff */
[----:B------:R-:W-:-:S04]  /*3090*/  IMAD.WIDE.U32 R4, R18, R9, R12 ;  /* 0x0000000912047225 */ /* 0x000fc800078e000c */
[----:B------:R-:W-:-:S04]  /*30a0*/  IMAD R7, R7, R18, RZ ;  /* 0x0000001207077224 */ /* 0x000fc800078e02ff */
[----:B------:R-:W-:Y:S02]  /*30b0*/  IMAD R7, R19, R9, R7 ;  /* 0x0000000913077224 */ /* 0x000fe400078e0207 */
[----:B------:R-:W-:-:S03]  /*30c0*/  IMAD.MOV.U32 R9, RZ, RZ, R4 ;  /* 0x000000ffff097224 */ /* 0x000fc600078e0004 */
[----:B------:R-:W-:-:S07]  /*30d0*/  IADD3 R4, PT, PT, R5, R7, RZ ;  /* 0x0000000705047210 */ /* 0x000fce0007ffe0ff */
.L_x_46:
[----:B------:R-:W-:Y:S05]  /*30e0*/  BSYNC.RECONVERGENT B0 ;  /* 0x0000000000007941 */ /* 0x000fea0003800200 */
.L_x_44:
        /* <DEDUP_REMOVED lines=41> */
.L_x_48:
[----:B------:R-:W-:Y:S01]  /*3380*/  MOV R12, R20 ;  /* 0x00000014000c7202 */ /* 0x000fe20000000f00 */
[----:B------:R-:W-:Y:S01]  /*3390*/  IMAD.MOV.U32 R2, RZ, RZ, R18 ;  /* 0x000000ffff027224 */ /* 0x000fe200078e0012 */
[----:B------:R-:W-:Y:S02]  /*33a0*/  MOV R9, R21 ;  /* 0x0000001500097202 */ /* 0x000fe40000000f00 */
[----:B------:R-:W-:Y:S02]  /*33b0*/  MOV R3, R19 ;  /* 0x0000001300037202 */ /* 0x000fe40000000f00 */
[----:B------:R-:W-:-:S07]  /*33c0*/  MOV R4, 0x33e0 ;  /* 0x000033e000047802 */ /* 0x000fce0000000f00 */
[----:B------:R-:W-:Y:S05]  /*33d0*/  CALL.REL.NOINC `($__internal_0_$__cuda_sm20_div_u64) ;  /* 0x0000000400387944 */ /* 0x000fea0003c00000 */
[-C--:B------:R-:W-:Y:S01]  /*33e0*/  IADD3 R9, P0, PT, RZ, -R2.reuse, RZ ;  /* 0x80000002ff097210 */ /* 0x080fe20007f1e0ff */
[----:B------:R-:W-:Y:S01]  /*33f0*/  IMAD.MOV.U32 R4, RZ, RZ, R20 ;  /* 0x000000ffff047224 */ /* 0x000fe200078e0014 */
[----:B------:R-:W-:Y:S02]  /*3400*/  MOV R5, R21 ;  /* 0x0000001500057202 */ /* 0x000fe40000000f00 */
[----:B------:R-:W-:Y:S02]  /*3410*/  IADD3.X R7, PT, PT, RZ, ~R3, RZ, P0, !PT ;  /* 0x80000003ff077210 */ /* 0x000fe400007fe4ff */
[----:B------:R-:W-:Y:S01]  /*3420*/  MOV R12, R2 ;  /* 0x00000002000c7202 */ /* 0x000fe20000000f00 */
[----:B------:R-:W-:Y:S01]  /*3430*/  IMAD.WIDE.U32 R4, R18, R9, R4 ;  /* 0x0000000912047225 */ /* 0x000fe200078e0004 */
[----:B------:R-:W-:-:S03]  /*3440*/  MOV R13, R3 ;  /* 0x00000003000d7202 */ /* 0x000fc60000000f00 */
[----:B------:R-:W-:-:S04]  /*3450*/  IMAD R7, R7, R18, RZ ;  /* 0x0000001207077224 */ /* 0x000fc800078e02ff */
[----:B------:R-:W-:Y:S02]  /*3460*/  IMAD R7, R19, R9, R7 ;  /* 0x0000000913077224 */ /* 0x000fe400078e0207 */
[----:B------:R-:W-:-:S03]  /*3470*/  IMAD.MOV.U32 R19, RZ, RZ, R4 ;  /* 0x000000ffff137224 */ /* 0x000fc600078e0004 */
[----:B------:R-:W-:-:S07]  /*3480*/  IADD3 R7, PT, PT, R5, R7, RZ ;  /* 0x0000000705077210 */ /* 0x000fce0007ffe0ff */
.L_x_49:
[----:B------:R-:W-:Y:S05]  /*3490*/  BSYNC.RECONVERGENT B0 ;  /* 0x0000000000007941 */ /* 0x000fea0003800200 */
.L_x_47:
[----:B------:R-:W0:Y:S08]  /*34a0*/  LDC.64 R2, c[0x0][0x3a8] ;  /* 0x0000ea00ff027b82 */ /* 0x000e300000000a00 */
[----:B------:R-:W1:Y:S01]  /*34b0*/  LDC.64 R4, c[0x0][0x398] ;  /* 0x0000e600ff047b82 */ /* 0x000e620000000a00 */
[----:B0-----:R-:W-:-:S06]  /*34c0*/  IMAD.WIDE.U32 R2, R0, 0x4, R2 ;  /* 0x0000000400027825 */ /* 0x001fcc00078e0002 */
[----:B------:R-:W1:Y:S02]  /*34d0*/  LDG.E.CONSTANT R3, desc[UR8][R2.64] ;  /* 0x0000000802037981 */ /* 0x000e64000c1e9900 */
[----:B-1----:R-:W-:-:S06]  /*34e0*/  IMAD.WIDE.U32 R4, R3, 0x8, R4 ;  /* 0x0000000803047825 */ /* 0x002fcc00078e0004 */
[----:B------:R-:W2:Y:S01]  /*34f0*/  LDG.E.64.CONSTANT R4, desc[UR8][R4.64] ;  /* 0x0000000804047981 */ /* 0x000ea2000c1e9b00 */
[----:B------:R-:W-:Y:S01]  /*3500*/  IMAD.MOV.U32 R22, RZ, RZ, R10 ;  /* 0x000000ffff167224 */ /* 0x000fe200078e000a */
[----:B------:R-:W-:Y:S01]  /*3510*/  IADD3 R16, PT, PT, R16, -0x2, RZ ;  /* 0xfffffffe10107810 */ /* 0x000fe20007ffe0ff */
[-C--:B--2---:R-:W-:Y:S02]  /*3520*/  IMAD R0, R5, R19.reuse, RZ ;  /* 0x0000001305007224 */ /* 0x084fe400078e02ff */
[----:B------:R-:W-:-:S04]  /*3530*/  IMAD.WIDE.U32 R10, R4, R19, R22 ;  /* 0x00000013040a7225 */ /* 0x000fc800078e0016 */
[----:B------:R-:W-:-:S05]  /*3540*/  IMAD R7, R4, R7, R0 ;  /* 0x0000000704077224 */ /* 0x000fca00078e0200 */
[----:B------:R-:W-:-:S07]  /*3550*/  IADD3 R11, PT, PT, R11, R7, RZ ;  /* 0x000000070b0b7210 */ /* 0x000fce0007ffe0ff */
.L_x_43:
[----:B------:R-:W0:Y:S02]  /*3560*/  LDCU UR5, c[0x0][0x3b0] ;  /* 0x00007600ff0577ac */ /* 0x000e240008000800 */
[----:B0-----:R-:W-:-:S04]  /*3570*/  ULOP3.LUT UR5, UR5, 0x1, URZ, 0xc0, !UPT ;  /* 0x0000000105057892 */ /* 0x001fc8000f8ec0ff */
[----:B------:R-:W-:-:S09]  /*3580*/  UISETP.NE.U32.AND UP0, UPT, UR5, 0x1, UPT ;  /* 0x000000010500788c */ /* 0x000fd2000bf05070 */
[----:B------:R-:W-:Y:S05]  /*3590*/  BRA.U UP0, `(.L_x_3) ;  /* 0x0000000100a87547 */ /* 0x000fea000b800000 */
        /* <DEDUP_REMOVED lines=8> */
[----:B------:R-:W-:Y:S02]  /*3620*/  IADD3 R3, PT, PT, RZ, -R2, RZ ;  /* 0x80000002ff037210 */ /* 0x000fe40007ffe0ff */
[----:B------:R-:W-:-:S05]  /*3630*/  ISETP.NE.U32.AND P1, PT, R2, RZ, PT ;  /* 0x000000ff0200720c */ /* 0x000fca0003f25070 */
[----:B0-----:R-:W0:Y:S02]  /*3640*/  MUFU.RCP R0, R0 ;  /* 0x0000000000007308 */ /* 0x001e240000001000 */
[----:B0-----:R-:W-:-:S06]  /*3650*/  VIADD R4, R0, 0xffffffe ;  /* 0x0ffffffe00047836 */ /* 0x001fcc0000000000 */
[----:B------:R0:W1:Y:S02]  /*3660*/  F2I.FTZ.U32.TRUNC.NTZ R5, R4 ;  /* 0x0000000400057305 */ /* 0x000064000021f000 */
[----:B0-----:R-:W-:Y:S02]  /*3670*/  HFMA2 R4, -RZ, RZ, 0, 0 ;  /* 0x00000000ff047431 */ /* 0x001fe400000001ff */
[----:B-1----:R-:W-:-:S04]  /*3680*/  IMAD R3, R3, R5, RZ ;  /* 0x0000000503037224 */ /* 0x002fc800078e02ff */
[----:B------:R-:W-:Y:S01]  /*3690*/  IMAD.HI.U32 R5, R5, R3, R4 ;  /* 0x0000000305057227 */ /* 0x000fe200078e0004 */
[----:B------:R-:W-:-:S05]  /*36a0*/  MOV R3, RZ ;  /* 0x000000ff00037202 */ /* 0x000fca0000000f00 */
[----:B------:R-:W-:-:S04]  /*36b0*/  IMAD.HI.U32 R5, R5, R12, RZ ;  /* 0x0000000c05057227 */ /* 0x000fc800078e00ff */
[----:B------:R-:W-:-:S04]  /*36c0*/  IMAD.MOV R5, RZ, RZ, -R5 ;  /* 0x000000ffff057224 */ /* 0x000fc800078e0a05 */
[----:B------:R-:W-:-:S05]  /*36d0*/  IMAD R5, R2, R5, R12 ;  /* 0x0000000502057224 */ /* 0x000fca00078e020c */
[----:B------:R-:W-:-:S13]  /*36e0*/  ISETP.GE.U32.AND P0, PT, R5, R2, PT ;  /* 0x000000020500720c */ /* 0x000fda0003f06070 */
[----:B------:R-:W-:-:S04]  /*36f0*/  @P0 IADD3 R5, PT, PT, -R2, R5, RZ ;  /* 0x0000000502050210 */ /* 0x000fc80007ffe1ff */
[----:B------:R-:W-:-:S13]  /*3700*/  ISETP.GE.U32.AND P0, PT, R5, R2, PT ;  /* 0x000000020500720c */ /* 0x000fda0003f06070 */
[----:B------:R-:W-:Y:S02]  /*3710*/  @P0 IADD3 R5, PT, PT, -R2, R5, RZ ;  /* 0x0000000502050210 */ /* 0x000fe40007ffe1ff */
[----:B------:R-:W-:-:S05]  /*3720*/  @!P1 LOP3.LUT R5, RZ, R2, RZ, 0x33, !PT ;  /* 0x00000002ff059212 */ /* 0x000fca00078e33ff */
[----:B------:R-:W-:Y:S01]  /*3730*/  IMAD.MOV.U32 R2, RZ, RZ, R5 ;  /* 0x000000ffff027224 */ /* 0x000fe200078e0005 */
[----:B------:R-:W-:Y:S06]  /*3740*/  BRA `(.L_x_52) ;  /* 0x0000000000107947 */ /* 0x000fec0003800000 */
.L_x_51:
[----:B------:R-:W-:-:S07]  /*3750*/  MOV R0, 0x3770 ;  /* 0x0000377000007802 */ /* 0x000fce0000000f00 */
[----:B------:R-:W-:Y:S05]  /*3760*/  CALL.REL.NOINC `($__internal_1_$__cuda_sm20_rem_u64) ;  /* 0x0000000400607944 */ /* 0x000fea0003c00000 */
[----:B------:R-:W-:Y:S01]  /*3770*/  MOV R2, R4 ;  /* 0x0000000400027202 */ /* 0x000fe20000000f00 */
[----:B------:R-:W-:-:S07]  /*3780*/  IMAD.MOV.U32 R3, RZ, RZ, R5 ;  /* 0x000000ffff037224 */ /* 0x000fce00078e0005 */
.L_x_52:
[----:B------:R-:W-:Y:S05]  /*3790*/  BSYNC.RECONVERGENT B0 ;  /* 0x0000000000007941 */ /* 0x000fea0003800200 */
.L_x_50:
[----:B------:R-:W0:Y:S02]  /*37a0*/  LDC.64 R4, c[0x0][0x3a8] ;  /* 0x0000ea00ff047b82 */ /* 0x000e240000000a00 */
[----:B0-----:R-:W-:-:S06]  /*37b0*/  IMAD.WIDE.U32 R16, R16, 0x4, R4 ;  /* 0x0000000410107825 */ /* 0x001fcc00078e0004 */
[----:B------:R-:W0:Y:S01]  /*37c0*/  LDC.64 R4, c[0x0][0x398] ;  /* 0x0000e600ff047b82 */ /* 0x000e220000000a00 */
[----:B------:R-:W0:Y:S02]  /*37d0*/  LDG.E.CONSTANT R17, desc[UR8][R16.64] ;  /* 0x0000000810117981 */ /* 0x000e24000c1e9900 */
[----:B0-----:R-:W-:-:S06]  /*37e0*/  IMAD.WIDE.U32 R4, R17, 0x8, R4 ;  /* 0x0000000811047825 */ /* 0x001fcc00078e0004 */
[----:B------:R-:W2:Y:S02]  /*37f0*/  LDG.E.64.CONSTANT R4, desc[UR8][R4.64] ;  /* 0x0000000804047981 */ /* 0x000ea4000c1e9b00 */
[-C--:B--2---:R-:W-:Y:S02]  /*3800*/  IMAD R7, R5, R2.reuse, RZ ;  /* 0x0000000205077224 */ /* 0x084fe400078e02ff */
[----:B------:R-:W-:-:S04]  /*3810*/  IMAD.WIDE.U32 R10, R4, R2, R10 ;  /* 0x00000002040a7225 */ /* 0x000fc800078e000a */
[----:B------:R-:W-:-:S05]  /*3820*/  IMAD R7, R4, R3, R7 ;  /* 0x0000000304077224 */ /* 0x000fca00078e0207 */
[----:B------:R-:W-:-:S07]  /*3830*/  IADD3 R11, PT, PT, R11, R7, RZ ;  /* 0x000000070b0b7210 */ /* 0x000fce0007ffe0ff */
.L_x_3:
[----:B------:R-:W0:Y:S02]  /*3840*/  LDCU.128 UR12, c[0x0][0x380] ;  /* 0x00007000ff0c77ac */ /* 0x000e240008000c00 */
[----:B0-----:R-:W-:-:S04]  /*3850*/  LEA R2, P0, R10, UR14, 0x2 ;  /* 0x0000000e0a027c11 */ /* 0x001fc8000f8010ff */
[----:B------:R-:W-:-:S06]  /*3860*/  LEA.HI.X R3, R10, UR15, R11, 0x2, P0 ;  /* 0x0000000f0a037c11 */ /* 0x000fcc00080f140b */
[----:B------:R-:W2:Y:S01]  /*3870*/  LDG.E.CONSTANT R3, desc[UR8][R2.64] ;  /* 0x0000000802037981 */ /* 0x000ea2000c1e9900 */
[----:B------:R-:W-:-:S04]  /*3880*/  LEA R4, P0, R14, UR12, 0x2 ;  /* 0x0000000c0e047c11 */ /* 0x000fc8000f8010ff */
[----:B------:R-:W-:-:S05]  /*3890*/  LEA.HI.X R5, R14, UR13, R15, 0x2, P0 ;  /* 0x0000000d0e057c11 */ /* 0x000fca00080f140f */
[----:B--2---:R-:W-:Y:S01]  /*38a0*/  STG.E desc[UR8][R4.64], R3 ;  /* 0x0000000304007986 */ /* 0x004fe2000c101908 */
[----:B------:R-:W-:Y:S05]  /*38b0*/  EXIT ;  /* 0x000000000000794d */ /* 0x000fea0003800000 */
        .weak           $__internal_0_$__cuda_sm20_div_u64
        .type           $__internal_0_$__cuda_sm20_div_u64,@function
        .size           $__internal_0_$__cuda_sm20_div_u64,($__internal_1_$__cuda_sm20_rem_u64 - $__internal_0_$__cuda_sm20_div_u64)
$__internal_0_$__cuda_sm20_div_u64:
[----:B------:R-:W0:Y:S08]  /*38c0*/  I2F.U64.RP R26, R2 ;  /* 0x00000002001a7312 */ /* 0x000e300000309000 */
[----:B0-----:R-:W0:Y:S02]  /*38d0*/  MUFU.RCP R7, R26 ;  /* 0x0000001a00077308 */ /* 0x001e240000001000 */
[----:B0-----:R-:W-:-:S06]  /*38e0*/  IADD3 R7, PT, PT, R7, 0x1ffffffe, RZ ;  /* 0x1ffffffe07077810 */ /* 0x001fcc0007ffe0ff */
[----:B------:R-:W0:Y:S02]  /*38f0*/  F2I.U64.TRUNC R36, R7 ;  /* 0x0000000700247311 */ /* 0x000e24000020d800 */
[----:B0-----:R-:W-:-:S04]  /*3900*/  IMAD.WIDE.U32 R28, R36, R2, RZ ;  /* 0x00000002241c7225 */ /* 0x001fc800078e00ff */
[C---:B------:R-:W-:Y:S01]  /*3910*/  IMAD R5, R36.reuse, R3, R29 ;  /* 0x0000000324057224 */ /* 0x040fe200078e021d */
[----:B------:R-:W-:Y:S02]  /*3920*/  IADD3 R8, P0, PT, RZ, -R28, RZ ;  /* 0x8000001cff087210 */ /* 0x000fe40007f1e0ff */
[----:B------:R-:W-:Y:S01]  /*3930*/  MOV R29, R36 ;  /* 0x00000024001d7202 */ /* 0x000fe20000000f00 */
[----:B------:R-:W-:Y:S02]  /*3940*/  IMAD R6, R37, R2, R5 ;  /* 0x0000000225067224 */ /* 0x000fe400078e0205 */
[----:B------:R-:W-:-:S04]  /*3950*/  IMAD.HI.U32 R28, R36, R8, RZ ;  /* 0x00000008241c7227 */ /* 0x000fc800078e00ff */
[----:B------:R-:W-:-:S04]  /*3960*/  IMAD.X R6, RZ, RZ, ~R6, P0 ;  /* 0x000000ffff067224 */ /* 0x000fc800000e0e06 */
[----:B------:R-:W-:-:S04]  /*3970*/  IMAD.WIDE.U32 R28, P0, R36, R6, R28 ;  /* 0x00000006241c7225 */ /* 0x000fc8000780001c */
[C---:B------:R-:W-:Y:S02]  /*3980*/  IMAD R5, R37.reuse, R6, RZ ;  /* 0x0000000625057224 */ /* 0x040fe400078e02ff */
[----:B------:R-:W-:-:S04]  /*3990*/  IMAD.HI.U32 R8, P1, R37, R8, R28 ;  /* 0x0000000825087227 */ /* 0x000fc8000782001c */
[----:B------:R-:W-:Y:S01]  /*39a0*/  IMAD.HI.U32 R6, R37, R6, RZ ;  /* 0x0000000625067227 */ /* 0x000fe200078e00ff */
[----:B------:R-:W-:-:S04]  /*39b0*/  IADD3 R29, P2, PT, R5, R8, RZ ;  /* 0x00000008051d7210 */ /* 0x000fc80007f5e0ff */
[----:B------:R-:W-:Y:S01]  /*39c0*/  IADD3.X R5, PT, PT, R6, R37, RZ, P0, !PT ;  /* 0x0000002506057210 */ /* 0x000fe200007fe4ff */
[----:B------:R-:W-:-:S03]  /*39d0*/  IMAD.WIDE.U32 R6, R29, R2, RZ ;  /* 0x000000021d067225 */ /* 0x000fc600078e00ff */
[----:B------:R-:W-:Y:S01]  /*39e0*/  IADD3.X R5, PT, PT, RZ, RZ, R5, P2, P1 ;  /* 0x000000ffff057210 */ /* 0x000fe200017e2405 */
[----:B------:R-:W-:Y:S01]  /*39f0*/  IMAD R8, R29, R3, R7 ;  /* 0x000000031d087224 */ /* 0x000fe200078e0207 */
[----:B------:R-:W-:-:S03]  /*3a00*/  IADD3 R6, P0, PT, RZ, -R6, RZ ;  /* 0x80000006ff067210 */ /* 0x000fc60007f1e0ff */
[----:B------:R-:W-:Y:S02]  /*3a10*/  IMAD R8, R5, R2, R8 ;  /* 0x0000000205087224 */ /* 0x000fe400078e0208 */
[----:B------:R-:W-:-:S04]  /*3a20*/  IMAD.HI.U32 R28, R29, R6, RZ ;  /* 0x000000061d1c7227 */ /* 0x000fc800078e00ff */
[----:B------:R-:W-:-:S04]  /*3a30*/  IMAD.X R8, RZ, RZ, ~R8, P0 ;  /* 0x000000ffff087224 */ /* 0x000fc800000e0e08 */
[----:B------:R-:W-:-:S04]  /*3a40*/  IMAD.WIDE.U32 R28, P0, R29, R8, R28 ;  /* 0x000000081d1c7225 */ /* 0x000fc8000780001c */
[C---:B------:R-:W-:Y:S02]  /*3a50*/  IMAD R7, R5.reuse, R8, RZ ;  /* 0x0000000805077224 */ /* 0x040fe400078e02ff */
[----:B------:R-:W-:-:S04]  /*3a60*/  IMAD.HI.U32 R6, P1, R5, R6, R28 ;  /* 0x0000000605067227 */ /* 0x000fc8000782001c */
[----:B------:R-:W-:Y:S02]  /*3a70*/  HFMA2 R29, -RZ, RZ, 0, 0 ;  /* 0x00000000ff1d7431 */ /* 0x000fe400000001ff */
[----:B------:R-:W-:Y:S01]  /*3a80*/  IMAD.HI.U32 R8, R5, R8, RZ ;  /* 0x0000000805087227 */ /* 0x000fe200078e00ff */
[----:B------:R-:W-:-:S04]  /*3a90*/  IADD3 R7, P2, PT, R7, R6, RZ ;  /* 0x0000000607077210 */ /* 0x000fc80007f5e0ff */
[----:B------:R-:W-:Y:S01]  /*3aa0*/  IADD3.X R6, PT, PT, R8, R5, RZ, P0, !PT ;  /* 0x0000000508067210 */ /* 0x000fe200007fe4ff */
[----:B------:R-:W-:-:S03]  /*3ab0*/  IMAD.HI.U32 R28, R7, R12, RZ ;  /* 0x0000000c071c7227 */ /* 0x000fc600078e00ff */
[----:B------:R-:W-:Y:S01]  /*3ac0*/  IADD3.X R6, PT, PT, RZ, RZ, R6, P2, P1 ;  /* 0x000000ffff067210 */ /* 0x000fe200017e2406 */
[----:B------:R-:W-:-:S04]  /*3ad0*/  IMAD.WIDE.U32 R28, R7, R9, R28 ;  /* 0x00000009071c7225 */ /* 0x000fc800078e001c */
[C---:B------:R-:W-:Y:S02]  /*3ae0*/  IMAD R5, R6.reuse, R9, RZ ;  /* 0x0000000906057224 */ /* 0x040fe400078e02ff */
[----:B------:R-:W-:-:S04]  /*3af0*/  IMAD.HI.U32 R8, P0, R6, R12, R28 ;  /* 0x0000000c06087227 */ /* 0x000fc8000780001c */
[----:B------:R-:W-:Y:S01]  /*3b00*/  IMAD.HI.U32 R6, R6, R9, RZ ;  /* 0x0000000906067227 */ /* 0x000fe200078e00ff */
[----:B------:R-:W-:-:S03]  /*3b10*/  IADD3 R5, P1, PT, R5, R8, RZ ;  /* 0x0000000805057210 */ /* 0x000fc60007f3e0ff */
[----:B------:R-:W-:Y:S01]  /*3b20*/  IMAD.X R6, RZ, RZ, R6, P0 ;  /* 0x000000ffff067224 */ /* 0x000fe200000e0606 */
[C---:B------:R-:W-:Y:S01]  /*3b30*/  IADD3 R8, P2, PT, R5.reuse, 0x1, RZ ;  /* 0x0000000105087810 */ /* 0x040fe20007f5e0ff */
[----:B------:R-:W-:-:S03]  /*3b40*/  IMAD.WIDE.U32 R28, R5, R2, RZ ;  /* 0x00000002051c7225 */ /* 0x000fc600078e00ff */
[----:B------:R-:W-:Y:S01]  /*3b50*/  IADD3.X R7, PT, PT, RZ, R6, RZ, P1, !PT ;  /* 0x00000006ff077210 */ /* 0x000fe20000ffe4ff */
[----:B------:R-:W-:Y:S01]  /*3b60*/  IMAD R6, R5, R3, R29 ;  /* 0x0000000305067224 */ /* 0x000fe200078e021d */
[----:B------:R-:W-:-:S03]  /*3b70*/  IADD3 R29, P1, PT, -R28, R12, RZ ;  /* 0x0000000c1c1d7210 */ /* 0x000fc60007f3e1ff */
[-C--:B------:R-:W-:Y:S01]  /*3b80*/  IMAD R6, R7, R2.reuse, R6 ;  /* 0x0000000207067224 */ /* 0x080fe200078e0206 */
[----:B------:R-:W-:-:S04]  /*3b90*/  ISETP.GE.U32.AND P0, PT, R29, R2, PT ;  /* 0x000000021d00720c */ /* 0x000fc80003f06070 */
[----:B------:R-:W-:Y:S02]  /*3ba0*/  IADD3.X R6, PT, PT, ~R6, R9, RZ, P1, !PT ;  /* 0x0000000906067210 */ /* 0x000fe40000ffe5ff */
[----:B------:R-:W-:Y:S02]  /*3bb0*/  IADD3 R26, P1, PT, -R2, R29, RZ ;  /* 0x0000001d021a7210 */ /* 0x000fe40007f3e1ff */
[----:B------:R-:W-:-:S03]  /*3bc0*/  ISETP.GE.U32.AND.EX P0, PT, R6, R3, PT, P0 ;  /* 0x000000030600720c */ /* 0x000fc60003f06100 */
[----:B------:R-:W-:Y:S01]  /*3bd0*/  IMAD.X R9, R6, 0x1, ~R3, P1 ;  /* 0x0000000106097824 */ /* 0x000fe200008e0e03 */
[----:B------:R-:W-:Y:S02]  /*3be0*/  SEL R29, R26, R29, P0 ;  /* 0x0000001d1a1d7207 */ /* 0x000fe40000000000 */
[----:B------:R-:W-:Y:S02]  /*3bf0*/  IADD3.X R26, PT, PT, RZ, R7, RZ, P2, !PT ;  /* 0x00000007ff1a7210 */ /* 0x000fe400017fe4ff */
[----:B------:R-:W-:Y:S02]  /*3c00*/  SEL R8, R8, R5, P0 ;  /* 0x0000000508087207 */ /* 0x000fe40000000000 */
[----:B------:R-:W-:Y:S02]  /*3c10*/  SEL R6, R9, R6, P0 ;  /* 0x0000000609067207 */ /* 0x000fe40000000000 */
[----:B------:R-:W-:Y:S02]  /*3c20*/  SEL R26, R26, R7, P0 ;  /* 0x000000071a1a7207 */ /* 0x000fe40000000000 */
[----:B------:R-:W-:-:S02]  /*3c30*/  ISETP.GE.U32.AND P0, PT, R29, R2, PT ;  /* 0x000000021d00720c */ /* 0x000fc40003f06070 */
[----:B------:R-:W-:Y:S02]  /*3c40*/  IADD3 R5, P2, PT, R8, 0x1, RZ ;  /* 0x0000000108057810 */ /* 0x000fe40007f5e0ff */
[----:B------:R-:W-:Y:S02]  /*3c50*/  ISETP.NE.U32.AND P1, PT, R2, RZ, PT ;  /* 0x000000ff0200720c */ /* 0x000fe40003f25070 */
[----:B------:R-:W-:Y:S02]  /*3c60*/  ISETP.GE.U32.AND.EX P0, PT, R6, R3, PT, P0 ;  /* 0x000000030600720c */ /* 0x000fe40003f06100 */
[----:B------:R-:W-:Y:S02]  /*3c70*/  ISETP.NE.AND.EX P1, PT, R3, RZ, PT, P1 ;  /* 0x000000ff0300720c */ /* 0x000fe40003f25310 */
[----:B------:R-:W-:Y:S02]  /*3c80*/  SEL R5, R5, R8, P0 ;  /* 0x0000000805057207 */ /* 0x000fe40000000000 */
[----:B------:R-:W-:-:S02]  /*3c90*/  IADD3.X R7, PT, PT, RZ, R26, RZ, P2, !PT ;  /* 0x0000001aff077210 */ /* 0x000fc400017fe4ff */
[----:B------:R-:W-:Y:S01]  /*3ca0*/  SEL R2, R5, 0xffffffff, P1 ;  /* 0xffffffff05027807 */ /* 0x000fe20000800000 */
[----:B------:R-:W-:Y:S01]  /*3cb0*/  IMAD.MOV.U32 R5, RZ, RZ, 0x0 ;  /* 0x00000000ff057424 */ /* 0x000fe200078e00ff */
[----:B------:R-:W-:-:S04]  /*3cc0*/  SEL R7, R7, R26, P0 ;  /* 0x0000001a07077207 */ /* 0x000fc80000000000 */
[----:B------:R-:W-:Y:S01]  /*3cd0*/  SEL R3, R7, 0xffffffff, P1 ;  /* 0xffffffff07037807 */ /* 0x000fe20000800000 */
[----:B------:R-:W-:Y:S06]  /*3ce0*/  RET.REL.NODEC R4 `(permute_float_kernel) ;  /* 0xffffffc004c47950 */ /* 0x000fec0003c3ffff */
        .weak           $__internal_1_$__cuda_sm20_rem_u64
        .type           $__internal_1_$__cuda_sm20_rem_u64,@function
        .size           $__internal_1_$__cuda_sm20_rem_u64,(.L_x_195 - $__internal_1_$__cuda_sm20_rem_u64)
$__internal_1_$__cuda_sm20_rem_u64:
[----:B------:R-:W0:Y:S08]  /*3cf0*/  I2F.U64.RP R8, R2 ;  /* 0x0000000200087312 */ /* 0x000e300000309000 */
[----:B0-----:R-:W0:Y:S02]  /*3d00*/  MUFU.RCP R8, R8 ;  /* 0x0000000800087308 */ /* 0x001e240000001000 */
[----:B0-----:R-:W-:-:S06]  /*3d10*/  IADD3 R4, PT, PT, R8, 0x1ffffffe, RZ ;  /* 0x1ffffffe08047810 */ /* 0x001fcc0007ffe0ff */
[----:B------:R-:W0:Y:S02]  /*3d20*/  F2I.U64.TRUNC R4, R4 ;  /* 0x0000000400047311 */ /* 0x000e24000020d800 */
[----:B0-----:R-:W-:-:S04]  /*3d30*/  IMAD.WIDE.U32 R6, R4, R2, RZ ;  /* 0x0000000204067225 */ /* 0x001fc800078e00ff */
[----:B------:R-:W-:Y:S01]  /*3d40*/  IMAD R7, R4, R3, R7 ;  /* 0x0000000304077224 */ /* 0x000fe200078e0207 */
[----:B------:R-:W-:-:S03]  /*3d50*/  IADD3 R9, P0, PT, RZ, -R6, RZ ;  /* 0x80000006ff097210 */ /* 0x000fc60007f1e0ff */
[----:B------:R-:W-:Y:S02]  /*3d60*/  IMAD R7, R5, R2, R7 ;  /* 0x0000000205077224 */ /* 0x000fe400078e0207 */
[----:B------:R-:W-:-:S03]  /*3d70*/  IMAD.HI.U32 R6, R4, R9, RZ ;  /* 0x0000000904067227 */ /* 0x000fc600078e00ff */
[----:B------:R-:W-:Y:S01]  /*3d80*/  IADD3.X R17, PT, PT, RZ, ~R7, RZ, P0, !PT ;  /* 0x80000007ff117210 */ /* 0x000fe200007fe4ff */
[----:B------:R-:W-:-:S04]  /*3d90*/  IMAD.MOV.U32 R7, RZ, RZ, R4 ;  /* 0x000000ffff077224 */ /* 0x000fc800078e0004 */
        /* <DEDUP_REMOVED lines=11> */
[----:B------:R-:W-:-:S03]  /*3e50*/  IMAD.HI.U32 R6, R7, R17, RZ ;  /* 0x0000001107067227 */ /* 0x000fc600078e00ff */
[----:B------:R-:W-:Y:S02]  /*3e60*/  IADD3.X R4, PT, PT, RZ, ~R5, RZ, P0, !PT ;  /* 0x80000005ff047210 */ /* 0x000fe400007fe4ff */
[----:B------:R-:W-:-:S03]  /*3e70*/  MOV R5, RZ ;  /* 0x000000ff00057202 */ /* 0x000fc60000000f00 */
[----:B------:R-:W-:-:S04]  /*3e80*/  IMAD.WIDE.U32 R6, P0, R7, R4, R6 ;  /* 0x0000000407067225 */ /* 0x000fc80007800006 */
[C---:B------:R-:W-:Y:S02]  /*3e90*/  IMAD R8, R9.reuse, R4, RZ ;  /* 0x0000000409087224 */ /* 0x040fe400078e02ff */
[----:B------:R-:W-:-:S04]  /*3ea0*/  IMAD.HI.U32 R7, P1, R9, R17, R6 ;  /* 0x0000001109077227 */ /* 0x000fc80007820006 */
[----:B------:R-:W-:Y:S01]  /*3eb0*/  IMAD.HI.U32 R4, R9, R4, RZ ;  /* 0x0000000409047227 */ /* 0x000fe200078e00ff */
[----:B------:R-:W-:-:S03]  /*3ec0*/  IADD3 R7, P2, PT, R8, R7, RZ ;  /* 0x0000000708077210 */ /* 0x000fc60007f5e0ff */
[----:B------:R-:W-:Y:S02]  /*3ed0*/  IMAD.X R9, R4, 0x1, R9, P0 ;  /* 0x0000000104097824 */ /* 0x000fe400000e0609 */
[----:B------:R-:W-:-:S03]  /*3ee0*/  IMAD.HI.U32 R4, R7, R12, RZ ;  /* 0x0000000c07047227 */ /* 0x000fc600078e00ff */
[----:B------:R-:W-:Y:S01]  /*3ef0*/  IADD3.X R9, PT, PT, RZ, RZ, R9, P2, P1 ;  /* 0x000000ffff097210 */ /* 0x000fe200017e2409 */
[----:B------:R-:W-:-:S04]  /*3f00*/  IMAD.WIDE.U32 R4, R7, R13, R4 ;  /* 0x0000000d07047225 */ /* 0x000fc800078e0004 */
[C---:B------:R-:W-:Y:S02]  /*3f10*/  IMAD R7, R9.reuse, R13, RZ ;  /* 0x0000000d09077224 */ /* 0x040fe400078e02ff */
[----:B------:R-:W-:-:S04]  /*3f20*/  IMAD.HI.U32 R4, P0, R9, R12, R4 ;  /* 0x0000000c09047227 */ /* 0x000fc80007800004 */
[----:B------:R-:W-:Y:S01]  /*3f30*/  IMAD.HI.U32 R6, R9, R13, RZ ;  /* 0x0000000d09067227 */ /* 0x000fe200078e00ff */
[----:B------:R-:W-:-:S04]  /*3f40*/  IADD3 R7, P1, PT, R7, R4, RZ ;  /* 0x0000000407077210 */ /* 0x000fc80007f3e0ff */
[----:B------:R-:W-:Y:S01]  /*3f50*/  IADD3.X R6, PT, PT, R6, RZ, RZ, P0, !PT ;  /* 0x000000ff06067210 */ /* 0x000fe200007fe4ff */
[----:B------:R-:W-:-:S04]  /*3f60*/  IMAD.WIDE.U32 R4, R7, R2, RZ ;  /* 0x0000000207047225 */ /* 0x000fc800078e00ff */
[----:B------:R-:W-:Y:S02]  /*3f70*/  IMAD.X R9, RZ, RZ, R6, P1 ;  /* 0x000000ffff097224 */ /* 0x000fe400008e0606 */
[----:B------:R-:W-:Y:S01]  /*3f80*/  IMAD R7, R7, R3, R5 ;  /* 0x0000000307077224 */ /* 0x000fe200078e0205 */
[----:B------:R-:W-:-:S03]  /*3f90*/  IADD3 R5, P1, PT, -R4, R12, RZ ;  /* 0x0000000c04057210 */ /* 0x000fc60007f3e1ff */
[-C--:B------:R-:W-:Y:S01]  /*3fa0*/  IMAD R4, R9, R2.reuse, R7 ;  /* 0x0000000209047224 */ /* 0x080fe200078e0207 */
[----:B------:R-:W-:-:S04]  /*3fb0*/  ISETP.GE.U32.AND P0, PT, R5, R2, PT ;  /* 0x000000020500720c */ /* 0x000fc80003f06070 */
[----:B------:R-:W-:Y:S02]  /*3fc0*/  IADD3.X R13, PT, PT, ~R4, R13, RZ, P1, !PT ;  /* 0x0000000d040d7210 */ /* 0x000fe40000ffe5ff */
[----:B------:R-:W-:Y:S02]  /*3fd0*/  IADD3 R7, P1, PT, -R2, R5, RZ ;  /* 0x0000000502077210 */ /* 0x000fe40007f3e1ff */
[----:B------:R-:W-:Y:S02]  /*3fe0*/  ISETP.GE.U32.AND.EX P0, PT, R13, R3, PT, P0 ;  /* 0x000000030d00720c */ /* 0x000fe40003f06100 */
[----:B------:R-:W-:Y:S02]  /*3ff0*/  IADD3.X R9, PT, PT, ~R3, R13, RZ, P1, !PT ;  /* 0x0000000d03097210 */ /* 0x000fe40000ffe5ff */
[----:B------:R-:W-:Y:S02]  /*4000*/  SEL R7, R7, R5, P0 ;  /* 0x0000000507077207 */ /* 0x000fe40000000000 */
[----:B------:R-:W-:-:S02]  /*4010*/  SEL R9, R9, R13, P0 ;  /* 0x0000000d09097207 */ /* 0x000fc40000000000 */
[C---:B------:R-:W-:Y:S02]  /*4020*/  IADD3 R4, P2, PT, -R2.reuse, R7, RZ ;  /* 0x0000000702047210 */ /* 0x040fe40007f5e1ff */
[----:B------:R-:W-:Y:S02]  /*4030*/  ISETP.GE.U32.AND P0, PT, R7, R2, PT ;  /* 0x000000020700720c */ /* 0x000fe40003f06070 */
[----:B------:R-:W-:Y:S01]  /*4040*/  ISETP.NE.U32.AND P1, PT, R2, RZ, PT ;  /* 0x000000ff0200720c */ /* 0x000fe20003f25070 */
[C---:B------:R-:W-:Y:S01]  /*4050*/  IMAD.X R5, R9.reuse, 0x1, ~R3, P2 ;  /* 0x0000000109057824 */ /* 0x040fe200010e0e03 */
[----:B------:R-:W-:Y:S02]  /*4060*/  ISETP.GE.U32.AND.EX P0, PT, R9, R3, PT, P0 ;  /* 0x000000030900720c */ /* 0x000fe40003f06100 */
[----:B------:R-:W-:Y:S01]  /*4070*/  ISETP.NE.AND.EX P1, PT, R3, RZ, PT, P1 ;  /* 0x000000ff0300720c */ /* 0x000fe20003f25310 */
[----:B------:R-:W-:Y:S01]  /*4080*/  HFMA2 R3, -RZ, RZ, 0, 0 ;  /* 0x00000000ff037431 */ /* 0x000fe200000001ff */
[----:B------:R-:W-:-:S02]  /*4090*/  MOV R2, R0 ;  /* 0x0000000000027202 */ /* 0x000fc40000000f00 */
[----:B------:R-:W-:Y:S02]  /*40a0*/  SEL R4, R4, R7, P0 ;  /* 0x0000000704047207 */ /* 0x000fe40000000000 */
[----:B------:R-:W-:Y:S02]  /*40b0*/  SEL R5, R5, R9, P0 ;  /* 0x0000000905057207 */ /* 0x000fe40000000000 */
[----:B------:R-:W-:Y:S02]  /*40c0*/  SEL R4, R4, 0xffffffff, P1 ;  /* 0xffffffff04047807 */ /* 0x000fe40000800000 */
[----:B------:R-:W-:Y:S01]  /*40d0*/  SEL R5, R5, 0xffffffff, P1 ;  /* 0xffffffff05057807 */ /* 0x000fe20000800000 */
[----:B------:R-:W-:Y:S06]  /*40e0*/  RET.REL.NODEC R2 `(permute_float_kernel) ;  /* 0xffffffbc02c47950 */ /* 0x000fec0003c3ffff */
.L_x_53:
        /* <DEDUP_REMOVED lines=9> */
.L_x_195:


//--------------------- .text.transpose_2d_float_kernel --------------------------
	.section	.text.transpose_2d_float_kernel,"ax",@progbits
	.align	128
        .global         transpose_2d_float_kernel
        .type           transpose_2d_float_kernel,@function
        .size           transpose_2d_float_kernel,(.L_x_208 - transpose_2d_float_kernel)
        .other          transpose_2d_float_kernel,@"STO_CUDA_ENTRY STV_DEFAULT"
transpose_2d_float_kernel:
.text.transpose_2d_float_kernel:
[----:B------:R-:W-:Y:S01]  /*0000*/  LDC R1, c[0x0][0x37c] ;  /* 0x0000df00ff017b82 */ /* 0x000fe20000000800 */
[----:B------:R-:W0:Y:S01]  /*0010*/  S2R R8, SR_TID.Y ;  /* 0x0000000000087919 */ /* 0x000e220000002200 */
[----:B------:R-:W1:Y:S01]  /*0020*/  LDCU.64 UR6, c[0x0][0x390] ;  /* 0x00007200ff0677ac */ /* 0x000e620008000a00 */
[----:B------:R-:W0:Y:S01]  /*0030*/  S2R R9, SR_CTAID.Y ;  /* 0x0000000000097919 */ /* 0x000e220000002600 */
[----:B------:R-:W2:Y:S01]  /*0040*/  LDCU.64 UR4, c[0x0][0x358] ;  /* 0x00006b00ff0477ac */ /* 0x000ea20008000a00 */
[----:B------:R-:W3:Y:S01]  /*0050*/  S2R R7, SR_CTAID.X ;  /* 0x0000000000077919 */ /* 0x000ee20000002500 */
[----:B------:R-:W3:Y:S01]  /*0060*/  S2R R6, SR_TID.X ;  /* 0x0000000000067919 */ /* 0x000ee20000002100 */
[----:B0-----:R-:W-:-:S05]  /*0070*/  IMAD R5, R9, 0x20, R8 ;  /* 0x0000002009057824 */ /* 0x001fca00078e0208 */
[----:B-1----:R-:W-:Y:S01]  /*0080*/  ISETP.GE.U32.AND P0, PT, R5, UR6, PT ;  /* 0x0000000605007c0c */ /* 0x002fe2000bf06070 */
[----:B---3--:R-:W-:-:S05]  /*0090*/  IMAD R0, R7, 0x20, R6 ;  /* 0x0000002007007824 */ /* 0x008fca00078e0206 */
[----:B------:R-:W-:-:S13]  /*00a0*/  ISETP.GE.U32.OR P0, PT, R0, UR7, P0 ;  /* 0x0000000700007c0c */ /* 0x000fda0008706470 */
[----:B------:R-:W0:Y:S01]  /*00b0*/  @!P0 LDC.64 R2, c[0x0][0x388] ;  /* 0x0000e200ff028b82 */ /* 0x000e220000000a00 */
[----:B------:R-:W-:-:S04]  /*00c0*/  @!P0 IMAD R5, R5, UR7, R0 ;  /* 0x0000000705058c24 */ /* 0x000fc8000f8e0200 */
[----:B0-----:R-:W-:-:S06]  /*00d0*/  @!P0 IMAD.WIDE.U32 R2, R5, 0x4, R2 ;  /* 0x0000000405028825 */ /* 0x001fcc00078e0002 */
[----:B--2---:R-:W2:Y:S01]  /*00e0*/  @!P0 LDG.E.CONSTANT R2, desc[UR4][R2.64] ;  /* 0x0000000402028981 */ /* 0x004ea2000c1e9900 */
[----:B------:R-:W-:Y:S01]  /*00f0*/  @!P0 MOV R0, 0x400 ;  /* 0x0000040000008802 */ /* 0x000fe20000000f00 */
[----:B------:R-:W-:Y:S01]  /*0100*/  IMAD R4, R9, 0x20, R6 ;  /* 0x0000002009047824 */ /* 0x000fe200078e0206 */
[----:B------:R-:W-:Y:S01]  /*0110*/  LEA R7, R7, R8, 0x5 ;  /* 0x0000000807077211 */ /* 0x000fe200078e28ff */
[----:B------:R-:W0:Y:S03]  /*0120*/  @!P0 S2R R5, SR_CgaCtaId ;  /* 0x0000000000058919 */ /* 0x000e260000008800 */
[----:B------:R-:W-:-:S04]  /*0130*/  ISETP.GE.U32.AND P1, PT, R7, UR7, PT ;  /* 0x0000000707007c0c */ /* 0x000fc8000bf26070 */
[----:B------:R-:W-:Y:S02]  /*0140*/  ISETP.GE.U32.OR P1, PT, R4, UR6, P1 ;  /* 0x0000000604007c0c */ /* 0x000fe40008f26470 */
[----:B0-----:R-:W-:-:S05]  /*0150*/  @!P0 LEA R0, R5, R0, 0x18 ;  /* 0x0000000005008211 */ /* 0x001fca00078ec0ff */
[----:B------:R-:W-:-:S05]  /*0160*/  @!P0 IMAD R0, R8, 0x84, R0 ;  /* 0x0000008408008824 */ /* 0x000fca00078e0200 */
[----:B------:R-:W-:-:S05]  /*0170*/  @!P0 LEA R5, R6, R0, 0x2 ;  /* 0x0000000006058211 */ /* 0x000fca00078e10ff */
[----:B--2---:R0:W-:Y:S01]  /*0180*/  @!P0 STS [R5], R2 ;  /* 0x0000000205008388 */ /* 0x0041e20000000800 */
[----:B------:R-:W-:Y:S06]  /*0190*/  BAR.SYNC.DEFER_BLOCKING 0x0 ;  /* 0x0000000000007b1d */ /* 0x000fec0000010000 */
[----:B------:R-:W-:Y:S05]  /*01a0*/  @P1 EXIT ;  /* 0x000000000000194d */ /* 0x000fea0003800000 */
[----:B------:R-:W1:Y:S01]  /*01b0*/  S2R R3, SR_CgaCtaId ;  /* 0x0000000000037919 */ /* 0x000e620000008800 */
[----:B------:R-:W-:Y:S01]  /*01c0*/  MOV R0, 0x400 ;  /* 0x0000040000007802 */ /* 0x000fe20000000f00 */
[----:B------:R-:W-:-:S03]  /*01d0*/  IMAD R7, R7, UR6, R4 ;  /* 0x0000000607077c24 */ /* 0x000fc6000f8e0204 */
[----:B-1----:R-:W-:-:S05]  /*01e0*/  LEA R3, R3, R0, 0x18 ;  /* 0x0000000003037211 */ /* 0x002fca00078ec0ff */
[----:B------:R-:W-:Y:S02]  /*01f0*/  IMAD R0, R6, 0x84, R3 ;  /* 0x0000008406007824 */ /* 0x000fe400078e0203 */
[----:B0-----:R-:W0:Y:S02]  /*0200*/  LDC.64 R2, c[0x0][0x380] ;  /* 0x0000e000ff027b82 */ /* 0x001e240000000a00 */
[----:B------:R-:W-:-:S05]  /*0210*/  IMAD R0, R8, 0x4, R0 ;  /* 0x0000000408007824 */ /* 0x000fca00078e0200 */
[----:B------:R-:W1:Y:S01]  /*0220*/  LDS R5, [R0] ;  /* 0x0000000000057984 */ /* 0x000e620000000800 */
[----:B0-----:R-:W-:-:S05]  /*0230*/  IMAD.WIDE.U32 R2, R7, 0x4, R2 ;  /* 0x0000000407027825 */ /* 0x001fca00078e0002 */
[----:B-1----:R-:W-:Y:S01]  /*0240*/  STG.E desc[UR4][R2.64], R5 ;  /* 0x0000000502007986 */ /* 0x002fe2000c101904 */
[----:B------:R-:W-:Y:S05]  /*0250*/  EXIT ;  /* 0x000000000000794d */ /* 0x000fea0003800000 */
.L_x_54:
        /* <DEDUP_REMOVED lines=10> */
.L_x_208:


//--------------------- .text.gather_axis_float_kernel --------------------------
	.section	.text.gather_axis_float_kernel,"ax",@progbits
	.align	128
        .global         gather_axis_float_kernel
        .type           gather_axis_float_kernel,@function
        .size           gather_axis_float_kernel,(.L_x_197 - gather_axis_float_kernel)
        .other          gather_axis_float_kernel,@"STO_CUDA_ENTRY STV_DEFAULT"
gather_axis_float_kernel:
.text.gather_axis_float_kernel:
[----:B------:R-:W-:Y:S01]  /*0000*/  LDC R1, c[0x0][0x37c] ;  /* 0x0000df00ff017b82 */ /* 0x000fe20000000800 */
[----:B------:R-:W0:Y:S01]  /*0010*/  LDCU.64 UR12, c[0x0][0x398] ;  /* 0x00007300ff0c77ac */ /* 0x000e220008000a00 */
[----:B------:R-:W1:Y:S06]  /*0020*/  S2R R2, SR_TID.X ;  /* 0x0000000000027919 */ /* 0x000e6c0000002100 */
[----:B------:R-:W1:Y:S01]  /*0030*/  S2UR UR7, SR_CTAID.X ;  /* 0x00000000000779c3 */ /* 0x000e620000002500 */
[----:B------:R-:W-:Y:S01]  /*0040*/  IMAD.MOV.U32 R3, RZ, RZ, RZ ;  /* 0x000000ffff037224 */ /* 0x000fe200078e00ff */
[----:B------:R-:W0:Y:S06]  /*0050*/  LDCU.128 UR8, c[0x0][0x3a0] ;  /* 0x00007400ff0877ac */ /* 0x000e2c0008000c00 */
[----:B------:R-:W1:Y:S01]  /*0060*/  LDC R5, c[0x0][0x360] ;  /* 0x0000d800ff057b82 */ /* 0x000e620000000800 */
[----:B0-----:R-:W-:-:S02]  /*0070*/  UIMAD UR6, UR9, UR12, URZ ;  /* 0x0000000c090672a4 */ /* 0x001fc4000f8e02ff */
[----:B------:R-:W-:Y:S02]  /*0080*/  UIMAD.WIDE.U32 UR4, UR8, UR12, URZ ;  /* 0x0000000c080472a5 */ /* 0x000fe4000f8e00ff */
[----:B------:R-:W-:Y:S02]  /*0090*/  UIMAD UR6, UR8, UR13, UR6 ;  /* 0x0000000d080672a4 */ /* 0x000fe4000f8e0206 */
[----:B------:R-:W-:Y:S02]  /*00a0*/  UIMAD.WIDE.U32 UR8, UR4, UR10, URZ ;  /* 0x0000000a040872a5 */ /* 0x000fe4000f8e00ff */
[----:B------:R-:W-:-:S04]  /*00b0*/  UIADD3 UR5, UPT, UPT, UR5, UR6, URZ ;  /* 0x0000000605057290 */ /* 0x000fc8000fffe0ff */
[----:B------:R-:W-:Y:S01]  /*00c0*/  UIMAD UR5, UR5, UR10, URZ ;  /* 0x0000000a050572a4 */ /* 0x000fe2000f8e02ff */
[----:B-1----:R-:W-:-:S03]  /*00d0*/  IMAD.WIDE.U32 R2, R5, UR7, R2 ;  /* 0x0000000705027c25 */ /* 0x002fc6000f8e0002 */
[----:B------:R-:W-:Y:S01]  /*00e0*/  UIMAD UR4, UR4, UR11, UR5 ;  /* 0x0000000b040472a4 */ /* 0x000fe2000f8e0205 */
[----:B------:R-:W-:-:S03]  /*00f0*/  ISETP.GE.U32.AND P0, PT, R2, UR8, PT ;  /* 0x0000000802007c0c */ /* 0x000fc6000bf06070 */
[----:B------:R-:W-:-:S06]  /*0100*/  UIADD3 UR4, UPT, UPT, UR9, UR4, URZ ;  /* 0x0000000409047290 */ /* 0x000fcc000fffe0ff */
[----:B------:R-:W-:-:S13]  /*0110*/  ISETP.GE.U32.AND.EX P0, PT, R3, UR4, PT, P0 ;  /* 0x0000000403007c0c */ /* 0x000fda000bf06100 */
[----:B------:R-:W-:Y:S05]  /*0120*/  @P0 EXIT ;  /* 0x000000000000094d */ /* 0x000fea0003800000 */
[----:B------:R-:W-:Y:S01]  /*0130*/  LOP3.LUT R0, R3, UR11, RZ, 0xfc, !PT ;  /* 0x0000000b03007c12 */ /* 0x000fe2000f8efcff */
[----:B------:R-:W-:Y:S03]  /*0140*/  BSSY.RECONVERGENT B0, `(.L_x_55) ;  /* 0x000002a000007945 */ /* 0x000fe60003800200 */
[----:B------:R-:W-:-:S13]  /*0150*/  ISETP.NE.U32.AND P0, PT, R0, RZ, PT ;  /* 0x000000ff0000720c */ /* 0x000fda0003f05070 */
[----:B------:R-:W-:Y:S05]  /*0160*/  @P0 BRA `(.L_x_56) ;  /* 0x00000000005c0947 */ /* 0x000fea0003800000 */
[----:B------:R-:W0:Y:S01]  /*0170*/  I2F.U32.RP R0, UR10 ;  /* 0x0000000a00007d06 */ /* 0x000e220008209000 */
[----:B------:R-:W-:Y:S01]  /*0180*/  ISETP.NE.U32.AND P2, PT, RZ, UR10, PT ;  /* 0x0000000aff007c0c */ /* 0x000fe2000bf45070 */
[----:B------:R-:W-:-:S06]  /*0190*/  HFMA2 R9, -RZ, RZ, 0, 0 ;  /* 0x00000000ff097431 */ /* 0x000fcc00000001ff */
[----:B0-----:R-:W0:Y:S02]  /*01a0*/  MUFU.RCP R0, R0 ;  /* 0x0000000000007308 */ /* 0x001e240000001000 */
[----:B0-----:R-:W-:-:S06]  /*01b0*/  VIADD R4, R0, 0xffffffe ;  /* 0x0ffffffe00047836 */ /* 0x001fcc0000000000 */
[----:B------:R0:W1:Y:S02]  /*01c0*/  F2I.FTZ.U32.TRUNC.NTZ R5, R4 ;  /* 0x0000000400057305 */ /* 0x000064000021f000 */
[----:B0-----:R-:W-:Y:S01]  /*01d0*/  IMAD.MOV.U32 R4, RZ, RZ, RZ ;  /* 0x000000ffff047224 */ /* 0x001fe200078e00ff */
[----:B-1----:R-:W-:-:S05]  /*01e0*/  IADD3 R7, PT, PT, RZ, -R5, RZ ;  /* 0x80000005ff077210 */ /* 0x002fca0007ffe0ff */
[----:B------:R-:W-:-:S04]  /*01f0*/  IMAD R7, R7, UR10, RZ ;  /* 0x0000000a07077c24 */ /* 0x000fc8000f8e02ff */
[----:B------:R-:W-:-:S06]  /*0200*/  IMAD.HI.U32 R5, R5, R7, R4 ;  /* 0x0000000705057227 */ /* 0x000fcc00078e0004 */
[----:B------:R-:W-:-:S04]  /*0210*/  IMAD.HI.U32 R8, R5, R2, RZ ;  /* 0x0000000205087227 */ /* 0x000fc800078e00ff */
[----:B------:R-:W-:-:S04]  /*0220*/  IMAD.MOV R5, RZ, RZ, -R8 ;  /* 0x000000ffff057224 */ /* 0x000fc800078e0a08 */
[----:B------:R-:W-:-:S05]  /*0230*/  IMAD R5, R5, UR10, R2 ;  /* 0x0000000a05057c24 */ /* 0x000fca000f8e0202 */
[----:B------:R-:W-:-:S13]  /*0240*/  ISETP.GE.U32.AND P0, PT, R5, UR10, PT ;  /* 0x0000000a05007c0c */ /* 0x000fda000bf06070 */
[----:B------:R-:W-:Y:S01]  /*0250*/  @P0 IADD3 R5, PT, PT, R5, -UR10, RZ ;  /* 0x8000000a05050c10 */ /* 0x000fe2000fffe0ff */
[----:B------:R-:W-:-:S03]  /*0260*/  @P0 VIADD R8, R8, 0x1 ;  /* 0x0000000108080836 */ /* 0x000fc60000000000 */
[----:B------:R-:W-:Y:S01]  /*0270*/  ISETP.GE.U32.AND P1, PT, R5, UR10, PT ;  /* 0x0000000a05007c0c */ /* 0x000fe2000bf26070 */
[----:B------:R-:W-:-:S12]  /*0280*/  IMAD.MOV.U32 R5, RZ, RZ, RZ ;  /* 0x000000ffff057224 */ /* 0x000fd800078e00ff */
[----:B------:R-:W-:Y:S01]  /*0290*/  @P1 VIADD R8, R8, 0x1 ;  /* 0x0000000108081836 */ /* 0x000fe20000000000 */
[----:B------:R-:W-:-:S04]  /*02a0*/  @!P2 LOP3.LUT R8, RZ, UR10, RZ, 0x33, !PT ;  /* 0x0000000aff08ac12 */ /* 0x000fc8000f8e33ff */
[----:B------:R-:W-:-:S05]  /*02b0*/  IADD3 R7, PT, PT, -R8, RZ, RZ ;  /* 0x000000ff08077210 */ /* 0x000fca0007ffe1ff */
[----:B------:R-:W-:Y:S01]  /*02c0*/  IMAD R4, R7, UR10, R2 ;  /* 0x0000000a07047c24 */ /* 0x000fe2000f8e0202 */
[----:B------:R-:W-:Y:S06]  /*02d0*/  BRA `(.L_x_57) ;  /* 0x0000000000407947 */ /* 0x000fec0003800000 */
.L_x_56:
[----:B------:R-:W0:Y:S01]  /*02e0*/  LDCU.64 UR4, c[0x0][0x3a8] ;  /* 0x00007500ff0477ac */ /* 0x000e220008000a00 */
[----:B------:R-:W-:Y:S01]  /*02f0*/  IMAD.MOV.U32 R10, RZ, RZ, R2 ;  /* 0x000000ffff0a7224 */ /* 0x000fe200078e0002 */
[----:B------:R-:W-:Y:S02]  /*0300*/  MOV R11, R3 ;  /* 0x00000003000b7202 */ /* 0x000fe40000000f00 */
[----:B------:R-:W-:Y:S02]  /*0310*/  MOV R0, 0x350 ;  /* 0x0000035000007802 */ /* 0x000fe40000000f00 */
[----:B0-----:R-:W-:Y:S01]  /*0320*/  MOV R8, UR4 ;  /* 0x0000000400087c02 */ /* 0x001fe20008000f00 */
[----:B------:R-:W-:-:S07]  /*0330*/  IMAD.U32 R9, RZ, RZ, UR5 ;  /* 0x00000005ff097e24 */ /* 0x000fce000f8e00ff */
[----:B------:R-:W-:Y:S05]  /*0340*/  CALL.REL.NOINC `($__internal_2_$__cuda_sm20_div_u64) ;  /* 0x0000000400987944 */ /* 0x000fea0003c00000 */
[----:B------:R-:W0:Y:S01]  /*0350*/  LDCU.64 UR4, c[0x0][0x3a8] ;  /* 0x00007500ff0477ac */ /* 0x000e220008000a00 */
[----:B------:R-:W-:Y:S01]  /*0360*/  IADD3 R7, P0, PT, RZ, -R10, RZ ;  /* 0x8000000aff077210 */ /* 0x000fe20007f1e0ff */
[----:B------:R-:W-:Y:S01]  /*0370*/  IMAD.MOV.U32 R8, RZ, RZ, R10 ;  /* 0x000000ffff087224 */ /* 0x000fe200078e000a */
[----:B------:R-:W-:-:S03]  /*0380*/  MOV R9, R11 ;  /* 0x0000000b00097202 */ /* 0x000fc60000000f00 */
[----:B------:R-:W-:-:S04]  /*0390*/  IMAD.X R0, RZ, RZ, ~R11, P0 ;  /* 0x000000ffff007224 */ /* 0x000fc800000e0e0b */
[----:B0-----:R-:W-:Y:S02]  /*03a0*/  IMAD R0, R0, UR4, RZ ;  /* 0x0000000400007c24 */ /* 0x001fe4000f8e02ff */
[----:B------:R-:W-:-:S04]  /*03b0*/  IMAD.WIDE.U32 R4, R7, UR4, R2 ;  /* 0x0000000407047c25 */ /* 0x000fc8000f8e0002 */
[----:B------:R-:W-:-:S05]  /*03c0*/  IMAD R7, R7, UR5, R0 ;  /* 0x0000000507077c24 */ /* 0x000fca000f8e0200 */
[----:B------:R-:W-:-:S07]  /*03d0*/  IADD3 R5, PT, PT, R5, R7, RZ ;  /* 0x0000000705057210 */ /* 0x000fce0007ffe0ff */
.L_x_57:
[----:B------:R-:W-:Y:S05]  /*03e0*/  BSYNC.RECONVERGENT B0 ;  /* 0x0000000000007941 */ /* 0x000fea0003800200 */
.L_x_55:
[----:B------:R-:W0:Y:S01]  /*03f0*/  LDCU UR4, c[0x0][0x3a4] ;  /* 0x00007480ff0477ac */ /* 0x000e220008000800 */
[----:B------:R-:W-:Y:S01]  /*0400*/  BSSY.RECONVERGENT B0, `(.L_x_58) ;  /* 0x000001c000007945 */ /* 0x000fe20003800200 */
[----:B0-----:R-:W-:-:S04]  /*0410*/  LOP3.LUT R0, R9, UR4, RZ, 0xfc, !PT ;  /* 0x0000000409007c12 */ /* 0x001fc8000f8efcff */
[----:B------:R-:W-:-:S13]  /*0420*/  ISETP.NE.U32.AND P0, PT, R0, RZ, PT ;  /* 0x000000ff0000720c */ /* 0x000fda0003f05070 */
[----:B------:R-:W-:Y:S05]  /*0430*/  @P0 BRA `(.L_x_59) ;  /* 0x0000000000540947 */ /* 0x000fea0003800000 */
[----:B------:R-:W0:Y:S02]  /*0440*/  LDCU UR4, c[0x0][0x3a0] ;  /* 0x00007400ff0477ac */ /* 0x000e240008000800 */
[----:B0-----:R-:W0:Y:S01]  /*0450*/  I2F.U32.RP R0, UR4 ;  /* 0x0000000400007d06 */ /* 0x001e220008209000 */
[----:B------:R-:W-:-:S07]  /*0460*/  ISETP.NE.U32.AND P1, PT, RZ, UR4, PT ;  /* 0x00000004ff007c0c */ /* 0x000fce000bf25070 */
[----:B0-----:R-:W0:Y:S02]  /*0470*/  MUFU.RCP R0, R0 ;  /* 0x0000000000007308 */ /* 0x001e240000001000 */
[----:B0-----:R-:W-:-:S06]  /*0480*/  VIADD R6, R0, 0xffffffe ;  /* 0x0ffffffe00067836 */ /* 0x001fcc0000000000 */
[----:B------:R0:W1:Y:S02]  /*0490*/  F2I.FTZ.U32.TRUNC.NTZ R7, R6 ;  /* 0x0000000600077305 */ /* 0x000064000021f000 */
[----:B0-----:R-:W-:Y:S01]  /*04a0*/  IMAD.MOV.U32 R6, RZ, RZ, RZ ;  /* 0x000000ffff067224 */ /* 0x001fe200078e00ff */
[----:B-1----:R-:W-:-:S05]  /*04b0*/  IADD3 R9, PT, PT, RZ, -R7, RZ ;  /* 0x80000007ff097210 */ /* 0x002fca0007ffe0ff */
[----:B------:R-:W-:-:S04]  /*04c0*/  IMAD R9, R9, UR4, RZ ;  /* 0x0000000409097c24 */ /* 0x000fc8000f8e02ff */
[----:B------:R-:W-:-:S06]  /*04d0*/  IMAD.HI.U32 R7, R7, R9, R6 ;  /* 0x0000000907077227 */ /* 0x000fcc00078e0006 */
[----:B------:R-:W-:-:S05]  /*04e0*/  IMAD.HI.U32 R7, R7, R8, RZ ;  /* 0x0000000807077227 */ /* 0x000fca00078e00ff */
[----:B------:R-:W-:-:S05]  /*04f0*/  IADD3 R7, PT, PT, -R7, RZ, RZ ;  /* 0x000000ff07077210 */ /* 0x000fca0007ffe1ff */
[----:B------:R-:W-:Y:S02]  /*0500*/  IMAD R8, R7, UR4, R8 ;  /* 0x0000000407087c24 */ /* 0x000fe4000f8e0208 */
[----:B------:R-:W-:-:S03]  /*0510*/  HFMA2 R7, -RZ, RZ, 0, 0 ;  /* 0x00000000ff077431 */ /* 0x000fc600000001ff */
[----:B------:R-:W-:-:S13]  /*0520*/  ISETP.GE.U32.AND P0, PT, R8, UR4, PT ;  /* 0x0000000408007c0c */ /* 0x000fda000bf06070 */
[----:B------:R-:W-:-:S05]  /*0530*/  @P0 VIADD R8, R8, -UR4 ;  /* 0x8000000408080c36 */ /* 0x000fca0008000000 */
[----:B------:R-:W-:-:S13]  /*0540*/  ISETP.GE.U32.AND P0, PT, R8, UR4, PT ;  /* 0x0000000408007c0c */ /* 0x000fda000bf06070 */
[----:B------:R-:W-:Y:S02]  /*0550*/  @P0 IADD3 R8, PT, PT, R8, -UR4, RZ ;  /* 0x8000000408080c10 */ /* 0x000fe4000fffe0ff */
[----:B------:R-:W-:-:S05]  /*0560*/  @!P1 LOP3.LUT R8, RZ, UR4, RZ, 0x33, !PT ;  /* 0x00000004ff089c12 */ /* 0x000fca000f8e33ff */
[----:B------:R-:W-:Y:S01]  /*0570*/  IMAD.MOV.U32 R6, RZ, RZ, R8 ;  /* 0x000000ffff067224 */ /* 0x000fe200078e0008 */
[----:B------:R-:W-:Y:S06]  /*0580*/  BRA `(.L_x_60) ;  /* 0x00000000000c7947 */ /* 0x000fec0003800000 */
.L_x_59:
[----:B------:R-:W-:Y:S01]  /*0590*/  IMAD.MOV.U32 R0, RZ, RZ, R8 ;  /* 0x000000ffff007224 */ /* 0x000fe200078e0008 */
[----:B------:R-:W-:-:S07]  /*05a0*/  MOV R8, 0x5c0 ;  /* 0x000005c000087802 */ /* 0x000fce0000000f00 */
[----:B------:R-:W-:Y:S05]  /*05b0*/  CALL.REL.NOINC `($__internal_3_$__cuda_sm20_rem_u64) ;  /* 0x00000008000c7944 */ /* 0x000fea0003c00000 */
.L_x_60:
[----:B------:R-:W-:Y:S05]  /*05c0*/  BSYNC.RECONVERGENT B0 ;  /* 0x0000000000007941 */ /* 0x000fea0003800200 */
.L_x_58:
[----:B------:R-:W0:Y:S01]  /*05d0*/  LDCU.128 UR8, c[0x0][0x3a0] ;  /* 0x00007400ff0877ac */ /* 0x000e220008000c00 */
[----:B------:R-:W-:Y:S01]  /*05e0*/  BSSY.RECONVERGENT B0, `(.L_x_61) ;  /* 0x0000026000007945 */ /* 0x000fe20003800200 */
[----:B0-----:R-:W-:Y:S02]  /*05f0*/  UIMAD UR6, UR11, UR8, URZ ;  /* 0x000000080b0672a4 */ /* 0x001fe4000f8e02ff */
[----:B------:R-:W-:Y:S02]  /*0600*/  UIMAD.WIDE.U32 UR4, UR10, UR8, URZ ;  /* 0x000000080a0472a5 */ /* 0x000fe4000f8e00ff */
[----:B------:R-:W-:Y:S01]  /*0610*/  UIMAD UR6, UR9, UR10, UR6 ;  /* 0x0000000a090672a4 */ /* 0x000fe2000f8e0206 */
[----:B------:R-:W0:Y:S03]  /*0620*/  LDCU.64 UR8, c[0x0][0x358] ;  /* 0x00006b00ff0877ac */ /* 0x000e260008000a00 */
[----:B------:R-:W-:-:S06]  /*0630*/  UIADD3 UR6, UPT, UPT, UR5, UR6, URZ ;  /* 0x0000000605067290 */ /* 0x000fcc000fffe0ff */
[----:B------:R-:W-:-:S04]  /*0640*/  LOP3.LUT R0, R3, UR6, RZ, 0xfc, !PT ;  /* 0x0000000603007c12 */ /* 0x000fc8000f8efcff */
[----:B------:R-:W-:-:S13]  /*0650*/  ISETP.NE.U32.AND P0, PT, R0, RZ, PT ;  /* 0x000000ff0000720c */ /* 0x000fda0003f05070 */
[----:B0-----:R-:W-:Y:S05]  /*0660*/  @P0 BRA `(.L_x_62) ;  /* 0x0000000000500947 */ /* 0x001fea0003800000 */
[----:B------:R-:W0:Y:S01]  /*0670*/  I2F.U32.RP R0, UR4 ;  /* 0x0000000400007d06 */ /* 0x000e220008209000 */
[----:B------:R-:W-:-:S07]  /*0680*/  ISETP.NE.U32.AND P2, PT, RZ, UR4, PT ;  /* 0x00000004ff007c0c */ /* 0x000fce000bf45070 */
[----:B0-----:R-:W0:Y:S02]  /*0690*/  MUFU.RCP R0, R0 ;  /* 0x0000000000007308 */ /* 0x001e240000001000 */
[----:B0-----:R-:W-:-:S06]  /*06a0*/  IADD3 R8, PT, PT, R0, 0xffffffe, RZ ;  /* 0x0ffffffe00087810 */ /* 0x001fcc0007ffe0ff */
[----:B------:R0:W1:Y:S02]  /*06b0*/  F2I.FTZ.U32.TRUNC.NTZ R9, R8 ;  /* 0x0000000800097305 */ /* 0x000064000021f000 */
[----:B0-----:R-:W-:Y:S01]  /*06c0*/  MOV R8, RZ ;  /* 0x000000ff00087202 */ /* 0x001fe20000000f00 */
[----:B-1----:R-:W-:-:S04]  /*06d0*/  IMAD.MOV R11, RZ, RZ, -R9 ;  /* 0x000000ffff0b7224 */ /* 0x002fc800078e0a09 */
        /* <DEDUP_REMOVED lines=10> */
[----:B------:R-:W-:Y:S02]  /*0780*/  @P1 IADD3 R8, PT, PT, R8, 0x1, RZ ;  /* 0x0000000108081810 */ /* 0x000fe40007ffe0ff */
[----:B------:R-:W-:Y:S01]  /*0790*/  @!P2 LOP3.LUT R8, RZ, UR4, RZ, 0x33, !PT ;  /* 0x00000004ff08ac12 */ /* 0x000fe2000f8e33ff */
[----:B------:R-:W-:Y:S06]  /*07a0*/  BRA `(.L_x_63) ;  /* 0x0000000000247947 */ /* 0x000fec0003800000 */
.L_x_62:
[----:B------:R-:W-:Y:S01]  /*07b0*/  IMAD.U32 R9, RZ, RZ, UR5 ;  /* 0x00000005ff097e24 */ /* 0x000fe2000f8e00ff */
[----:B------:R-:W-:Y:S01]  /*07c0*/  MOV R8, UR4 ;  /* 0x0000000400087c02 */ /* 0x000fe20008000f00 */
[----:B------:R-:W-:Y:S01]  /*07d0*/  IMAD.MOV.U32 R11, RZ, RZ, R3 ;  /* 0x000000ffff0b7224 */ /* 0x000fe200078e0003 */
[----:B------:R-:W-:Y:S02]  /*07e0*/  MOV R10, R2 ;  /* 0x00000002000a7202 */ /* 0x000fe40000000f00 */
[----:B------:R-:W-:Y:S02]  /*07f0*/  MOV R9, UR6 ;  /* 0x0000000600097c02 */ /* 0x000fe40008000f00 */
[----:B------:R-:W-:-:S07]  /*0800*/  MOV R0, 0x820 ;  /* 0x0000082000007802 */ /* 0x000fce0000000f00 */
[----:B------:R-:W-:Y:S05]  /*0810*/  CALL.REL.NOINC `($__internal_2_$__cuda_sm20_div_u64) ;  /* 0x0000000000647944 */ /* 0x000fea0003c00000 */
[----:B------:R-:W-:Y:S01]  /*0820*/  IMAD.MOV.U32 R8, RZ, RZ, R10 ;  /* 0x000000ffff087224 */ /* 0x000fe200078e000a */
[----:B------:R-:W-:-:S07]  /*0830*/  MOV R9, R11 ;  /* 0x0000000b00097202 */ /* 0x000fce0000000f00 */
.L_x_63:
[----:B------:R-:W-:Y:S05]  /*0840*/  BSYNC.RECONVERGENT B0 ;  /* 0x0000000000007941 */ /* 0x000fea0003800200 */
.L_x_61:
[----:B------:R-:W0:Y:S01]  /*0850*/  LDCU.64 UR10, c[0x0][0x390] ;  /* 0x00007200ff0a77ac */ /* 0x000e220008000a00 */
[----:B------:R-:W1:Y:S01]  /*0860*/  LDCU.64 UR16, c[0x0][0x3a8] ;  /* 0x00007500ff1077ac */ /* 0x000e620008000a00 */
[----:B------:R-:W2:Y:S01]  /*0870*/  LDCU.128 UR12, c[0x0][0x380] ;  /* 0x00007000ff0c77ac */ /* 0x000ea20008000c00 */
[----:B0-----:R-:W-:-:S04]  /*0880*/  LEA R10, P0, R6, UR10, 0x3 ;  /* 0x0000000a060a7c11 */ /* 0x001fc8000f8018ff */
[----:B------:R-:W-:Y:S01]  /*0890*/  LEA.HI.X R11, R6, UR11, R7, 0x3, P0 ;  /* 0x0000000b060b7c11 */ /* 0x000fe200080f1c07 */
[----:B------:R-:W0:Y:S04]  /*08a0*/  LDCU.64 UR10, c[0x0][0x3b0] ;  /* 0x00007600ff0a77ac */ /* 0x000e280008000a00 */
[----:B------:R-:W3:Y:S01]  /*08b0*/  LDG.E.64.CONSTANT R6, desc[UR8][R10.64] ;  /* 0x000000080a067981 */ /* 0x000ee2000c1e9b00 */
[----:B0-----:R-:W-:-:S04]  /*08c0*/  IMAD R9, R9, UR10, RZ ;  /* 0x0000000a09097c24 */ /* 0x001fc8000f8e02ff */
[C---:B------:R-:W-:Y:S02]  /*08d0*/  IMAD R9, R8.reuse, UR11, R9 ;  /* 0x0000000b08097c24 */ /* 0x040fe4000f8e0209 */
[----:B---3--:R-:W-:-:S04]  /*08e0*/  IMAD.WIDE.U32 R6, R8, UR10, R6 ;  /* 0x0000000a08067c25 */ /* 0x008fc8000f8e0006 */
[----:B------:R-:W-:Y:S02]  /*08f0*/  IMAD.IADD R0, R7, 0x1, R9 ;  /* 0x0000000107007824 */ /* 0x000fe400078e0209 */
[----:B-1----:R-:W-:-:S04]  /*0900*/  IMAD.WIDE.U32 R4, R6, UR16, R4 ;  /* 0x0000001006047c25 */ /* 0x002fc8000f8e0004 */
[----:B------:R-:W-:-:S04]  /*0910*/  IMAD R7, R0, UR16, RZ ;  /* 0x0000001000077c24 */ /* 0x000fc8000f8e02ff */
[----:B------:R-:W-:Y:S01]  /*0920*/  IMAD R7, R6, UR17, R7 ;  /* 0x0000001106077c24 */ /* 0x000fe2000f8e0207 */
[----:B--2---:R-:W-:-:S04]  /*0930*/  LEA R6, P0, R4, UR14, 0x2 ;  /* 0x0000000e04067c11 */ /* 0x004fc8000f8010ff */
[----:B------:R-:W-:-:S04]  /*0940*/  IADD3 R5, PT, PT, R5, R7, RZ ;  /* 0x0000000705057210 */ /* 0x000fc80007ffe0ff */
[----:B------:R-:W-:-:S06]  /*0950*/  LEA.HI.X R7, R4, UR15, R5, 0x2, P0 ;  /* 0x0000000f04077c11 */ /* 0x000fcc00080f1405 */
[----:B------:R-:W2:Y:S01]  /*0960*/  LDG.E.CONSTANT R7, desc[UR8][R6.64] ;  /* 0x0000000806077981 */ /* 0x000ea2000c1e9900 */
[----:B------:R-:W-:-:S04]  /*0970*/  LEA R4, P0, R2, UR12, 0x2 ;  /* 0x0000000c02047c11 */ /* 0x000fc8000f8010ff */
[----:B------:R-:W-:-:S05]  /*0980*/  LEA.HI.X R5, R2, UR13, R3, 0x2, P0 ;  /* 0x0000000d02057c11 */ /* 0x000fca00080f1403 */
[----:B--2---:R-:W-:Y:S01]  /*0990*/  STG.E desc[UR8][R4.64], R7 ;  /* 0x0000000704007986 */ /* 0x004fe2000c101908 */
[----:B------:R-:W-:Y:S05]  /*09a0*/  EXIT ;  /* 0x000000000000794d */ /* 0x000fea0003800000 */
        .weak           $__internal_2_$__cuda_sm20_div_u64
        .type           $__internal_2_$__cuda_sm20_div_u64,@function
        .size           $__internal_2_$__cuda_sm20_div_u64,($__internal_3_$__cuda_sm20_rem_u64 - $__internal_2_$__cuda_sm20_div_u64)
$__internal_2_$__cuda_sm20_div_u64:
[----:B------:R-:W0:Y:S08]  /*09b0*/  I2F.U64.RP R16, R8 ;  /* 0x0000000800107312 */ /* 0x000e300000309000 */
[----:B0-----:R-:W0:Y:S02]  /*09c0*/  MUFU.RCP R16, R16 ;  /* 0x0000001000107308 */ /* 0x001e240000001000 */
[----:B0-----:R-:W-:-:S06]  /*09d0*/  VIADD R12, R16, 0x1ffffffe ;  /* 0x1ffffffe100c7836 */ /* 0x001fcc0000000000 */
        /* <DEDUP_REMOVED lines=20> */
[----:B------:R-:W-:Y:S02]  /*0b20*/  IMAD.X R12, RZ, RZ, ~R13, P0 ;  /* 0x000000ffff0c7224 */ /* 0x000fe400000e0e0d */
[----:B------:R-:W-:Y:S02]  /*0b30*/  IMAD.MOV.U32 R13, RZ, RZ, RZ ;  /* 0x000000ffff0d7224 */ /* 0x000fe400078e00ff */
[----:B------:R-:W-:-:S04]  /*0b40*/  IMAD.WIDE.U32 R14, P0, R15, R12, R14 ;  /* 0x0000000c0f0e7225 */ /* 0x000fc8000780000e */
[C---:B------:R-:W-:Y:S02]  /*0b50*/  IMAD R16, R17.reuse, R12, RZ ;  /* 0x0000000c11107224 */ /* 0x040fe400078e02ff */
[----:B------:R-:W-:-:S04]  /*0b60*/  IMAD.HI.U32 R15, P1, R17, R19, R14 ;  /* 0x00000013110f7227 */ /* 0x000fc8000782000e */
        /* <DEDUP_REMOVED lines=12> */
[----:B------:R-:W-:Y:S01]  /*0c30*/  IMAD.X R17, RZ, RZ, R14, P1 ;  /* 0x000000ffff117224 */ /* 0x000fe200008e060e */
[----:B------:R-:W-:Y:S01]  /*0c40*/  IADD3 R19, P1, PT, -R12, R10, RZ ;  /* 0x0000000a0c137210 */ /* 0x000fe20007f3e1ff */
[----:B------:R-:W-:-:S03]  /*0c50*/  IMAD R13, R15, R9, R13 ;  /* 0x000000090f0d7224 */ /* 0x000fc600078e020d */
[-C--:B------:R-:W-:Y:S01]  /*0c60*/  ISETP.GE.U32.AND P0, PT, R19, R8.reuse, PT ;  /* 0x000000081300720c */ /* 0x080fe20003f06070 */
[----:B------:R-:W-:-:S05]  /*0c70*/  IMAD R10, R17, R8, R13 ;  /* 0x00000008110a7224 */ /* 0x000fca00078e020d */
[----:B------:R-:W-:Y:S02]  /*0c80*/  IADD3.X R16, PT, PT, ~R10, R11, RZ, P1, !PT ;  /* 0x0000000b0a107210 */ /* 0x000fe40000ffe5ff */
[----:B------:R-:W-:Y:S02]  /*0c90*/  IADD3 R11, P2, PT, -R8, R19, RZ ;  /* 0x00000013080b7210 */ /* 0x000fe40007f5e1ff */
[----:B------:R-:W-:Y:S02]  /*0ca0*/  IADD3 R10, P1, PT, R15, 0x1, RZ ;  /* 0x000000010f0a7810 */ /* 0x000fe40007f3e0ff */
[C---:B------:R-:W-:Y:S01]  /*0cb0*/  ISETP.GE.U32.AND.EX P0, PT, R16.reuse, R9, PT, P0 ;  /* 0x000000091000720c */ /* 0x040fe20003f06100 */
[----:B------:R-:W-:Y:S01]  /*0cc0*/  IMAD.X R14, R16, 0x1, ~R9, P2 ;  /* 0x00000001100e7824 */ /* 0x000fe200010e0e09 */
[----:B------:R-:W-:Y:S02]  /*0cd0*/  IADD3.X R12, PT, PT, RZ, R17, RZ, P1, !PT ;  /* 0x00000011ff0c7210 */ /* 0x000fe40000ffe4ff */
[----:B------:R-:W-:-:S02]  /*0ce0*/  SEL R15, R10, R15, P0 ;  /* 0x0000000f0a0f7207 */ /* 0x000fc40000000000 */
[----:B------:R-:W-:Y:S02]  /*0cf0*/  SEL R11, R11, R19, P0 ;  /* 0x000000130b0b7207 */ /* 0x000fe40000000000 */
[----:B------:R-:W-:Y:S02]  /*0d00*/  SEL R12, R12, R17, P0 ;  /* 0x000000110c0c7207 */ /* 0x000fe40000000000 */
[----:B------:R-:W-:Y:S02]  /*0d10*/  IADD3 R10, P2, PT, R15, 0x1, RZ ;  /* 0x000000010f0a7810 */ /* 0x000fe40007f5e0ff */
[----:B------:R-:W-:Y:S02]  /*0d20*/  SEL R14, R14, R16, P0 ;  /* 0x000000100e0e7207 */ /* 0x000fe40000000000 */
[----:B------:R-:W-:Y:S01]  /*0d30*/  ISETP.GE.U32.AND P0, PT, R11, R8, PT ;  /* 0x000000080b00720c */ /* 0x000fe20003f06070 */
[----:B------:R-:W-:Y:S01]  /*0d40*/  IMAD.X R11, RZ, RZ, R12, P2 ;  /* 0x000000ffff0b7224 */ /* 0x000fe200010e060c */
[----:B------:R-:W-:-:S02]  /*0d50*/  ISETP.NE.U32.AND P1, PT, R8, RZ, PT ;  /* 0x000000ff0800720c */ /* 0x000fc40003f25070 */
[----:B------:R-:W-:Y:S02]  /*0d60*/  ISETP.GE.U32.AND.EX P0, PT, R14, R9, PT, P0 ;  /* 0x000000090e00720c */ /* 0x000fe40003f06100 */
[----:B------:R-:W-:Y:S01]  /*0d70*/  ISETP.NE.AND.EX P1, PT, R9, RZ, PT, P1 ;  /* 0x000000ff0900720c */ /* 0x000fe20003f25310 */
[----:B------:R-:W-:Y:S01]  /*0d80*/  IMAD.MOV.U32 R9, RZ, RZ, 0x0 ;  /* 0x00000000ff097424 */ /* 0x000fe200078e00ff */
[----:B------:R-:W-:Y:S02]  /*0d90*/  MOV R8, R0 ;  /* 0x0000000000087202 */ /* 0x000fe40000000f00 */
[----:B------:R-:W-:Y:S02]  /*0da0*/  SEL R10, R10, R15, P0 ;  /* 0x0000000f0a0a7207 */ /* 0x000fe40000000000 */
[----:B------:R-:W-:Y:S02]  /*0db0*/  SEL R11, R11, R12, P0 ;  /* 0x0000000c0b0b7207 */ /* 0x000fe40000000000 */
[----:B------:R-:W-:-:S02]  /*0dc0*/  SEL R10, R10, 0xffffffff, P1 ;  /* 0xffffffff0a0a7807 */ /* 0x000fc40000800000 */
[----:B------:R-:W-:Y:S01]  /*0dd0*/  SEL R11, R11, 0xffffffff, P1 ;  /* 0xffffffff0b0b7807 */ /* 0x000fe20000800000 */
[----:B------:R-:W-:Y:S06]  /*0de0*/  RET.REL.NODEC R8 `(gather_axis_float_kernel) ;  /* 0xfffffff008847950 */ /* 0x000fec0003c3ffff */
        .weak           $__internal_3_$__cuda_sm20_rem_u64
        .type           $__internal_3_$__cuda_sm20_rem_u64,@function
        .size           $__internal_3_$__cuda_sm20_rem_u64,(.L_x_197 - $__internal_3_$__cuda_sm20_rem_u64)
$__internal_3_$__cuda_sm20_rem_u64:
[----:B------:R-:W0:Y:S01]  /*0df0*/  LDCU.64 UR4, c[0x0][0x3a0] ;  /* 0x00007400ff0477ac */ /* 0x000e220008000a00 */
[----:B------:R-:W1:Y:S01]  /*0e00*/  LDC.64 R6, c[0x0][0x3a0] ;  /* 0x0000e800ff067b82 */ /* 0x000e620000000a00 */
[----:B0-----:R-:W0:Y:S08]  /*0e10*/  I2F.U64.RP R14, UR4 ;  /* 0x00000004000e7d12 */ /* 0x001e300008309000 */
[----:B0-----:R-:W0:Y:S02]  /*0e20*/  MUFU.RCP R14, R14 ;  /* 0x0000000e000e7308 */ /* 0x001e240000001000 */
[----:B0-----:R-:W-:-:S06]  /*0e30*/  IADD3 R10, PT, PT, R14, 0x1ffffffe, RZ ;  /* 0x1ffffffe0e0a7810 */ /* 0x001fcc0007ffe0ff */
[----:B------:R-:W1:Y:S02]  /*0e40*/  F2I.U64.TRUNC R10, R10 ;  /* 0x0000000a000a7311 */ /* 0x000e64000020d800 */
[----:B-1----:R-:W-:-:S04]  /*0e50*/  IMAD.WIDE.U32 R12, R10, R6, RZ ;  /* 0x000000060a0c7225 */ /* 0x002fc800078e00ff */
[----:B------:R-:W-:Y:S01]  /*0e60*/  IMAD R13, R10, R7, R13 ;  /* 0x000000070a0d7224 */ /* 0x000fe200078e020d */
[----:B------:R-:W-:-:S03]  /*0e70*/  IADD3 R15, P0, PT, RZ, -R12, RZ ;  /* 0x8000000cff0f7210 */ /* 0x000fc60007f1e0ff */
[----:B------:R-:W-:Y:S02]  /*0e80*/  IMAD R13, R11, R6, R13 ;  /* 0x000000060b0d7224 */ /* 0x000fe400078e020d */
[----:B------:R-:W-:-:S04]  /*0e90*/  IMAD.HI.U32 R12, R10, R15, RZ ;  /* 0x0000000f0a0c7227 */ /* 0x000fc800078e00ff */
[----:B------:R-:W-:Y:S01]  /*0ea0*/  IMAD.X R17, RZ, RZ, ~R13, P0 ;  /* 0x000000ffff117224 */ /* 0x000fe200000e0e0d */
[----:B------:R-:W-:-:S03]  /*0eb0*/  MOV R13, R10 ;  /* 0x0000000a000d7202 */ /* 0x000fc60000000f00 */
[-C--:B------:R-:W-:Y:S02]  /*0ec0*/  IMAD R19, R11, R17.reuse, RZ ;  /* 0x000000110b137224 */ /* 0x080fe400078e02ff */
[----:B------:R-:W-:-:S04]  /*0ed0*/  IMAD.WIDE.U32 R12, P0, R10, R17, R12 ;  /* 0x000000110a0c7225 */ /* 0x000fc8000780000c */
[----:B------:R-:W-:-:S04]  /*0ee0*/  IMAD.HI.U32 R17, R11, R17, RZ ;  /* 0x000000110b117227 */ /* 0x000fc800078e00ff */
[----:B------:R-:W-:-:S05]  /*0ef0*/  IMAD.HI.U32 R12, P1, R11, R15, R12 ;  /* 0x0000000f0b0c7227 */ /* 0x000fca000782000c */
[----:B------:R-:W-:Y:S01]  /*0f00*/  IADD3 R13, P2, PT, R19, R12, RZ ;  /* 0x0000000c130d7210 */ /* 0x000fe20007f5e0ff */
[----:B------:R-:W-:-:S04]  /*0f10*/  IMAD.X R12, R17, 0x1, R11, P0 ;  /* 0x00000001110c7824 */ /* 0x000fc800000e060b */
[----:B------:R-:W-:Y:S01]  /*0f20*/  IMAD.WIDE.U32 R10, R13, R6, RZ ;  /* 0x000000060d0a7225 */ /* 0x000fe200078e00ff */
[----:B------:R-:W-:-:S03]  /*0f30*/  IADD3.X R15, PT, PT, RZ, RZ, R12, P2, P1 ;  /* 0x000000ffff0f7210 */ /* 0x000fc600017e240c */
[----:B------:R-:W-:Y:S01]  /*0f40*/  IMAD R11, R13, R7, R11 ;  /* 0x000000070d0b7224 */ /* 0x000fe200078e020b */
[----:B------:R-:W-:-:S03]  /*0f50*/  IADD3 R17, P0, PT, RZ, -R10, RZ ;  /* 0x8000000aff117210 */ /* 0x000fc60007f1e0ff */
[----:B------:R-:W-:Y:S02]  /*0f60*/  IMAD R11, R15, R6, R11 ;  /* 0x000000060f0b7224 */ /* 0x000fe400078e020b */
[----:B------:R-:W-:-:S03]  /*0f70*/  IMAD.HI.U32 R12, R13, R17, RZ ;  /* 0x000000110d0c7227 */ /* 0x000fc600078e00ff */
[----:B------:R-:W-:Y:S01]  /*0f80*/  IADD3.X R10, PT, PT, RZ, ~R11, RZ, P0, !PT ;  /* 0x8000000bff0a7210 */ /* 0x000fe200007fe4ff */
[----:B------:R-:W-:-:S04]  /*0f90*/  HFMA2 R11, -RZ, RZ, 0, 0 ;  /* 0x00000000ff0b7431 */ /* 0x000fc800000001ff */
        /* <DEDUP_REMOVED lines=12> */
[----:B------:R-:W-:-:S03]  /*1060*/  IADD3 R13, P1, PT, R13, R10, RZ ;  /* 0x0000000a0d0d7210 */ /* 0x000fc60007f3e0ff */
[----:B------:R-:W-:Y:S02]  /*1070*/  IMAD.X R12, RZ, RZ, R12, P0 ;  /* 0x000000ffff0c7224 */ /* 0x000fe400000e060c */
[----:B------:R-:W-:-:S03]  /*1080*/  IMAD.WIDE.U32 R10, R13, R6, RZ ;  /* 0x000000060d0a7225 */ /* 0x000fc600078e00ff */
[----:B------:R-:W-:Y:S01]  /*1090*/  IADD3.X R15, PT, PT, RZ, R12, RZ, P1, !PT ;  /* 0x0000000cff0f7210 */ /* 0x000fe20000ffe4ff */
[----:B------:R-:W-:Y:S01]  /*10a0*/  IMAD R13, R13, R7, R11 ;  /* 0x000000070d0d7224 */ /* 0x000fe200078e020b */
[----:B------:R-:W-:-:S03]  /*10b0*/  IADD3 R17, P1, PT, -R10, R0, RZ ;  /* 0x000000000a117210 */ /* 0x000fc60007f3e1ff */
[-C--:B------:R-:W-:Y:S01]  /*10c0*/  IMAD R0, R15, R6.reuse, R13 ;  /* 0x000000060f007224 */ /* 0x080fe200078e020d */
[----:B------:R-:W-:-:S03]  /*10d0*/  ISETP.GE.U32.AND P0, PT, R17, R6, PT ;  /* 0x000000061100720c */ /* 0x000fc60003f06070 */
[----:B------:R-:W-:Y:S01]  /*10e0*/  IMAD.X R0, R9, 0x1, ~R0, P1 ;  /* 0x0000000109007824 */ /* 0x000fe200008e0e00 */
[----:B------:R-:W-:-:S04]  /*10f0*/  IADD3 R11, P1, PT, R17, -R6, RZ ;  /* 0x80000006110b7210 */ /* 0x000fc80007f3e0ff */
[CC--:B------:R-:W-:Y:S02]  /*1100*/  ISETP.GE.U32.AND.EX P0, PT, R0.reuse, R7.reuse, PT, P0 ;  /* 0x000000070000720c */ /* 0x0c0fe40003f06100 */
[----:B------:R-:W-:Y:S02]  /*1110*/  IADD3.X R10, PT, PT, R0, ~R7, RZ, P1, !PT ;  /* 0x80000007000a7210 */ /* 0x000fe40000ffe4ff */
[----:B------:R-:W-:Y:S02]  /*1120*/  SEL R11, R11, R17, P0 ;  /* 0x000000110b0b7207 */ /* 0x000fe40000000000 */
[----:B------:R-:W-:Y:S02]  /*1130*/  SEL R10, R10, R0, P0 ;  /* 0x000000000a0a7207 */ /* 0x000fe40000000000 */
[CC--:B------:R-:W-:Y:S02]  /*1140*/  IADD3 R0, P2, PT, R11.reuse, -R6.reuse, RZ ;  /* 0x800000060b007210 */ /* 0x0c0fe40007f5e0ff */
[----:B------:R-:W-:-:S02]  /*1150*/  ISETP.GE.U32.AND P0, PT, R11, R6, PT ;  /* 0x000000060b00720c */ /* 0x000fc40003f06070 */
[----:B------:R-:W-:Y:S01]  /*1160*/  ISETP.NE.U32.AND P1, PT, R6, RZ, PT ;  /* 0x000000ff0600720c */ /* 0x000fe20003f25070 */
[C---:B------:R-:W-:Y:S01]  /*1170*/  IMAD.X R9, R10.reuse, 0x1, ~R7, P2 ;  /* 0x000000010a097824 */ /* 0x040fe200010e0e07 */
[----:B------:R-:W-:Y:S02]  /*1180*/  ISETP.GE.U32.AND.EX P0, PT, R10, R7, PT, P0 ;  /* 0x000000070a00720c */ /* 0x000fe40003f06100 */
[----:B------:R-:W-:Y:S02]  /*1190*/  ISETP.NE.AND.EX P1, PT, R7, RZ, PT, P1 ;  /* 0x000000ff0700720c */ /* 0x000fe40003f25310 */
[----:B------:R-:W-:Y:S02]  /*11a0*/  SEL R7, R9, R10, P0 ;  /* 0x0000000a09077207 */ /* 0x000fe40000000000 */
[----:B------:R-:W-:Y:S02]  /*11b0*/  MOV R9, 0x0 ;  /* 0x0000000000097802 */ /* 0x000fe40000000f00 */
[----:B------:R-:W-:-:S02]  /*11c0*/  SEL R6, R0, R11, P0 ;  /* 0x0000000b00067207 */ /* 0x000fc40000000000 */
[----:B------:R-:W-:Y:S02]  /*11d0*/  SEL R7, R7, 0xffffffff, P1 ;  /* 0xffffffff07077807 */ /* 0x000fe40000800000 */
[----:B------:R-:W-:Y:S01]  /*11e0*/  SEL R6, R6, 0xffffffff, P1 ;  /* 0xffffffff06067807 */ /* 0x000fe20000800000 */
[----:B------:R-:W-:Y:S06]  /*11f0*/  RET.REL.NODEC R8 `(gather_axis_float_kernel) ;  /* 0xffffffec08807950 */ /* 0x000fec0003c3ffff */
.L_x_64:
        /* <DEDUP_REMOVED lines=16> */
.L_x_197:


//--------------------- .text.scatter_float_kernel --------------------------
	.section	.text.scatter_float_kernel,"ax",@progbits
	.align	128
        .global         scatter_float_kernel
        .type           scatter_float_kernel,@function
        .size           scatter_float_kernel,(.L_x_210 - scatter_float_kernel)
        .other          scatter_float_kernel,@"STO_CUDA_ENTRY STV_DEFAULT"
scatter_float_kernel:
.text.scatter_float_kernel:
        /* <DEDUP_REMOVED lines=10> */
[----:B------:R-:W0:Y:S01]  /*00a0*/  LDCU.64 UR6, c[0x0][0x390] ;  /* 0x00007200ff0677ac */ /* 0x000e220008000a00 */
[----:B------:R-:W1:Y:S01]  /*00b0*/  LDCU.128 UR8, c[0x0][0x380] ;  /* 0x00007000ff0877ac */ /* 0x000e620008000c00 */
[----:B------:R-:W2:Y:S01]  /*00c0*/  LDCU.64 UR4, c[0x0][0x358] ;  /* 0x00006b00ff0477ac */ /* 0x000ea20008000a00 */
[----:B0-----:R-:W-:-:S04]  /*00d0*/  LEA R4, P0, R2, UR6, 0x3 ;  /* 0x0000000602047c11 */ /* 0x001fc8000f8018ff */
[C---:B------:R-:W-:Y:S02]  /*00e0*/  LEA.HI.X R5, R2.reuse, UR7, R3, 0x3, P0 ;  /* 0x0000000702057c11 */ /* 0x040fe400080f1c03 */
[----:B-1----:R-:W-:-:S04]  /*00f0*/  LEA R6, P0, R2, UR10, 0x2 ;  /* 0x0000000a02067c11 */ /* 0x002fc8000f8010ff */
[----:B--2---:R-:W2:Y:S01]  /*0100*/  LDG.E.64.CONSTANT R4, desc[UR4][R4.64] ;  /* 0x0000000404047981 */ /* 0x004ea2000c1e9b00 */
[----:B------:R-:W-:-:S06]  /*0110*/  LEA.HI.X R7, R2, UR11, R3, 0x2, P0 ;  /* 0x0000000b02077c11 */ /* 0x000fcc00080f1403 */
[----:B------:R-:W3:Y:S01]  /*0120*/  LDG.E.CONSTANT R7, desc[UR4][R6.64] ;  /* 0x0000000406077981 */ /* 0x000ee2000c1e9900 */
[----:B--2---:R-:W-:-:S04]  /*0130*/  LEA R2, P0, R4, UR8, 0x2 ;  /* 0x0000000804027c11 */ /* 0x004fc8000f8010ff */
[----:B------:R-:W-:-:S05]  /*0140*/  LEA.HI.X R3, R4, UR9, R5, 0x2, P0 ;  /* 0x0000000904037c11 */ /* 0x000fca00080f1405 */
[----:B---3--:R-:W-:Y:S01]  /*0150*/  STG.E desc[UR4][R2.64], R7 ;  /* 0x0000000702007986 */ /* 0x008fe2000c101904 */
[----:B------:R-:W-:Y:S05]  /*0160*/  EXIT ;  /* 0x000000000000794d */ /* 0x000fea0003800000 */
.L_x_65:
        /* <DEDUP_REMOVED lines=9> */
.L_x_210:


//--------------------- .text.gather_float_kernel --------------------------
	.section	.text.gather_float_kernel,"ax",@progbits
	.align	128
        .global         gather_float_kernel
        .type           gather_float_kernel,@function
        .size           gather_float_kernel,(.L_x_211 - gather_float_kernel)
        .other          gather_float_kernel,@"STO_CUDA_ENTRY STV_DEFAULT"
gather_float_kernel:
.text.gather_float_kernel:
        /* <DEDUP_REMOVED lines=11> */
[----:B------:R-:W1:Y:S01]  /*00b0*/  LDCU.64 UR4, c[0x0][0x358] ;  /* 0x00006b00ff0477ac */ /* 0x000e620008000a00 */
[----:B------:R-:W2:Y:S01]  /*00c0*/  LDCU.128 UR8, c[0x0][0x380] ;  /* 0x00007000ff0877ac */ /* 0x000ea20008000c00 */
[----:B0-----:R-:W-:-:S04]  /*00d0*/  LEA R4, P0, R2, UR6, 0x3 ;  /* 0x0000000602047c11 */ /* 0x001fc8000f8018ff */
[----:B------:R-:W-:-:S06]  /*00e0*/  LEA.HI.X R5, R2, UR7, R3, 0x3, P0 ;  /* 0x0000000702057c11 */ /* 0x000fcc00080f1c03 */
[----:B-1----:R-:W2:Y:S02]  /*00f0*/  LDG.E.64.CONSTANT R4, desc[UR4][R4.64] ;  /* 0x0000000404047981 */ /* 0x002ea4000c1e9b00 */
[----:B--2---:R-:W-:-:S04]  /*0100*/  LEA R6, P0, R4, UR10, 0x2 ;  /* 0x0000000a04067c11 */ /* 0x004fc8000f8010ff */
[----:B------:R-:W-:-:S06]  /*0110*/  LEA.HI.X R7, R4, UR11, R5, 0x2, P0 ;  /* 0x0000000b04077c11 */ /* 0x000fcc00080f1405 */
[----:B------:R-:W2:Y:S01]  /*0120*/  LDG.E.CONSTANT R7, desc[UR4][R6.64] ;  /* 0x0000000406077981 */ /* 0x000ea2000c1e9900 */
[----:B------:R-:W-:-:S04]  /*0130*/  LEA R8, P0, R2, UR8, 0x2 ;  /* 0x0000000802087c11 */ /* 0x000fc8000f8010ff */
[----:B------:R-:W-:-:S05]  /*0140*/  LEA.HI.X R9, R2, UR9, R3, 0x2, P0 ;  /* 0x0000000902097c11 */ /* 0x000fca00080f1403 */
[----:B--2---:R-:W-:Y:S01]  /*0150*/  STG.E desc[UR4][R8.64], R7 ;  /* 0x0000000708007986 */ /* 0x004fe2000c101904 */
[----:B------:R-:W-:Y:S05]  /*0160*/  EXIT ;  /* 0x000000000000794d */ /* 0x000fea0003800000 */
.L_x_66:
        /* <DEDUP_REMOVED lines=9> */
.L_x_211:


//--------------------- .text.broadcast_nd_float_kernel --------------------------
	.section	.text.broadcast_nd_float_kernel,"ax",@progbits
	.align	128
        .global         broadcast_nd_float_kernel
        .type           broadcast_nd_float_kernel,@function
        .size           broadcast_nd_float_kernel,(.L_x_199 - broadcast_nd_float_kernel)
        .other          broadcast_nd_float_kernel,@"STO_CUDA_ENTRY STV_DEFAULT"
broadcast_nd_float_kernel:
.text.broadcast_nd_float_kernel:
        /* <DEDUP_REMOVED lines=11> */
[----:B------:R-:W-:Y:S01]  /*00b0*/  IMAD.MOV.U32 R13, RZ, RZ, RZ ;  /* 0x000000ffff0d7224 */ /* 0x000fe200078e00ff */
[----:B------:R-:W-:Y:S01]  /*00c0*/  MOV R24, RZ ;  /* 0x000000ff00187202 */ /* 0x000fe20000000f00 */
[----:B------:R-:W1:Y:S01]  /*00d0*/  LDCU.64 UR8, c[0x0][0x358] ;  /* 0x00006b00ff0877ac */ /* 0x000e620008000a00 */
[----:B0-----:R-:W-:-:S04]  /*00e0*/  UIADD3 UR5, UPT, UPT, UR4, -0x1, URZ ;  /* 0xffffffff04057890 */ /* 0x001fc8000fffe0ff */
[----:B------:R-:W-:-:S09]  /*00f0*/  UISETP.GE.AND UP0, UPT, UR5, URZ, UPT ;  /* 0x000000ff0500728c */ /* 0x000fd2000bf06270 */
[----:B-1----:R-:W-:Y:S05]  /*0100*/  BRA.U !UP0, `(.L_x_67) ;  /* 0x0000003508947547 */ /* 0x002fea000b800000 */
[----:B------:R-:W-:Y:S01]  /*0110*/  IMAD.U32 R16, RZ, RZ, UR5 ;  /* 0x00000005ff107e24 */ /* 0x000fe2000f8e00ff */
[----:B------:R-:W-:Y:S01]  /*0120*/  ULOP3.LUT UR6, UR4, 0x7, URZ, 0xc0, !UPT ;  /* 0x0000000704067892 */ /* 0x000fe2000f8ec0ff */
[----:B------:R-:W-:Y:S01]  /*0130*/  MOV R13, RZ ;  /* 0x000000ff000d7202 */ /* 0x000fe20000000f00 */
[----:B------:R-:W-:Y:S01]  /*0140*/  IMAD.MOV.U32 R24, RZ, RZ, RZ ;  /* 0x000000ffff187224 */ /* 0x000fe200078e00ff */
[----:B------:R-:W-:Y:S01]  /*0150*/  MOV R25, R14 ;  /* 0x0000000e00197202 */ /* 0x000fe20000000f00 */
[----:B------:R-:W-:Y:S01]  /*0160*/  IMAD.MOV.U32 R26, RZ, RZ, R15 ;  /* 0x000000ffff1a7224 */ /* 0x000fe200078e000f */
[----:B------:R-:W-:-:S13]  /*0170*/  ISETP.GE.U32.AND P0, PT, R16, 0x7, PT ;  /* 0x000000071000780c */ /* 0x000fda0003f06070 */
[----:B------:R-:W-:Y:S05]  /*0180*/  @!P0 BRA `(.L_x_68) ;  /* 0x0000001c00248947 */ /* 0x000fea0003800000 */
[----:B------:R-:W0:Y:S01]  /*0190*/  LDC.64 R16, c[0x0][0x390] ;  /* 0x0000e400ff107b82 */ /* 0x000e220000000a00 */
[----:B------:R-:W-:Y:S01]  /*01a0*/  ULOP3.LUT UR5, UR4, 0xfffffff8, URZ, 0xc0, !UPT ;  /* 0xfffffff804057892 */ /* 0x000fe2000f8ec0ff */
[----:B------:R-:W-:Y:S01]  /*01b0*/  HFMA2 R13, -RZ, RZ, 0, 0 ;  /* 0x00000000ff0d7431 */ /* 0x000fe200000001ff */
[----:B------:R-:W-:Y:S01]  /*01c0*/  UIADD3 UR4, UPT, UPT, UR4, -0x4, URZ ;  /* 0xfffffffc04047890 */ /* 0x000fe2000fffe0ff */
[----:B------:R-:W-:Y:S01]  /*01d0*/  IMAD.MOV.U32 R24, RZ, RZ, RZ ;  /* 0x000000ffff187224 */ /* 0x000fe200078e00ff */
[----:B------:R-:W-:Y:S01]  /*01e0*/  MOV R25, R14 ;  /* 0x0000000e00197202 */ /* 0x000fe20000000f00 */
[----:B------:R-:W-:Y:S01]  /*01f0*/  IMAD.MOV.U32 R26, RZ, RZ, R15 ;  /* 0x000000ffff1a7224 */ /* 0x000fe200078e000f */
[----:B------:R-:W-:Y:S01]  /*0200*/  UIADD3 UR5, UPT, UPT, -UR5, URZ, URZ ;  /* 0x000000ff05057290 */ /* 0x000fe2000fffe1ff */
[----:B------:R-:W1:Y:S01]  /*0210*/  LDC.64 R18, c[0x0][0x398] ;  /* 0x0000e600ff127b82 */ /* 0x000e620000000a00 */
[----:B------:R-:W-:-:S07]  /*0220*/  MOV R0, UR4 ;  /* 0x0000000400007c02 */ /* 0x000fce0008000f00 */
[----:B------:R-:W2:Y:S08]  /*0230*/  LDC.64 R20, c[0x0][0x398] ;  /* 0x0000e600ff147b82 */ /* 0x000eb00000000a00 */
[----:B------:R-:W3:Y:S02]  /*0240*/  LDC.64 R22, c[0x0][0x390] ;  /* 0x0000e400ff167b82 */ /* 0x000ee40000000a00 */
.L_x_93:
[----:B------:R-:W-:-:S04]  /*0250*/  VIADD R27, R0, 0x3 ;  /* 0x00000003001b7836 */ /* 0x000fc80000000000 */
[----:B--2---:R-:W-:-:S06]  /*0260*/  IMAD.WIDE.U32 R28, R27, 0x8, R20 ;  /* 0x000000081b1c7825 */ /* 0x004fcc00078e0014 */
[----:B------:R-:W2:Y:S01]  /*0270*/  LDG.E.64.CONSTANT R28, desc[UR8][R28.64] ;  /* 0x000000081c1c7981 */ /* 0x000ea2000c1e9b00 */
[----:B------:R-:W-:Y:S01]  /*0280*/  UIADD3 UR5, UPT, UPT, UR5, 0x8, URZ ;  /* 0x0000000805057890 */ /* 0x000fe2000fffe0ff */
[----:B------:R-:W-:Y:S03]  /*0290*/  BSSY.RECONVERGENT B0, `(.L_x_69) ;  /* 0x000002d000007945 */ /* 0x000fe60003800200 */
[----:B------:R-:W-:Y:S01]  /*02a0*/  UISETP.NE.AND UP0, UPT, UR5, URZ, UPT ;  /* 0x000000ff0500728c */ /* 0x000fe2000bf05270 */
[----:B--2---:R-:W-:-:S04]  /*02b0*/  LOP3.LUT R2, R26, R29, RZ, 0xfc, !PT ;  /* 0x0000001d1a027212 */ /* 0x004fc800078efcff */
[----:B------:R-:W-:-:S13]  /*02c0*/  ISETP.NE.U32.AND P0, PT, R2, RZ, PT ;  /* 0x000000ff0200720c */ /* 0x000fda0003f05070 */
[----:B------:R-:W-:Y:S05]  /*02d0*/  @P0 BRA `(.L_x_70) ;  /* 0x00000000005c0947 */ /* 0x000fea0003800000 */
[----:B------:R-:W2:Y:S01]  /*02e0*/  I2F.U32.RP R4, R28 ;  /* 0x0000001c00047306 */ /* 0x000ea20000209000 */
[----:B------:R-:W-:Y:S01]  /*02f0*/  IMAD.MOV R5, RZ, RZ, -R28 ;  /* 0x000000ffff057224 */ /* 0x000fe200078e0a1c */
[----:B------:R-:W-:Y:S01]  /*0300*/  ISETP.NE.U32.AND P2, PT, R28, RZ, PT ;  /* 0x000000ff1c00720c */ /* 0x000fe20003f45070 */
[----:B------:R-:W-:-:S05]  /*0310*/  IMAD.MOV.U32 R29, RZ, RZ, RZ ;  /* 0x000000ffff1d7224 */ /* 0x000fca00078e00ff */
[----:B--2---:R-:W2:Y:S02]  /*0320*/  MUFU.RCP R4, R4 ;  /* 0x0000000400047308 */ /* 0x004ea40000001000 */
[----:B--2---:R-:W-:-:S06]  /*0330*/  IADD3 R2, PT, PT, R4, 0xffffffe, RZ ;  /* 0x0ffffffe04027810 */ /* 0x004fcc0007ffe0ff */
[----:B------:R2:W4:Y:S02]  /*0340*/  F2I.FTZ.U32.TRUNC.NTZ R3, R2 ;  /* 0x0000000200037305 */ /* 0x000524000021f000 */
[----:B--2---:R-:W-:Y:S02]  /*0350*/  HFMA2 R2, -RZ, RZ, 0, 0 ;  /* 0x00000000ff027431 */ /* 0x004fe400000001ff */
[----:B----4-:R-:W-:-:S04]  /*0360*/  IMAD R5, R5, R3, RZ ;  /* 0x0000000305057224 */ /* 0x010fc800078e02ff */
        /* <DEDUP_REMOVED lines=11> */
[----:B------:R-:W-:Y:S01]  /*0420*/  IMAD R7, R28, R7, R25 ;  /* 0x000000071c077224 */ /* 0x000fe200078e0219 */
[----:B------:R-:W-:Y:S01]  /*0430*/  MOV R28, R6 ;  /* 0x00000006001c7202 */ /* 0x000fe20000000f00 */
[----:B------:R-:W-:Y:S06]  /*0440*/  BRA `(.L_x_71) ;  /* 0x0000000000447947 */ /* 0x000fec0003800000 */
.L_x_70:
[----:B------:R-:W-:Y:S01]  /*0450*/  MOV R7, R25 ;  /* 0x0000001900077202 */ /* 0x000fe20000000f00 */
[----:B------:R-:W-:Y:S01]  /*0460*/  IMAD.MOV.U32 R8, RZ, RZ, R26 ;  /* 0x000000ffff087224 */ /* 0x000fe200078e001a */
[----:B------:R-:W-:Y:S01]  /*0470*/  MOV R4, R28 ;  /* 0x0000001c00047202 */ /* 0x000fe20000000f00 */
[----:B------:R-:W-:Y:S01]  /*0480*/  IMAD.MOV.U32 R3, RZ, RZ, R29 ;  /* 0x000000ffff037224 */ /* 0x000fe200078e001d */
[----:B------:R-:W-:-:S07]  /*0490*/  MOV R2, 0x4b0 ;  /* 0x000004b000027802 */ /* 0x000fce0000000f00 */
[----:B01-3--:R-:W-:Y:S05]  /*04a0*/  CALL.REL.NOINC `($__internal_4_$__cuda_sm20_div_u64) ;  /* 0x0000003000cc7944 */ /* 0x00bfea0003c00000 */
[----:B------:R-:W-:Y:S01]  /*04b0*/  IADD3 R9, P0, PT, RZ, -R5, RZ ;  /* 0x80000005ff097210 */ /* 0x000fe20007f1e0ff */
[----:B------:R-:W-:Y:S01]  /*04c0*/  IMAD.MOV.U32 R2, RZ, RZ, R25 ;  /* 0x000000ffff027224 */ /* 0x000fe200078e0019 */
[----:B------:R-:W-:Y:S02]  /*04d0*/  MOV R3, R26 ;  /* 0x0000001a00037202 */ /* 0x000fe40000000f00 */
[----:B------:R-:W-:Y:S01]  /*04e0*/  IADD3.X R7, PT, PT, RZ, ~R4, RZ, P0, !PT ;  /* 0x80000004ff077210 */ /* 0x000fe200007fe4ff */
[----:B------:R-:W-:-:S04]  /*04f0*/  IMAD.WIDE.U32 R2, R28, R9, R2 ;  /* 0x000000091c027225 */ /* 0x000fc800078e0002 */
[----:B------:R-:W-:Y:S02]  /*0500*/  IMAD R7, R7, R28, RZ ;  /* 0x0000001c07077224 */ /* 0x000fe400078e02ff */
[----:B------:R-:W-:Y:S02]  /*0510*/  IMAD.MOV.U32 R28, RZ, RZ, R5 ;  /* 0x000000ffff1c7224 */ /* 0x000fe400078e0005 */
[----:B------:R-:W-:Y:S02]  /*0520*/  IMAD R29, R29, R9, R7 ;  /* 0x000000091d1d7224 */ /* 0x000fe400078e0207 */
[----:B------:R-:W-:-:S03]  /*0530*/  IMAD.MOV.U32 R7, RZ, RZ, R2 ;  /* 0x000000ffff077224 */ /* 0x000fc600078e0002 */
[----:B------:R-:W-:Y:S02]  /*0540*/  IADD3 R2, PT, PT, R3, R29, RZ ;  /* 0x0000001d03027210 */ /* 0x000fe40007ffe0ff */
[----:B------:R-:W-:-:S07]  /*0550*/  MOV R29, R4 ;  /* 0x00000004001d7202 */ /* 0x000fce0000000f00 */
.L_x_71:
[----:B------:R-:W-:Y:S05]  /*0560*/  BSYNC.RECONVERGENT B0 ;  /* 0x0000000000007941 */ /* 0x000fea0003800200 */
.L_x_69:
[----:B------:R-:W-:Y:S02]  /*0570*/  VIADD R25, R0, 0x2 ;  /* 0x0000000200197836 */ /* 0x000fe40000000000 */
[----:B0-----:R-:W-:-:S04]  /*0580*/  IMAD.WIDE.U32 R4, R27, 0x8, R16 ;  /* 0x000000081b047825 */ /* 0x001fc800078e0010 */
[----:B-1----:R-:W-:Y:S02]  /*0590*/  IMAD.WIDE.U32 R30, R25, 0x8, R18 ;  /* 0x00000008191e7825 */ /* 0x002fe400078e0012 */
[----:B------:R-:W2:Y:S04]  /*05a0*/  LDG.E.64.CONSTANT R4, desc[UR8][R4.64] ;  /* 0x0000000804047981 */ /* 0x000ea8000c1e9b00 */
[----:B------:R-:W4:Y:S01]  /*05b0*/  LDG.E.64.CONSTANT R30, desc[UR8][R30.64] ;  /* 0x000000081e1e7981 */ /* 0x000f22000c1e9b00 */
[----:B------:R-:W-:Y:S01]  /*05c0*/  MOV R26, R13 ;  /* 0x0000000d001a7202 */ /* 0x000fe20000000f00 */
[----:B------:R-:W-:Y:S01]  /*05d0*/  IMAD.MOV.U32 R27, RZ, RZ, R24 ;  /* 0x000000ffff1b7224 */ /* 0x000fe200078e0018 */
[----:B------:R-:W-:Y:S01]  /*05e0*/  BSSY.RECONVERGENT B0, `(.L_x_72) ;  /* 0x000002f000007945 */ /* 0x000fe20003800200 */
[----:B----4-:R-:W-:-:S04]  /*05f0*/  LOP3.LUT R3, R29, R31, RZ, 0xfc, !PT ;  /* 0x0000001f1d037212 */ /* 0x010fc800078efcff */
[----:B------:R-:W-:Y:S01]  /*0600*/  ISETP.NE.U32.AND P0, PT, R3, RZ, PT ;  /* 0x000000ff0300720c */ /* 0x000fe20003f05070 */
[-C--:B--2---:R-:W-:Y:S02]  /*0610*/  IMAD R9, R5, R7.reuse, RZ ;  /* 0x0000000705097224 */ /* 0x084fe400078e02ff */
        /* <DEDUP_REMOVED lines=9> */
[----:B0-----:R-:W-:-:S06]  /*06b0*/  VIADD R2, R4, 0xffffffe ;  /* 0x0ffffffe04027836 */ /* 0x001fcc0000000000 */
        /* <DEDUP_REMOVED lines=11> */
[----:B------:R-:W-:Y:S01]  /*0770*/  @P1 VIADD R3, R3, 0x1 ;  /* 0x0000000103031836 */ /* 0x000fe20000000000 */
[----:B------:R-:W-:-:S04]  /*0780*/  @!P2 LOP3.LUT R3, RZ, R30, RZ, 0x33, !PT ;  /* 0x0000001eff03a212 */ /* 0x000fc800078e33ff */
[----:B------:R-:W-:-:S05]  /*0790*/  IADD3 R5, PT, PT, -R3, RZ, RZ ;  /* 0x000000ff03057210 */ /* 0x000fca0007ffe1ff */
[----:B------:R-:W-:Y:S02]  /*07a0*/  IMAD R6, R30, R5, R28 ;  /* 0x000000051e067224 */ /* 0x000fe400078e021c */
[----:B------:R-:W-:Y:S01]  /*07b0*/  IMAD.MOV.U32 R28, RZ, RZ, R3 ;  /* 0x000000ffff1c7224 */ /* 0x000fe200078e0003 */
[----:B------:R-:W-:Y:S06]  /*07c0*/  BRA `(.L_x_74) ;  /* 0x0000000000407947 */ /* 0x000fec0003800000 */
.L_x_73:
[----:B------:R-:W-:Y:S01]  /*07d0*/  IMAD.MOV.U32 R7, RZ, RZ, R28 ;  /* 0x000000ffff077224 */ /* 0x000fe200078e001c */
[----:B------:R-:W-:Y:S01]  /*07e0*/  MOV R8, R29 ;  /* 0x0000001d00087202 */ /* 0x000fe20000000f00 */
[----:B------:R-:W-:Y:S01]  /*07f0*/  IMAD.MOV.U32 R4, RZ, RZ, R30 ;  /* 0x000000ffff047224 */ /* 0x000fe200078e001e */
[----:B------:R-:W-:Y:S02]  /*0800*/  MOV R3, R31 ;  /* 0x0000001f00037202 */ /* 0x000fe40000000f00 */
[----:B------:R-:W-:-:S07]  /*0810*/  MOV R2, 0x830 ;  /* 0x0000083000027802 */ /* 0x000fce0000000f00 */
[----:B---3--:R-:W-:Y:S05]  /*0820*/  CALL.REL.NOINC `($__internal_4_$__cuda_sm20_div_u64) ;  /* 0x0000002c00ec7944 */ /* 0x008fea0003c00000 */
        /* <DEDUP_REMOVED lines=10> */
.L_x_74:
[----:B------:R-:W-:Y:S05]  /*08d0*/  BSYNC.RECONVERGENT B0 ;  /* 0x0000000000007941 */ /* 0x000fea0003800200 */
.L_x_72:
[----:B------:R-:W-:Y:S02]  /*08e0*/  VIADD R24, R0, 0x1 ;  /* 0x0000000100187836 */ /* 0x000fe40000000000 */
[----:B------:R-:W-:-:S04]  /*08f0*/  IMAD.WIDE.U32 R4, R25, 0x8, R16 ;  /* 0x0000000819047825 */ /* 0x000fc800078e0010 */
[----:B------:R-:W-:Y:S02]  /*0900*/  IMAD.WIDE.U32 R30, R24, 0x8, R18 ;  /* 0x00000008181e7825 */ /* 0x000fe400078e0012 */
[----:B------:R-:W2:Y:S04]  /*0910*/  LDG.E.64.CONSTANT R4, desc[UR8][R4.64] ;  /* 0x0000000804047981 */ /* 0x000ea8000c1e9b00 */
[----:B------:R-:W4:Y:S01]  /*0920*/  LDG.E.64.CONSTANT R30, desc[UR8][R30.64] ;  /* 0x000000081e1e7981 */ /* 0x000f22000c1e9b00 */
[----:B------:R-:W-:Y:S01]  /*0930*/  MOV R12, R26 ;  /* 0x0000001a000c7202 */ /* 0x000fe20000000f00 */
[----:B------:R-:W-:Y:S01]  /*0940*/  BSSY.RECONVERGENT B0, `(.L_x_75) ;  /* 0x0000030000007945 */ /* 0x000fe20003800200 */
[----:B----4-:R-:W-:-:S04]  /*0950*/  LOP3.LUT R3, R29, R31, RZ, 0xfc, !PT ;  /* 0x0000001f1d037212 */ /* 0x010fc800078efcff */
[----:B------:R-:W-:Y:S01]  /*0960*/  ISETP.NE.U32.AND P0, PT, R3, RZ, PT ;  /* 0x000000ff0300720c */ /* 0x000fe20003f05070 */
[-C--:B--2---:R-:W-:Y:S02]  /*0970*/  IMAD R7, R5, R6.reuse, RZ ;  /* 0x0000000605077224 */ /* 0x084fe400078e02ff */
[----:B------:R-:W-:-:S04]  /*0980*/  IMAD.WIDE.U32 R26, R4, R6, R12 ;  /* 0x00000006041a7225 */ /* 0x000fc800078e000c */
[----:B------:R-:W-:-:S04]  /*0990*/  IMAD R7, R4, R2, R7 ;  /* 0x0000000204077224 */ /* 0x000fc800078e0207 */
[----:B------:R-:W-:Y:S02]  /*09a0*/  IMAD.IADD R13, R27, 0x1, R7 ;  /* 0x000000011b0d7824 */ /* 0x000fe400078e0207 */
[----:B------:R-:W-:Y:S05]  /*09b0*/  @P0 BRA `(.L_x_76) ;  /* 0x00000000005c0947 */ /* 0x000fea0003800000 */
[----:B------:R-:W0:Y:S01]  /*09c0*/  I2F.U32.RP R4, R30 ;  /* 0x0000001e00047306 */ /* 0x000e220000209000 */
[----:B------:R-:W-:Y:S01]  /*09d0*/  IMAD.MOV R5, RZ, RZ, -R30 ;  /* 0x000000ffff057224 */ /* 0x000fe200078e0a1e */
[----:B------:R-:W-:Y:S01]  /*09e0*/  ISETP.NE.U32.AND P2, PT, R30, RZ, PT ;  /* 0x000000ff1e00720c */ /* 0x000fe20003f45070 */
[----:B------:R-:W-:-:S05]  /*09f0*/  IMAD.MOV.U32 R29, RZ, RZ, RZ ;  /* 0x000000ffff1d7224 */ /* 0x000fca00078e00ff */
[----:B0-----:R-:W0:Y:S02]  /*0a00*/  MUFU.RCP R4, R4 ;  /* 0x0000000400047308 */ /* 0x001e240000001000 */
[----:B0-----:R-:W-:-:S06]  /*0a10*/  IADD3 R2, PT, PT, R4, 0xffffffe, RZ ;  /* 0x0ffffffe04027810 */ /* 0x001fcc0007ffe0ff */
        /* <DEDUP_REMOVED lines=17> */
.L_x_76:
[----:B------:R-:W-:Y:S01]  /*0b30*/  MOV R7, R28 ;  /* 0x0000001c00077202 */ /* 0x000fe20000000f00 */
[----:B------:R-:W-:Y:S01]  /*0b40*/  IMAD.MOV.U32 R8, RZ, RZ, R29 ;  /* 0x000000ffff087224 */ /* 0x000fe200078e001d */
[----:B------:R-:W-:Y:S01]  /*0b50*/  MOV R4, R30 ;  /* 0x0000001e00047202 */ /* 0x000fe20000000f00 */
[----:B------:R-:W-:Y:S01]  /*0b60*/  IMAD.MOV.U32 R3, RZ, RZ, R31 ;  /* 0x000000ffff037224 */ /* 0x000fe200078e001f */
[----:B------:R-:W-:-:S07]  /*0b70*/  MOV R2, 0xb90 ;  /* 0x00000b9000027802 */ /* 0x000fce0000000f00 */
[----:B---3--:R-:W-:Y:S05]  /*0b80*/  CALL.REL.NOINC `($__internal_4_$__cuda_sm20_div_u64) ;  /* 0x0000002c00147944 */ /* 0x008fea0003c00000 */
[----:B------:R-:W-:Y:S01]  /*0b90*/  IADD3 R9, P0, PT, RZ, -R5, RZ ;  /* 0x80000005ff097210 */ /* 0x000fe20007f1e0ff */
[----:B------:R-:W-:Y:S01]  /*0ba0*/  IMAD.MOV.U32 R2, RZ, RZ, R28 ;  /* 0x000000ffff027224 */ /* 0x000fe200078e001c */
[----:B------:R-:W-:Y:S01]  /*0bb0*/  MOV R3, R29 ;  /* 0x0000001d00037202 */ /* 0x000fe20000000f00 */
[----:B------:R-:W-:Y:S01]  /*0bc0*/  IMAD.MOV.U32 R28, RZ, RZ, R5 ;  /* 0x000000ffff1c7224 */ /* 0x000fe200078e0005 */
[-C--:B------:R-:W-:Y:S02]  /*0bd0*/  IADD3.X R7, PT, PT, RZ, ~R4.reuse, RZ, P0, !PT ;  /* 0x80000004ff077210 */ /* 0x080fe400007fe4ff */
[----:B------:R-:W-:Y:S01]  /*0be0*/  MOV R29, R4 ;  /* 0x00000004001d7202 */ /* 0x000fe20000000f00 */
[----:B------:R-:W-:-:S04]  /*0bf0*/  IMAD.WIDE.U32 R2, R30, R9, R2 ;  /* 0x000000091e027225 */ /* 0x000fc800078e0002 */
[----:B------:R-:W-:-:S04]  /*0c00*/  IMAD R7, R7, R30, RZ ;  /* 0x0000001e07077224 */ /* 0x000fc800078e02ff */
[----:B------:R-:W-:Y:S02]  /*0c10*/  IMAD R31, R31, R9, R7 ;  /* 0x000000091f1f7224 */ /* 0x000fe400078e0207 */
[----:B------:R-:W-:-:S03]  /*0c20*/  IMAD.MOV.U32 R7, RZ, RZ, R2 ;  /* 0x000000ffff077224 */ /* 0x000fc600078e0002 */
[----:B------:R-:W-:-:S07]  /*0c30*/  IADD3 R2, PT, PT, R3, R31, RZ ;  /* 0x0000001f03027210 */ /* 0x000fce0007ffe0ff */
.L_x_77:
[----:B------:R-:W-:Y:S05]  /*0c40*/  BSYNC.RECONVERGENT B0 ;  /* 0x0000000000007941 */ /* 0x000fea0003800200 */
.L_x_75:
[----:B------:R-:W-:-:S04]  /*0c50*/  IMAD.WIDE.U32 R30, R0, 0x8, R18 ;  /* 0x00000008001e7825 */ /* 0x000fc800078e0012 */
[----:B------:R-:W-:Y:S02]  /*0c60*/  IMAD.WIDE.U32 R4, R24, 0x8, R16 ;  /* 0x0000000818047825 */ /* 0x000fe400078e0010 */
[----:B------:R-:W2:Y:S04]  /*0c70*/  LDG.E.64.CONSTANT R30, desc[UR8][R30.64] ;  /* 0x000000081e1e7981 */ /* 0x000ea8000c1e9b00 */
[----:B------:R-:W4:Y:S01]  /*0c80*/  LDG.E.64.CONSTANT R4, desc[UR8][R4.64] ;  /* 0x0000000804047981 */ /* 0x000f22000c1e9b00 */
[----:B------:R-:W-:Y:S01]  /*0c90*/  IMAD.MOV.U32 R12, RZ, RZ, R26 ;  /* 0x000000ffff0c7224 */ /* 0x000fe200078e001a */
[----:B------:R-:W-:Y:S01]  /*0ca0*/  BSSY.RECONVERGENT B0, `(.L_x_78) ;  /* 0x0000031000007945 */ /* 0x000fe20003800200 */
[----:B--2---:R-:W-:-:S04]  /*0cb0*/  LOP3.LUT R3, R29, R31, RZ, 0xfc, !PT ;  /* 0x0000001f1d037212 */ /* 0x004fc800078efcff */
[----:B------:R-:W-:Y:S01]  /*0cc0*/  ISETP.NE.U32.AND P0, PT, R3, RZ, PT ;  /* 0x000000ff0300720c */ /* 0x000fe20003f05070 */
[-C--:B----4-:R-:W-:Y:S02]  /*0cd0*/  IMAD R9, R5, R7.reuse, RZ ;  /* 0x0000000705097224 */ /* 0x090fe400078e02ff */
[----:B------:R-:W-:Y:S01]  /*0ce0*/  IMAD.WIDE.U32 R26, R4, R7, R12 ;  /* 0x00000007041a7225 */ /* 0x000fe200078e000c */
[----:B------:R-:W-:-:S03]  /*0cf0*/  IADD3 R13, PT, PT, R0, -0x4, RZ ;  /* 0xfffffffc000d7810 */ /* 0x000fc60007ffe0ff */
        /* <DEDUP_REMOVED lines=26> */
.L_x_79:
        /* <DEDUP_REMOVED lines=8> */
[----:B------:R-:W-:Y:S02]  /*0f20*/  MOV R3, R29 ;  /* 0x0000001d00037202 */ /* 0x000fe40000000f00 */
[----:B------:R-:W-:Y:S01]  /*0f30*/  IADD3.X R7, PT, PT, RZ, ~R4, RZ, P0, !PT ;  /* 0x80000004ff077210 */ /* 0x000fe200007fe4ff */
[----:B------:R-:W-:-:S04]  /*0f40*/  IMAD.WIDE.U32 R2, R30, R9, R2 ;  /* 0x000000091e027225 */ /* 0x000fc800078e0002 */
[----:B------:R-:W-:Y:S02]  /*0f50*/  IMAD R7, R7, R30, RZ ;  /* 0x0000001e07077224 */ /* 0x000fe400078e02ff */
[----:B------:R-:W-:Y:S02]  /*0f60*/  IMAD.MOV.U32 R33, RZ, RZ, R2 ;  /* 0x000000ffff217224 */ /* 0x000fe400078e0002 */
[----:B------:R-:W-:Y:S01]  /*0f70*/  IMAD R7, R31, R9, R7 ;  /* 0x000000091f077224 */ /* 0x000fe200078e0207 */
[----:B------:R-:W-:Y:S01]  /*0f80*/  MOV R31, R4 ;  /* 0x00000004001f7202 */ /* 0x000fe20000000f00 */
[----:B------:R-:W-:-:S03]  /*0f90*/  IMAD.MOV.U32 R30, RZ, RZ, R5 ;  /* 0x000000ffff1e7224 */ /* 0x000fc600078e0005 */
[----:B------:R-:W-:-:S07]  /*0fa0*/  IADD3 R2, PT, PT, R3, R7, RZ ;  /* 0x0000000703027210 */ /* 0x000fce0007ffe0ff */
.L_x_80:
[----:B------:R-:W-:Y:S05]  /*0fb0*/  BSYNC.RECONVERGENT B0 ;  /* 0x0000000000007941 */ /* 0x000fea0003800200 */
.L_x_78:
[C---:B------:R-:W-:Y:S02]  /*0fc0*/  VIADD R25, R0.reuse, 0xffffffff ;  /* 0xffffffff00197836 */ /* 0x040fe40000000000 */
        /* <DEDUP_REMOVED lines=36> */
.L_x_82:
        /* <DEDUP_REMOVED lines=11> */
[----:B------:R-:W-:Y:S01]  /*12c0*/  IMAD R3, R3, R28, RZ ;  /* 0x0000001c03037224 */ /* 0x000fe200078e02ff */
[----:B------:R-:W-:-:S03]  /*12d0*/  MOV R28, R5 ;  /* 0x00000005001c7202 */ /* 0x000fc60000000f00 */
[----:B------:R-:W-:Y:S02]  /*12e0*/  IMAD R3, R29, R9, R3 ;  /* 0x000000091d037224 */ /* 0x000fe400078e0203 */
[----:B------:R-:W-:Y:S02]  /*12f0*/  IMAD.MOV.U32 R29, RZ, RZ, R4 ;  /* 0x000000ffff1d7224 */ /* 0x000fe400078e0004 */
[----:B------:R-:W-:-:S07]  /*1300*/  IMAD.IADD R2, R7, 0x1, R3 ;  /* 0x0000000107027824 */ /* 0x000fce00078e0203 */
.L_x_83:
[----:B------:R-:W-:Y:S05]  /*1310*/  BSYNC.RECONVERGENT B0 ;  /* 0x0000000000007941 */ /* 0x000fea0003800200 */
.L_x_81:
[----:B------:R-:W-:Y:S01]  /*1320*/  IADD3 R24, PT, PT, R0, -0x2, RZ ;  /* 0xfffffffe00187810 */ /* 0x000fe20007ffe0ff */
[----:B------:R-:W-:-:S04]  /*1330*/  IMAD.WIDE.U32 R4, R25, 0x8, R16 ;  /* 0x0000000819047825 */ /* 0x000fc800078e0010 */
[----:B------:R-:W-:Y:S02]  /*1340*/  IMAD.WIDE.U32 R30, R24, 0x8, R18 ;  /* 0x00000008181e7825 */ /* 0x000fe400078e0012 */
[----:B------:R-:W2:Y:S04]  /*1350*/  LDG.E.64.CONSTANT R4, desc[UR8][R4.64] ;  /* 0x0000000804047981 */ /* 0x000ea8000c1e9b00 */
[----:B------:R-:W4:Y:S01]  /*1360*/  LDG.E.64.CONSTANT R30, desc[UR8][R30.64] ;  /* 0x000000081e1e7981 */ /* 0x000f22000c1e9b00 */
        /* <DEDUP_REMOVED lines=32> */
.L_x_85:
        /* <DEDUP_REMOVED lines=16> */
.L_x_86:
[----:B------:R-:W-:Y:S05]  /*1670*/  BSYNC.RECONVERGENT B0 ;  /* 0x0000000000007941 */ /* 0x000fea0003800200 */
.L_x_84:
[----:B------:R-:W-:Y:S02]  /*1680*/  VIADD R25, R0, 0xfffffffd ;  /* 0xfffffffd00197836 */ /* 0x000fe40000000000 */
[----:B------:R-:W-:-:S04]  /*1690*/  IMAD.WIDE.U32 R4, R24, 0x8, R16 ;  /* 0x0000000818047825 */ /* 0x000fc800078e0010 */
[----:B------:R-:W-:Y:S02]  /*16a0*/  IMAD.WIDE.U32 R30, R25, 0x8, R18 ;  /* 0x00000008191e7825 */ /* 0x000fe400078e0012 */
        /* <DEDUP_REMOVED lines=35> */
.L_x_88:
        /* <DEDUP_REMOVED lines=16> */
.L_x_89:
[----:B------:R-:W-:Y:S05]  /*19e0*/  BSYNC.RECONVERGENT B0 ;  /* 0x0000000000007941 */ /* 0x000fea0003800200 */
.L_x_87:
[----:B------:R-:W-:-:S04]  /*19f0*/  IMAD.WIDE.U32 R30, R13, 0x8, R18 ;  /* 0x000000080d1e7825 */ /* 0x000fc800078e0012 */
[----:B------:R-:W-:Y:S02]  /*1a00*/  IMAD.WIDE.U32 R4, R25, 0x8, R16 ;  /* 0x0000000819047825 */ /* 0x000fe400078e0010 */
[----:B------:R-:W2:Y:S04]  /*1a10*/  LDG.E.64.CONSTANT R30, desc[UR8][R30.64] ;  /* 0x000000081e1e7981 */ /* 0x000ea8000c1e9b00 */
[----:B------:R-:W4:Y:S01]  /*1a20*/  LDG.E.64.CONSTANT R4, desc[UR8][R4.64] ;  /* 0x0000000804047981 */ /* 0x000f22000c1e9b00 */
[----:B------:R-:W-:Y:S01]  /*1a30*/  IMAD.MOV.U32 R25, RZ, RZ, R24 ;  /* 0x000000ffff197224 */ /* 0x000fe200078e0018 */
[----:B------:R-:W-:Y:S01]  /*1a40*/  MOV R24, R26 ;  /* 0x0000001a00187202 */ /* 0x000fe20000000f00 */
[----:B------:R-:W-:Y:S01]  /*1a50*/  BSSY.RECONVERGENT B0, `(.L_x_90) ;  /* 0x0000030000007945 */ /* 0x000fe20003800200 */
[----:B--2---:R-:W-:-:S04]  /*1a60*/  LOP3.LUT R3, R29, R31, RZ, 0xfc, !PT ;  /* 0x0000001f1d037212 */ /* 0x004fc800078efcff */
[----:B------:R-:W-:Y:S01]  /*1a70*/  ISETP.NE.U32.AND P0, PT, R3, RZ, PT ;  /* 0x000000ff0300720c */ /* 0x000fe20003f05070 */
[-C--:B----4-:R-:W-:Y:S02]  /*1a80*/  IMAD R7, R5, R32.reuse, RZ ;  /* 0x0000002005077224 */ /* 0x090fe400078e02ff */
[----:B------:R-:W-:-:S04]  /*1a90*/  IMAD.WIDE.U32 R32, R4, R32, R24 ;  /* 0x0000002004207225 */ /* 0x000fc800078e0018 */
[----:B------:R-:W-:-:S04]  /*1aa0*/  IMAD R7, R4, R2, R7 ;  /* 0x0000000204077224 */ /* 0x000fc800078e0207 */
[----:B------:R-:W-:Y:S02]  /*1ab0*/  IMAD.IADD R24, R33, 0x1, R7 ;  /* 0x0000000121187824 */ /* 0x000fe400078e0207 */
[----:B------:R-:W-:Y:S05]  /*1ac0*/  @P0 BRA `(.L_x_91) ;  /* 0x00000000005c0947 */ /* 0x000fea0003800000 */
[----:B------:R-:W0:Y:S01]  /*1ad0*/  I2F.U32.RP R4, R30 ;  /* 0x0000001e00047306 */ /* 0x000e220000209000 */
[----:B------:R-:W-:Y:S01]  /*1ae0*/  IMAD.MOV R5, RZ, RZ, -R30 ;  /* 0x000000ffff057224 */ /* 0x000fe200078e0a1e */
[----:B------:R-:W-:Y:S01]  /*1af0*/  ISETP.NE.U32.AND P2, PT, R30, RZ, PT ;  /* 0x000000ff1e00720c */ /* 0x000fe20003f45070 */
[----:B------:R-:W-:Y:S01]  /*1b00*/  IMAD.MOV.U32 R7, RZ, RZ, RZ ;  /* 0x000000ffff077224 */ /* 0x000fe200078e00ff */
[----:B------:R-:W-:-:S04]  /*1b10*/  MOV R26, RZ ;  /* 0x000000ff001a7202 */ /* 0x000fc80000000f00 */
        /* <DEDUP_REMOVED lines=17> */
[----:B------:R-:W-:Y:S06]  /*1c30*/  BRA `(.L_x_92) ;  /* 0x0000000000447947 */ /* 0x000fec0003800000 */
.L_x_91:
        /* <DEDUP_REMOVED lines=13> */
[----:B------:R-:W-:Y:S01]  /*1d10*/  IMAD R7, R7, R30, RZ ;  /* 0x0000001e07077224 */ /* 0x000fe200078e02ff */
[----:B------:R-:W-:-:S03]  /*1d20*/  MOV R29, R2 ;  /* 0x00000002001d7202 */ /* 0x000fc60000000f00 */
[----:B------:R-:W-:-:S04]  /*1d30*/  IMAD R7, R31, R9, R7 ;  /* 0x000000091f077224 */ /* 0x000fc800078e0207 */
[----:B------:R-:W-:-:S07]  /*1d40*/  IMAD.IADD R7, R3, 0x1, R7 ;  /* 0x0000000103077824 */ /* 0x000fce00078e0207 */
.L_x_92:
[----:B------:R-:W-:Y:S05]  /*1d50*/  BSYNC.RECONVERGENT B0 ;  /* 0x0000000000007941 */ /* 0x000fea0003800200 */
.L_x_90:
[----:B---3--:R-:W-:-:S06]  /*1d60*/  IMAD.WIDE.U32 R2, R13, 0x8, R22 ;  /* 0x000000080d027825 */ /* 0x008fcc00078e0016 */
[----:B------:R-:W2:Y:S01]  /*1d70*/  LDG.E.64.CONSTANT R2, desc[UR8][R2.64] ;  /* 0x0000000802027981 */ /* 0x000ea2000c1e9b00 */
[----:B------:R-:W-:Y:S01]  /*1d80*/  MOV R4, R32 ;  /* 0x0000002000047202 */ /* 0x000fe20000000f00 */
[----:B------:R-:W-:Y:S01]  /*1d90*/  IMAD.MOV.U32 R5, RZ, RZ, R24 ;  /* 0x000000ffff057224 */ /* 0x000fe200078e0018 */
[----:B------:R-:W-:Y:S01]  /*1da0*/  IADD3 R0, PT, PT, R0, -0x8, RZ ;  /* 0xfffffff800007810 */ /* 0x000fe20007ffe0ff */
[-C--:B--2---:R-:W-:Y:S02]  /*1db0*/  IMAD R6, R3, R29.reuse, RZ ;  /* 0x0000001d03067224 */ /* 0x084fe400078e02ff */
[----:B------:R-:W-:-:S04]  /*1dc0*/  IMAD.WIDE.U32 R4, R2, R29, R4 ;  /* 0x0000001d02047225 */ /* 0x000fc800078e0004 */
[----:B------:R-:W-:Y:S01]  /*1dd0*/  IMAD R7, R2, R7, R6 ;  /* 0x0000000702077224 */ /* 0x000fe200078e0206 */
[----:B------:R-:W-:-:S03]  /*1de0*/  MOV R13, R4 ;  /* 0x00000004000d7202 */ /* 0x000fc60000000f00 */
[----:B------:R-:W-:Y:S01]  /*1df0*/  IMAD.IADD R24, R5, 0x1, R7 ;  /* 0x0000000105187824 */ /* 0x000fe200078e0207 */
[----:B------:R-:W-:Y:S06]  /*1e00*/  BRA.U UP0, `(.L_x_93) ;  /* 0xffffffe500107547 */ /* 0x000fec000b83ffff */
[----:B------:R-:W-:-:S07]  /*1e10*/  IADD3 R16, PT, PT, R0, 0x3, RZ ;  /* 0x0000000300107810 */ /* 0x000fce0007ffe0ff */
.L_x_68:
        /* <DEDUP_REMOVED lines=14> */
[----:B------:R-:W-:Y:S01]  /*1f00*/  IMAD.MOV R5, RZ, RZ, -R18 ;  /* 0x000000ffff057224 */ /* 0x000fe200078e0a12 */
[----:B------:R-:W-:Y:S01]  /*1f10*/  ISETP.NE.U32.AND P2, PT, R18, RZ, PT ;  /* 0x000000ff1200720c */ /* 0x000fe20003f45070 */
[----:B------:R-:W-:Y:S01]  /*1f20*/  HFMA2 R27, -RZ, RZ, 0, 0 ;  /* 0x00000000ff1b7431 */ /* 0x000fe200000001ff */
[----:B------:R-:W-:-:S04]  /*1f30*/  MOV R9, RZ ;  /* 0x000000ff00097202 */ /* 0x000fc80000000f00 */
[----:B0-----:R-:W0:Y:S02]  /*1f40*/  MUFU.RCP R0, R0 ;  /* 0x0000000000007308 */ /* 0x001e240000001000 */
[----:B0-----:R-:W-:-:S06]  /*1f50*/  IADD3 R2, PT, PT, R0, 0xffffffe, RZ ;  /* 0x0ffffffe00027810 */ /* 0x001fcc0007ffe0ff */
        /* <DEDUP_REMOVED lines=15> */
[----:B------:R-:W-:Y:S06]  /*2050*/  BRA `(.L_x_97) ;  /* 0x0000000000447947 */ /* 0x000fec0003800000 */
.L_x_96:
[----:B------:R-:W-:Y:S01]  /*2060*/  IMAD.MOV.U32 R7, RZ, RZ, R25 ;  /* 0x000000ffff077224 */ /* 0x000fe200078e0019 */
[----:B------:R-:W-:Y:S01]  /*2070*/  MOV R8, R26 ;  /* 0x0000001a00087202 */ /* 0x000fe20000000f00 */
[----:B------:R-:W-:Y:S01]  /*2080*/  IMAD.MOV.U32 R3, RZ, RZ, R19 ;  /* 0x000000ffff037224 */ /* 0x000fe200078e0013 */
[----:B------:R-:W-:Y:S02]  /*2090*/  MOV R4, R18 ;  /* 0x0000001200047202 */ /* 0x000fe40000000f00 */
[----:B------:R-:W-:-:S07]  /*20a0*/  MOV R2, 0x20c0 ;  /* 0x000020c000027802 */ /* 0x000fce0000000f00 */
[----:B------:R-:W-:Y:S05]  /*20b0*/  CALL.REL.NOINC `($__internal_4_$__cuda_sm20_div_u64) ;  /* 0x0000001400c87944 */ /* 0x000fea0003c00000 */
        /* <DEDUP_REMOVED lines=8> */
[----:B------:R-:W-:Y:S01]  /*2140*/  IMAD R9, R19, R9, R7 ;  /* 0x0000000913097224 */ /* 0x000fe200078e0207 */
[----:B------:R-:W-:-:S04]  /*2150*/  MOV R7, R2 ;  /* 0x0000000200077202 */ /* 0x000fc80000000f00 */
[----:B------:R-:W-:-:S07]  /*2160*/  IADD3 R9, PT, PT, R3, R9, RZ ;  /* 0x0000000903097210 */ /* 0x000fce0007ffe0ff */
.L_x_97:
[----:B------:R-:W-:Y:S05]  /*2170*/  BSYNC.RECONVERGENT B0 ;  /* 0x0000000000007941 */ /* 0x000fea0003800200 */
.L_x_95:
[----:B------:R-:W0:Y:S01]  /*2180*/  LDC.64 R22, c[0x0][0x398] ;  /* 0x0000e600ff167b82 */ /* 0x000e220000000a00 */
[----:B------:R-:W-:-:S07]  /*2190*/  IADD3 R0, PT, PT, R16, -0x1, RZ ;  /* 0xffffffff10007810 */ /* 0x000fce0007ffe0ff */
[----:B------:R-:W1:Y:S01]  /*21a0*/  LDC.64 R2, c[0x0][0x390] ;  /* 0x0000e400ff027b82 */ /* 0x000e620000000a00 */
[----:B0-----:R-:W-:-:S06]  /*21b0*/  IMAD.WIDE.U32 R22, R0, 0x8, R22 ;  /* 0x0000000800167825 */ /* 0x001fcc00078e0016 */
[----:B------:R-:W2:Y:S01]  /*21c0*/  LDG.E.64.CONSTANT R22, desc[UR8][R22.64] ;  /* 0x0000000816167981 */ /* 0x000ea2000c1e9b00 */
[----:B-1----:R-:W-:-:S06]  /*21d0*/  IMAD.WIDE.U32 R2, R16, 0x8, R2 ;  /* 0x0000000810027825 */ /* 0x002fcc00078e0002 */
[----:B------:R-:W3:Y:S01]  /*21e0*/  LDG.E.64.CONSTANT R2, desc[UR8][R2.64] ;  /* 0x0000000802027981 */ /* 0x000ee2000c1e9b00 */
[----:B------:R-:W-:Y:S01]  /*21f0*/  MOV R19, R24 ;  /* 0x0000001800137202 */ /* 0x000fe20000000f00 */
[----:B------:R-:W-:Y:S01]  /*2200*/  IMAD.MOV.U32 R18, RZ, RZ, R13 ;  /* 0x000000ffff127224 */ /* 0x000fe200078e000d */
[----:B------:R-:W-:Y:S01]  /*2210*/  BSSY.RECONVERGENT B0, `(.L_x_98) ;  /* 0x0000031000007945 */ /* 0x000fe20003800200 */
[----:B--2---:R-:W-:-:S04]  /*2220*/  LOP3.LUT R4, R27, R23, RZ, 0xfc, !PT ;  /* 0x000000171b047212 */ /* 0x004fc800078efcff */
[----:B------:R-:W-:Y:S01]  /*2230*/  ISETP.NE.U32.AND P0, PT, R4, RZ, PT ;  /* 0x000000ff0400720c */ /* 0x000fe20003f05070 */
[-C--:B---3--:R-:W-:Y:S02]  /*2240*/  IMAD R5, R3, R7.reuse, RZ ;  /* 0x0000000703057224 */ /* 0x088fe400078e02ff */
[----:B------:R-:W-:-:S04]  /*2250*/  IMAD.WIDE.U32 R18, R2, R7, R18 ;  /* 0x0000000702127225 */ /* 0x000fc800078e0012 */
[----:B------:R-:W-:-:S05]  /*2260*/  IMAD R5, R2, R9, R5 ;  /* 0x0000000902057224 */ /* 0x000fca00078e0205 */
[----:B------:R-:W-:Y:S01]  /*2270*/  IADD3 R21, PT, PT, R19, R5, RZ ;  /* 0x0000000513157210 */ /* 0x000fe20007ffe0ff */
[----:B------:R-:W-:Y:S06]  /*2280*/  @P0 BRA `(.L_x_99) ;  /* 0x0000000000600947 */ /* 0x000fec0003800000 */
[----:B------:R-:W0:Y:S01]  /*2290*/  I2F.U32.RP R4, R22 ;  /* 0x0000001600047306 */ /* 0x000e220000209000 */
[----:B------:R-:W-:Y:S01]  /*22a0*/  IADD3 R5, PT, PT, RZ, -R22, RZ ;  /* 0x80000016ff057210 */ /* 0x000fe20007ffe0ff */
[----:B------:R-:W-:Y:S01]  /*22b0*/  HFMA2 R23, -RZ, RZ, 0, 0 ;  /* 0x00000000ff177431 */ /* 0x000fe200000001ff */
        /* <DEDUP_REMOVED lines=21> */
.L_x_99:
[----:B------:R-:W-:Y:S01]  /*2410*/  MOV R7, R26 ;  /* 0x0000001a00077202 */ /* 0x000fe20000000f00 */
[----:B------:R-:W-:Y:S01]  /*2420*/  IMAD.MOV.U32 R8, RZ, RZ, R27 ;  /* 0x000000ffff087224 */ /* 0x000fe200078e001b */
[----:B------:R-:W-:Y:S02]  /*2430*/  MOV R4, R22 ;  /* 0x0000001600047202 */ /* 0x000fe40000000f00 */
[----:B------:R-:W-:Y:S02]  /*2440*/  MOV R3, R23 ;  /* 0x0000001700037202 */ /* 0x000fe40000000f00 */
[----:B------:R-:W-:-:S07]  /*2450*/  MOV R2, 0x2470 ;  /* 0x0000247000027802 */ /* 0x000fce0000000f00 */
[----:B------:R-:W-:Y:S05]  /*2460*/  CALL.REL.NOINC `($__internal_4_$__cuda_sm20_div_u64) ;  /* 0x0000001000dc7944 */ /* 0x000fea0003c00000 */
[----:B------:R-:W-:Y:S02]  /*2470*/  IADD3 R9, P0, PT, RZ, -R5, RZ ;  /* 0x80000005ff097210 */ /* 0x000fe40007f1e0ff */
[----:B------:R-:W-:Y:S02]  /*2480*/  MOV R2, R26 ;  /* 0x0000001a00027202 */ /* 0x000fe40000000f00 */
[----:B------:R-:W-:Y:S01]  /*2490*/  MOV R3, R27 ;  /* 0x0000001b00037202 */ /* 0x000fe20000000f00 */
[----:B------:R-:W-:-:S04]  /*24a0*/  IMAD.X R7, RZ, RZ, ~R4, P0 ;  /* 0x000000ffff077224 */ /* 0x000fc800000e0e04 */
[----:B------:R-:W-:Y:S02]  /*24b0*/  IMAD R7, R7, R22, RZ ;  /* 0x0000001607077224 */ /* 0x000fe400078e02ff */
[----:B------:R-:W-:Y:S01]  /*24c0*/  IMAD.WIDE.U32 R2, R22, R9, R2 ;  /* 0x0000000916027225 */ /* 0x000fe200078e0002 */
[----:B------:R-:W-:-:S03]  /*24d0*/  MOV R22, R5 ;  /* 0x0000000500167202 */ /* 0x000fc60000000f00 */
[----:B------:R-:W-:Y:S02]  /*24e0*/  IMAD R7, R23, R9, R7 ;  /* 0x0000000917077224 */ /* 0x000fe400078e0207 */
[----:B------:R-:W-:Y:S02]  /*24f0*/  IMAD.MOV.U32 R27, RZ, RZ, R2 ;  /* 0x000000ffff1b7224 */ /* 0x000fe400078e0002 */
[----:B------:R-:W-:Y:S01]  /*2500*/  IMAD.MOV.U32 R23, RZ, RZ, R4 ;  /* 0x000000ffff177224 */ /* 0x000fe200078e0004 */
[----:B------:R-:W-:-:S07]  /*2510*/  IADD3 R7, PT, PT, R3, R7, RZ ;  /* 0x0000000703077210 */ /* 0x000fce0007ffe0ff */
.L_x_100:
[----:B------:R-:W-:Y:S05]  /*2520*/  BSYNC.RECONVERGENT B0 ;  /* 0x0000000000007941 */ /* 0x000fea0003800200 */
.L_x_98:
        /* <DEDUP_REMOVED lines=8> */
[----:B------:R-:W-:Y:S01]  /*25b0*/  BSSY.RECONVERGENT B0, `(.L_x_101) ;  /* 0x0000031000007945 */ /* 0x000fe20003800200 */
[----:B--2---:R-:W-:-:S04]  /*25c0*/  LOP3.LUT R0, R23, R25, RZ, 0xfc, !PT ;  /* 0x0000001917007212 */ /* 0x004fc800078efcff */
[----:B------:R-:W-:Y:S01]  /*25d0*/  ISETP.NE.U32.AND P0, PT, R0, RZ, PT ;  /* 0x000000ff0000720c */ /* 0x000fe20003f05070 */
[-C--:B---3--:R-:W-:Y:S02]  /*25e0*/  IMAD R4, R3, R27.reuse, RZ ;  /* 0x0000001b03047224 */ /* 0x088fe400078e02ff */
[----:B------:R-:W-:-:S04]  /*25f0*/  IMAD.WIDE.U32 R18, R2, R27, R20 ;  /* 0x0000001b02127225 */ /* 0x000fc800078e0014 */
[----:B------:R-:W-:-:S04]  /*2600*/  IMAD R7, R2, R7, R4 ;  /* 0x0000000702077224 */ /* 0x000fc800078e0204 */
[----:B------:R-:W-:Y:S02]  /*2610*/  IMAD.IADD R21, R19, 0x1, R7 ;  /* 0x0000000113157824 */ /* 0x000fe400078e0207 */
        /* <DEDUP_REMOVED lines=25> */
.L_x_102:
        /* <DEDUP_REMOVED lines=17> */
.L_x_103:
[----:B------:R-:W-:Y:S05]  /*28c0*/  BSYNC.RECONVERGENT B0 ;  /* 0x0000000000007941 */ /* 0x000fea0003800200 */
.L_x_101:
[----:B------:R-:W0:Y:S01]  /*28d0*/  LDC.64 R24, c[0x0][0x398] ;  /* 0x0000e600ff187b82 */ /* 0x000e220000000a00 */
[----:B------:R-:W-:-:S07]  /*28e0*/  IADD3 R0, PT, PT, R16, -0x3, RZ ;  /* 0xfffffffd10007810 */ /* 0x000fce0007ffe0ff */
[----:B------:R-:W1:Y:S01]  /*28f0*/  LDC.64 R2, c[0x0][0x390] ;  /* 0x0000e400ff027b82 */ /* 0x000e620000000a00 */
[----:B0-----:R-:W-:-:S06]  /*2900*/  IMAD.WIDE.U32 R24, R0, 0x8, R24 ;  /* 0x0000000800187825 */ /* 0x001fcc00078e0018 */
[----:B------:R-:W2:Y:S01]  /*2910*/  LDG.E.64.CONSTANT R24, desc[UR8][R24.64] ;  /* 0x0000000818187981 */ /* 0x000ea2000c1e9b00 */
[----:B-1----:R-:W-:-:S06]  /*2920*/  IMAD.WIDE.U32 R2, R13, 0x8, R2 ;  /* 0x000000080d027825 */ /* 0x002fcc00078e0002 */
[----:B------:R-:W3:Y:S01]  /*2930*/  LDG.E.64.CONSTANT R2, desc[UR8][R2.64] ;  /* 0x0000000802027981 */ /* 0x000ee2000c1e9b00 */
        /* <DEDUP_REMOVED lines=10> */
[----:B------:R-:W-:Y:S01]  /*29e0*/  IMAD.MOV R5, RZ, RZ, -R24 ;  /* 0x000000ffff057224 */ /* 0x000fe200078e0a18 */
[----:B------:R-:W-:Y:S02]  /*29f0*/  ISETP.NE.U32.AND P2, PT, R24, RZ, PT ;  /* 0x000000ff1800720c */ /* 0x000fe40003f45070 */
[----:B------:R-:W-:-:S04]  /*2a00*/  MOV R26, RZ ;  /* 0x000000ff001a7202 */ /* 0x000fc80000000f00 */
[----:B0-----:R-:W0:Y:S02]  /*2a10*/  MUFU.RCP R4, R4 ;  /* 0x0000000400047308 */ /* 0x001e240000001000 */
[----:B0-----:R-:W-:-:S06]  /*2a20*/  IADD3 R2, PT, PT, R4, 0xffffffe, RZ ;  /* 0x0ffffffe04027810 */ /* 0x001fcc0007ffe0ff */
[----:B------:R0:W1:Y:S02]  /*2a30*/  F2I.FTZ.U32.TRUNC.NTZ R3, R2 ;  /* 0x0000000200037305 */ /* 0x000064000021f000 */
[----:B0-----:R-:W-:Y:S02]  /*2a40*/  HFMA2 R2, -RZ, RZ, 0, 0 ;  /* 0x00000000ff027431 */ /* 0x001fe400000001ff */
[----:B-1----:R-:W-:-:S04]  /*2a50*/  IMAD R5, R5, R3, RZ ;  /* 0x0000000305057224 */ /* 0x002fc800078e02ff */
[----:B------:R-:W-:-:S04]  /*2a60*/  IMAD.HI.U32 R3, R3, R5, R2 ;  /* 0x0000000503037227 */ /* 0x000fc800078e0002 */
[----:B------:R-:W-:Y:S02]  /*2a70*/  HFMA2 R5, -RZ, RZ, 0, 0 ;  /* 0x00000000ff057431 */ /* 0x000fe400000001ff */
        /* <DEDUP_REMOVED lines=12> */
.L_x_105:
        /* <DEDUP_REMOVED lines=8> */
[----:B------:R-:W-:Y:S02]  /*2bc0*/  MOV R2, R22 ;  /* 0x0000001600027202 */ /* 0x000fe40000000f00 */
[-C--:B------:R-:W-:Y:S02]  /*2bd0*/  IADD3.X R7, PT, PT, RZ, ~R4.reuse, RZ, P0, !PT ;  /* 0x80000004ff077210 */ /* 0x080fe400007fe4ff */
[----:B------:R-:W-:Y:S01]  /*2be0*/  MOV R26, R4 ;  /* 0x00000004001a7202 */ /* 0x000fe20000000f00 */
[----:B------:R-:W-:-:S04]  /*2bf0*/  IMAD.WIDE.U32 R2, R24, R9, R2 ;  /* 0x0000000918027225 */ /* 0x000fc800078e0002 */
[----:B------:R-:W-:Y:S01]  /*2c00*/  IMAD R7, R7, R24, RZ ;  /* 0x0000001807077224 */ /* 0x000fe200078e02ff */
[----:B------:R-:W-:-:S03]  /*2c10*/  MOV R23, R2 ;  /* 0x0000000200177202 */ /* 0x000fc60000000f00 */
[----:B------:R-:W-:Y:S01]  /*2c20*/  IMAD R7, R25, R9, R7 ;  /* 0x0000000919077224 */ /* 0x000fe200078e0207 */
[----:B------:R-:W-:-:S03]  /*2c30*/  MOV R25, R5 ;  /* 0x0000000500197202 */ /* 0x000fc60000000f00 */
[----:B------:R-:W-:-:S07]  /*2c40*/  IMAD.IADD R5, R3, 0x1, R7 ;  /* 0x0000000103057824 */ /* 0x000fce00078e0207 */
.L_x_106:
[----:B------:R-:W-:Y:S05]  /*2c50*/  BSYNC.RECONVERGENT B0 ;  /* 0x0000000000007941 */ /* 0x000fea0003800200 */
.L_x_104:
[----:B------:R-:W0:Y:S02]  /*2c60*/  LDC.64 R2, c[0x0][0x390] ;  /* 0x0000e400ff027b82 */ /* 0x000e240000000a00 */
[----:B0-----:R-:W-:-:S06]  /*2c70*/  IMAD.WIDE.U32 R2, R0, 0x8, R2 ;  /* 0x0000000800027825 */ /* 0x001fcc00078e0002 */
[----:B------:R-:W2:Y:S01]  /*2c80*/  LDG.E.64.CONSTANT R2, desc[UR8][R2.64] ;  /* 0x0000000802027981 */ /* 0x000ea2000c1e9b00 */
[----:B------:R-:W-:Y:S01]  /*2c90*/  MOV R20, R18 ;  /* 0x0000001200147202 */ /* 0x000fe20000000f00 */
[----:B------:R-:W-:Y:S02]  /*2ca0*/  VIADD R16, R16, 0xfffffffc ;  /* 0xfffffffc10107836 */ /* 0x000fe40000000000 */
[-C--:B--2---:R-:W-:Y:S02]  /*2cb0*/  IMAD R0, R3, R23.reuse, RZ ;  /* 0x0000001703007224 */ /* 0x084fe400078e02ff */
[----:B------:R-:W-:-:S04]  /*2cc0*/  IMAD.WIDE.U32 R20, R2, R23, R20 ;  /* 0x0000001702147225 */ /* 0x000fc800078e0014 */
[----:B------:R-:W-:Y:S01]  /*2cd0*/  IMAD R5, R2, R5, R0 ;  /* 0x0000000502057224 */ /* 0x000fe200078e0200 */
[----:B------:R-:W-:-:S04]  /*2ce0*/  MOV R13, R20 ;  /* 0x00000014000d7202 */ /* 0x000fc80000000f00 */
[----:B------:R-:W-:-:S07]  /*2cf0*/  IADD3 R24, PT, PT, R21, R5, RZ ;  /* 0x0000000515187210 */ /* 0x000fce0007ffe0ff */
.L_x_94:
        /* <DEDUP_REMOVED lines=34> */
.L_x_109:
[----:B------:R-:W-:Y:S01]  /*2f20*/  MOV R7, R25 ;  /* 0x0000001900077202 */ /* 0x000fe20000000f00 */
[----:B------:R-:W-:Y:S01]  /*2f30*/  IMAD.MOV.U32 R4, RZ, RZ, R18 ;  /* 0x000000ffff047224 */ /* 0x000fe200078e0012 */
[----:B------:R-:W-:Y:S02]  /*2f40*/  MOV R8, R26 ;  /* 0x0000001a00087202 */ /* 0x000fe40000000f00 */
[----:B------:R-:W-:Y:S02]  /*2f50*/  MOV R3, R19 ;  /* 0x0000001300037202 */ /* 0x000fe40000000f00 */
[----:B------:R-:W-:-:S07]  /*2f60*/  MOV R2, 0x2f80 ;  /* 0x00002f8000027802 */ /* 0x000fce0000000f00 */
[----:B------:R-:W-:Y:S05]  /*2f70*/  CALL.REL.NOINC `($__internal_4_$__cuda_sm20_div_u64) ;  /* 0x0000000800187944 */ /* 0x000fea0003c00000 */
[-C--:B------:R-:W-:Y:S01]  /*2f80*/  IADD3 R9, P0, PT, RZ, -R5.reuse, RZ ;  /* 0x80000005ff097210 */ /* 0x080fe20007f1e0ff */
[----:B------:R-:W-:Y:S01]  /*2f90*/  IMAD.MOV.U32 R2, RZ, RZ, R25 ;  /* 0x000000ffff027224 */ /* 0x000fe200078e0019 */
[----:B------:R-:W-:Y:S02]  /*2fa0*/  MOV R3, R26 ;  /* 0x0000001a00037202 */ /* 0x000fe40000000f00 */
[-C--:B------:R-:W-:Y:S02]  /*2fb0*/  IADD3.X R7, PT, PT, RZ, ~R4.reuse, RZ, P0, !PT ;  /* 0x80000004ff077210 */ /* 0x080fe400007fe4ff */
[----:B------:R-:W-:Y:S01]  /*2fc0*/  MOV R20, R5 ;  /* 0x0000000500147202 */ /* 0x000fe20000000f00 */
[----:B------:R-:W-:Y:S01]  /*2fd0*/  IMAD.WIDE.U32 R2, R18, R9, R2 ;  /* 0x0000000912027225 */ /* 0x000fe200078e0002 */
[----:B------:R-:W-:-:S03]  /*2fe0*/  MOV R21, R4 ;  /* 0x0000000400157202 */ /* 0x000fc60000000f00 */
[----:B------:R-:W-:-:S04]  /*2ff0*/  IMAD R7, R7, R18, RZ ;  /* 0x0000001207077224 */ /* 0x000fc800078e02ff */
[----:B------:R-:W-:Y:S01]  /*3000*/  IMAD R9, R19, R9, R7 ;  /* 0x0000000913097224 */ /* 0x000fe200078e0207 */
[----:B------:R-:W-:-:S03]  /*3010*/  MOV R7, R2 ;  /* 0x0000000200077202 */ /* 0x000fc60000000f00 */
[----:B------:R-:W-:-:S07]  /*3020*/  IMAD.IADD R9, R3, 0x1, R9 ;  /* 0x0000000103097824 */ /* 0x000fce00078e0209 */
.L_x_110:
[----:B------:R-:W-:Y:S05]  /*3030*/  BSYNC.RECONVERGENT B0 ;  /* 0x0000000000007941 */ /* 0x000fea0003800200 */
.L_x_108:
[----:B------:R-:W0:Y:S01]  /*3040*/  LDC.64 R18, c[0x0][0x398] ;  /* 0x0000e600ff127b82 */ /* 0x000e220000000a00 */
[----:B------:R-:W-:-:S07]  /*3050*/  VIADD R0, R16, 0xffffffff ;  /* 0xffffffff10007836 */ /* 0x000fce0000000000 */
[----:B------:R-:W1:Y:S01]  /*3060*/  LDC.64 R2, c[0x0][0x390] ;  /* 0x0000e400ff027b82 */ /* 0x000e620000000a00 */
[----:B0-----:R-:W-:-:S06]  /*3070*/  IMAD.WIDE.U32 R18, R0, 0x8, R18 ;  /* 0x0000000800127825 */ /* 0x001fcc00078e0012 */
[----:B------:R-:W2:Y:S01]  /*3080*/  LDG.E.64.CONSTANT R18, desc[UR8][R18.64] ;  /* 0x0000000812127981 */ /* 0x000ea2000c1e9b00 */
[----:B-1----:R-:W-:-:S06]  /*3090*/  IMAD.WIDE.U32 R2, R16, 0x8, R2 ;  /* 0x0000000810027825 */ /* 0x002fcc00078e0002 */
[----:B------:R-:W3:Y:S01]  /*30a0*/  LDG.E.64.CONSTANT R2, desc[UR8][R2.64] ;  /* 0x0000000802027981 */ /* 0x000ee2000c1e9b00 */
[----:B------:R-:W-:Y:S02]  /*30b0*/  MOV R22, R13 ;  /* 0x0000000d00167202 */ /* 0x000fe40000000f00 */
        /* <DEDUP_REMOVED lines=11> */
[----:B------:R-:W-:Y:S01]  /*3170*/  IMAD.MOV.U32 R26, RZ, RZ, RZ ;  /* 0x000000ffff1a7224 */ /* 0x000fe200078e00ff */
[----:B------:R-:W-:-:S05]  /*3180*/  ISETP.NE.U32.AND P2, PT, R18, RZ, PT ;  /* 0x000000ff1200720c */ /* 0x000fca0003f45070 */
[----:B0-----:R-:W0:Y:S02]  /*3190*/  MUFU.RCP R4, R4 ;  /* 0x0000000400047308 */ /* 0x001e240000001000 */
[----:B0-----:R-:W-:-:S06]  /*31a0*/  IADD3 R2, PT, PT, R4, 0xffffffe, RZ ;  /* 0x0ffffffe04027810 */ /* 0x001fcc0007ffe0ff */
[----:B------:R0:W1:Y:S02]  /*31b0*/  F2I.FTZ.U32.TRUNC.NTZ R3, R2 ;  /* 0x0000000200037305 */ /* 0x000064000021f000 */
[----:B0-----:R-:W-:Y:S02]  /*31c0*/  IMAD.MOV.U32 R2, RZ, RZ, RZ ;  /* 0x000000ffff027224 */ /* 0x001fe400078e00ff */
[----:B-1----:R-:W-:-:S04]  /*31d0*/  IMAD R5, R5, R3, RZ ;  /* 0x0000000305057224 */ /* 0x002fc800078e02ff */
[----:B------:R-:W-:-:S04]  /*31e0*/  IMAD.HI.U32 R3, R3, R5, R2 ;  /* 0x0000000503037227 */ /* 0x000fc800078e0002 */
[----:B------:R-:W-:Y:S02]  /*31f0*/  HFMA2 R5, -RZ, RZ, 0, 0 ;  /* 0x00000000ff057431 */ /* 0x000fe400000001ff */
        /* <DEDUP_REMOVED lines=12> */
.L_x_112:
[----:B------:R-:W-:Y:S01]  /*32c0*/  MOV R7, R20 ;  /* 0x0000001400077202 */ /* 0x000fe20000000f00 */
[----:B------:R-:W-:Y:S01]  /*32d0*/  IMAD.MOV.U32 R8, RZ, RZ, R21 ;  /* 0x000000ffff087224 */ /* 0x000fe200078e0015 */
[----:B------:R-:W-:Y:S02]  /*32e0*/  MOV R4, R18 ;  /* 0x0000001200047202 */ /* 0x000fe40000000f00 */
[----:B------:R-:W-:Y:S02]  /*32f0*/  MOV R3, R19 ;  /* 0x0000001300037202 */ /* 0x000fe40000000f00 */
[----:B------:R-:W-:-:S07]  /*3300*/  MOV R2, 0x3320 ;  /* 0x0000332000027802 */ /* 0x000fce0000000f00 */
[----:B------:R-:W-:Y:S05]  /*3310*/  CALL.REL.NOINC `($__internal_4_$__cuda_sm20_div_u64) ;  /* 0x0000000400307944 */ /* 0x000fea0003c00000 */
        /* <DEDUP_REMOVED lines=11> */
.L_x_113:
[----:B------:R-:W-:Y:S05]  /*33d0*/  BSYNC.RECONVERGENT B0 ;  /* 0x0000000000007941 */ /* 0x000fea0003800200 */
.L_x_111:
[----:B------:R-:W0:Y:S02]  /*33e0*/  LDC.64 R2, c[0x0][0x390] ;  /* 0x0000e400ff027b82 */ /* 0x000e240000000a00 */
[----:B0-----:R-:W-:-:S06]  /*33f0*/  IMAD.WIDE.U32 R2, R0, 0x8, R2 ;  /* 0x0000000800027825 */ /* 0x001fcc00078e0002 */
[----:B------:R-:W2:Y:S01]  /*3400*/  LDG.E.64.CONSTANT R2, desc[UR8][R2.64] ;  /* 0x0000000802027981 */ /* 0x000ea2000c1e9b00 */
[----:B------:R-:W-:Y:S02]  /*3410*/  MOV R28, R22 ;  /* 0x00000016001c7202 */ /* 0x000fe40000000f00 */
[----:B------:R-:W-:Y:S01]  /*3420*/  IADD3 R16, PT, PT, R16, -0x2, RZ ;  /* 0xfffffffe10107810 */ /* 0x000fe20007ffe0ff */
[-C--:B--2---:R-:W-:Y:S02]  /*3430*/  IMAD R0, R3, R19.reuse, RZ ;  /* 0x0000001303007224 */ /* 0x084fe400078e02ff */
[----:B------:R-:W-:-:S04]  /*3440*/  IMAD.WIDE.U32 R28, R2, R19, R28 ;  /* 0x00000013021c7225 */ /* 0x000fc800078e001c */
[----:B------:R-:W-:Y:S02]  /*3450*/  IMAD R5, R2, R5, R0 ;  /* 0x0000000502057224 */ /* 0x000fe400078e0200 */
[----:B------:R-:W-:-:S03]  /*3460*/  IMAD.MOV.U32 R13, RZ, RZ, R28 ;  /* 0x000000ffff0d7224 */ /* 0x000fc600078e001c */
[----:B------:R-:W-:-:S07]  /*3470*/  IADD3 R24, PT, PT, R29, R5, RZ ;  /* 0x000000051d187210 */ /* 0x000fce0007ffe0ff */
.L_x_107:
        /* <DEDUP_REMOVED lines=13> */
[----:B------:R-:W-:-:S06]  /*3550*/  ISETP.NE.U32.AND P1, PT, R2, RZ, PT ;  /* 0x000000ff0200720c */ /* 0x000fcc0003f25070 */
[----:B0-----:R-:W0:Y:S02]  /*3560*/  MUFU.RCP R0, R0 ;  /* 0x0000000000007308 */ /* 0x001e240000001000 */
[----:B0-----:R-:W-:-:S06]  /*3570*/  IADD3 R4, PT, PT, R0, 0xffffffe, RZ ;  /* 0x0ffffffe00047810 */ /* 0x001fcc0007ffe0ff */
[----:B------:R0:W1:Y:S02]  /*3580*/  F2I.FTZ.U32.TRUNC.NTZ R5, R4 ;  /* 0x0000000400057305 */ /* 0x000064000021f000 */
[----:B0-----:R-:W-:Y:S02]  /*3590*/  HFMA2 R4, -RZ, RZ, 0, 0 ;  /* 0x00000000ff047431 */ /* 0x001fe400000001ff */
[----:B-1----:R-:W-:-:S04]  /*35a0*/  IMAD R3, R3, R5, RZ ;  /* 0x0000000503037224 */ /* 0x002fc800078e02ff */
[----:B------:R-:W-:-:S04]  /*35b0*/  IMAD.HI.U32 R6, R5, R3, R4 ;  /* 0x0000000305067227 */ /* 0x000fc800078e0004 */
[----:B------:R-:W-:Y:S02]  /*35c0*/  IMAD.MOV.U32 R3, RZ, RZ, RZ ;  /* 0x000000ffff037224 */ /* 0x000fe400078e00ff */
[----:B------:R-:W-:-:S05]  /*35d0*/  IMAD.HI.U32 R6, R6, R25, RZ ;  /* 0x0000001906067227 */ /* 0x000fca00078e00ff */
[----:B------:R-:W-:-:S05]  /*35e0*/  IADD3 R6, PT, PT, -R6, RZ, RZ ;  /* 0x000000ff06067210 */ /* 0x000fca0007ffe1ff */
[----:B------:R-:W-:-:S05]  /*35f0*/  IMAD R5, R2, R6, R25 ;  /* 0x0000000602057224 */ /* 0x000fca00078e0219 */
[----:B------:R-:W-:-:S13]  /*3600*/  ISETP.GE.U32.AND P0, PT, R5, R2, PT ;  /* 0x000000020500720c */ /* 0x000fda0003f06070 */
[----:B------:R-:W-:-:S05]  /*3610*/  @P0 IMAD.IADD R5, R5, 0x1, -R2 ;  /* 0x0000000105050824 */ /* 0x000fca00078e0a02 */
[----:B------:R-:W-:-:S13]  /*3620*/  ISETP.GE.U32.AND P0, PT, R5, R2, PT ;  /* 0x000000020500720c */ /* 0x000fda0003f06070 */
[----:B------:R-:W-:Y:S02]  /*3630*/  @P0 IADD3 R5, PT, PT, -R2, R5, RZ ;  /* 0x0000000502050210 */ /* 0x000fe40007ffe1ff */
[----:B------:R-:W-:-:S04]  /*3640*/  @!P1 LOP3.LUT R5, RZ, R2, RZ, 0x33, !PT ;  /* 0x00000002ff059212 */ /* 0x000fc800078e33ff */
[----:B------:R-:W-:Y:S01]  /*3650*/  MOV R2, R5 ;  /* 0x0000000500027202 */ /* 0x000fe20000000f00 */
[----:B------:R-:W-:Y:S06]  /*3660*/  BRA `(.L_x_116) ;  /* 0x0000000000107947 */ /* 0x000fec0003800000 */
.L_x_115:
[----:B------:R-:W-:-:S07]  /*3670*/  MOV R0, 0x3690 ;  /* 0x0000369000007802 */ /* 0x000fce0000000f00 */
[----:B------:R-:W-:Y:S05]  /*3680*/  CALL.REL.NOINC `($__internal_5_$__cuda_sm20_rem_u64) ;  /* 0x0000000400647944 */ /* 0x000fea0003c00000 */
[----:B------:R-:W-:Y:S02]  /*3690*/  MOV R2, R4 ;  /* 0x0000000400027202 */ /* 0x000fe40000000f00 */
[----:B------:R-:W-:-:S07]  /*36a0*/  MOV R3, R5 ;  /* 0x0000000500037202 */ /* 0x000fce0000000f00 */
.L_x_116:
[----:B------:R-:W-:Y:S05]  /*36b0*/  BSYNC.RECONVERGENT B0 ;  /* 0x0000000000007941 */ /* 0x000fea0003800200 */
.L_x_114:
[----:B------:R-:W0:Y:S02]  /*36c0*/  LDC.64 R4, c[0x0][0x390] ;  /* 0x0000e400ff047b82 */ /* 0x000e240000000a00 */
[----:B0-----:R-:W-:-:S06]  /*36d0*/  IMAD.WIDE.U32 R16, R16, 0x8, R4 ;  /* 0x0000000810107825 */ /* 0x001fcc00078e0004 */
[----:B------:R-:W2:Y:S01]  /*36e0*/  LDG.E.64.CONSTANT R16, desc[UR8][R16.64] ;  /* 0x0000000810107981 */ /* 0x000ea2000c1e9b00 */
[----:B------:R-:W-:Y:S01]  /*36f0*/  MOV R5, R24 ;  /* 0x0000001800057202 */ /* 0x000fe20000000f00 */
[----:B------:R-:W-:Y:S02]  /*3700*/  IMAD.MOV.U32 R4, RZ, RZ, R13 ;  /* 0x000000ffff047224 */ /* 0x000fe400078e000d */
[-C--:B--2---:R-:W-:Y:S02]  /*3710*/  IMAD R7, R17, R2.reuse, RZ ;  /* 0x0000000211077224 */ /* 0x084fe400078e02ff */
[----:B------:R-:W-:-:S04]  /*3720*/  IMAD.WIDE.U32 R4, R16, R2, R4 ;  /* 0x0000000210047225 */ /* 0x000fc800078e0004 */
[----:B------:R-:W-:Y:S01]  /*3730*/  IMAD R7, R16, R3, R7 ;  /* 0x0000000310077224 */ /* 0x000fe200078e0207 */
[----:B------:R-:W-:-:S03]  /*3740*/  MOV R13, R4 ;  /* 0x00000004000d7202 */ /* 0x000fc60000000f00 */
[----:B------:R-:W-:-:S07]  /*3750*/  IMAD.IADD R24, R5, 0x1, R7 ;  /* 0x0000000105187824 */ /* 0x000fce00078e0207 */
.L_x_67:
        /* <DEDUP_REMOVED lines=8> */
        .weak           $__internal_4_$__cuda_sm20_div_u64
        .type           $__internal_4_$__cuda_sm20_div_u64,@function
        .size           $__internal_4_$__cuda_sm20_div_u64,($__internal_5_$__cuda_sm20_rem_u64 - $__internal_4_$__cuda_sm20_div_u64)
$__internal_4_$__cuda_sm20_div_u64:
[----:B------:R-:W-:-:S06]  /*37e0*/  MOV R5, R3 ;  /* 0x0000000300057202 */ /* 0x000fcc0000000f00 */
        /* <DEDUP_REMOVED lines=20> */
[----:B------:R-:W-:Y:S01]  /*3930*/  IADD3 R10, P0, PT, RZ, -R10, RZ ;  /* 0x8000000aff0a7210 */ /* 0x000fe20007f1e0ff */
[----:B------:R-:W-:Y:S02]  /*3940*/  HFMA2 R11, -RZ, RZ, 0, 0 ;  /* 0x00000000ff0b7431 */ /* 0x000fe400000001ff */
        /* <DEDUP_REMOVED lines=22> */
[----:B------:R-:W-:Y:S02]  /*3ab0*/  ISETP.GE.U32.AND P0, PT, R7, R4, PT ;  /* 0x000000040700720c */ /* 0x000fe40003f06070 */
[----:B------:R-:W-:Y:S02]  /*3ac0*/  IADD3 R12, P2, PT, -R4, R7, RZ ;  /* 0x00000007040c7210 */ /* 0x000fe40007f5e1ff */
[----:B------:R-:W-:Y:S02]  /*3ad0*/  IADD3.X R8, PT, PT, ~R9, R8, RZ, P1, !PT ;  /* 0x0000000809087210 */ /* 0x000fe40000ffe5ff */
[----:B------:R-:W-:Y:S02]  /*3ae0*/  IADD3 R9, P1, PT, R5, 0x1, RZ ;  /* 0x0000000105097810 */ /* 0x000fe40007f3e0ff */
[C---:B------:R-:W-:Y:S01]  /*3af0*/  ISETP.GE.U32.AND.EX P0, PT, R8.reuse, R3, PT, P0 ;  /* 0x000000030800720c */ /* 0x040fe20003f06100 */
[----:B------:R-:W-:Y:S01]  /*3b00*/  IMAD.X R10, R8, 0x1, ~R3, P2 ;  /* 0x00000001080a7824 */ /* 0x000fe200010e0e03 */
[----:B------:R-:W-:-:S02]  /*3b10*/  IADD3.X R11, PT, PT, RZ, R6, RZ, P1, !PT ;  /* 0x00000006ff0b7210 */ /* 0x000fc40000ffe4ff */
[----:B------:R-:W-:Y:S02]  /*3b20*/  SEL R12, R12, R7, P0 ;  /* 0x000000070c0c7207 */ /* 0x000fe40000000000 */
[----:B------:R-:W-:Y:S02]  /*3b30*/  SEL R9, R9, R5, P0 ;  /* 0x0000000509097207 */ /* 0x000fe40000000000 */
[----:B------:R-:W-:Y:S02]  /*3b40*/  SEL R10, R10, R8, P0 ;  /* 0x000000080a0a7207 */ /* 0x000fe40000000000 */
[----:B------:R-:W-:Y:S02]  /*3b50*/  SEL R11, R11, R6, P0 ;  /* 0x000000060b0b7207 */ /* 0x000fe40000000000 */
[----:B------:R-:W-:Y:S02]  /*3b60*/  ISETP.GE.U32.AND P0, PT, R12, R4, PT ;  /* 0x000000040c00720c */ /* 0x000fe40003f06070 */
[----:B------:R-:W-:-:S02]  /*3b70*/  IADD3 R5, P2, PT, R9, 0x1, RZ ;  /* 0x0000000109057810 */ /* 0x000fc40007f5e0ff */
[----:B------:R-:W-:Y:S02]  /*3b80*/  ISETP.NE.U32.AND P1, PT, R4, RZ, PT ;  /* 0x000000ff0400720c */ /* 0x000fe40003f25070 */
[----:B------:R-:W-:Y:S02]  /*3b90*/  ISETP.GE.U32.AND.EX P0, PT, R10, R3, PT, P0 ;  /* 0x000000030a00720c */ /* 0x000fe40003f06100 */
[----:B------:R-:W-:Y:S02]  /*3ba0*/  IADD3.X R4, PT, PT, RZ, R11, RZ, P2, !PT ;  /* 0x0000000bff047210 */ /* 0x000fe400017fe4ff */
[----:B------:R-:W-:Y:S01]  /*3bb0*/  ISETP.NE.AND.EX P1, PT, R3, RZ, PT, P1 ;  /* 0x000000ff0300720c */ /* 0x000fe20003f25310 */
[----:B------:R-:W-:Y:S01]  /*3bc0*/  IMAD.MOV.U32 R3, RZ, RZ, 0x0 ;  /* 0x00000000ff037424 */ /* 0x000fe200078e00ff */
[----:B------:R-:W-:Y:S02]  /*3bd0*/  SEL R5, R5, R9, P0 ;  /* 0x0000000905057207 */ /* 0x000fe40000000000 */
[----:B------:R-:W-:-:S02]  /*3be0*/  SEL R4, R4, R11, P0 ;  /* 0x0000000b04047207 */ /* 0x000fc40000000000 */
[----:B------:R-:W-:Y:S02]  /*3bf0*/  SEL R5, R5, 0xffffffff, P1 ;  /* 0xffffffff05057807 */ /* 0x000fe40000800000 */
[----:B------:R-:W-:Y:S01]  /*3c00*/  SEL R4, R4, 0xffffffff, P1 ;  /* 0xffffffff04047807 */ /* 0x000fe20000800000 */
[----:B------:R-:W-:Y:S06]  /*3c10*/  RET.REL.NODEC R2 `(broadcast_nd_float_kernel) ;  /* 0xffffffc002f87950 */ /* 0x000fec0003c3ffff */
        .weak           $__internal_5_$__cuda_sm20_rem_u64
        .type           $__internal_5_$__cuda_sm20_rem_u64,@function
        .size           $__internal_5_$__cuda_sm20_rem_u64,(.L_x_199 - $__internal_5_$__cuda_sm20_rem_u64)
$__internal_5_$__cuda_sm20_rem_u64:
        /* <DEDUP_REMOVED lines=63> */
[----:B------:R-:W-:Y:S06]  /*4010*/  RET.REL.NODEC R2 `(broadcast_nd_float_kernel) ;  /* 0xffffffbc02f87950 */ /* 0x000fec0003c3ffff */
.L_x_117:
        /* <DEDUP_REMOVED lines=14> */
.L_x_199:


//--------------------- .text.broadcast_col_float_kernel --------------------------
	.section	.text.broadcast_col_float_kernel,"ax",@progbits
	.align	128
        .global         broadcast_col_float_kernel
        .type           broadcast_col_float_kernel,@function
        .size           broadcast_col_float_kernel,(.L_x_200 - broadcast_col_float_kernel)
        .other          broadcast_col_float_kernel,@"STO_CUDA_ENTRY STV_DEFAULT"
broadcast_col_float_kernel:
.text.broadcast_col_float_kernel:
[----:B------:R-:W-:Y:S01]  /*0000*/  LDC R1, c[0x0][0x37c] ;  /* 0x0000df00ff017b82 */ /* 0x000fe20000000800 */
[----:B------:R-:W0:Y:S07]  /*0010*/  S2R R2, SR_TID.X ;  /* 0x0000000000027919 */ /* 0x000e2e0000002100 */
[----:B------:R-:W0:Y:S01]  /*0020*/  S2UR UR8, SR_CTAID.X ;  /* 0x00000000000879c3 */ /* 0x000e220000002500 */
[----:B------:R-:W1:Y:S01]  /*0030*/  LDCU.64 UR6, c[0x0][0x390] ;  /* 0x00007200ff0677ac */ /* 0x000e620008000a00 */
[----:B------:R-:W-:-:S06]  /*0040*/  IMAD.MOV.U32 R3, RZ, RZ, RZ ;  /* 0x000000ffff037224 */ /* 0x000fcc00078e00ff */
[----:B------:R-:W0:Y:S01]  /*0050*/  LDC R5, c[0x0][0x360] ;  /* 0x0000d800ff057b82 */ /* 0x000e220000000800 */
[----:B-1----:R-:W-:Y:S01]  /*0060*/  UIMAD.WIDE.U32 UR4, UR7, UR6, URZ ;  /* 0x00000006070472a5 */ /* 0x002fe2000f8e00ff */
[----:B0-----:R-:W-:-:S05]  /*0070*/  IMAD.WIDE.U32 R2, R5, UR8, R2 ;  /* 0x0000000805027c25 */ /* 0x001fca000f8e0002 */
[----:B------:R-:W-:-:S04]  /*0080*/  ISETP.GE.U32.AND P0, PT, R2, UR4, PT ;  /* 0x0000000402007c0c */ /* 0x000fc8000bf06070 */
[----:B------:R-:W-:-:S13]  /*0090*/  ISETP.GE.U32.AND.EX P0, PT, R3, UR5, PT, P0 ;  /* 0x0000000503007c0c */ /* 0x000fda000bf06100 */
[----:B------:R-:W-:Y:S05]  /*00a0*/  @P0 EXIT ;  /* 0x000000000000094d */ /* 0x000fea0003800000 */
[----:B------:R-:W-:Y:S01]  /*00b0*/  ISETP.NE.U32.AND P0, PT, R3, RZ, PT ;  /* 0x000000ff0300720c */ /* 0x000fe20003f05070 */
[----:B------:R-:W0:Y:S01]  /*00c0*/  LDCU.64 UR8, c[0x0][0x358] ;  /* 0x00006b00ff0877ac */ /* 0x000e220008000a00 */
[----:B------:R-:W-:Y:S11]  /*00d0*/  BSSY.RECONVERGENT B0, `(.L_x_118) ;  /* 0x000001a000007945 */ /* 0x000ff60003800200 */
[----:B------:R-:W-:Y:S05]  /*00e0*/  @P0 BRA `(.L_x_119) ;  /* 0x0000000000500947 */ /* 0x000fea0003800000 */
[----:B------:R-:W1:Y:S01]  /*00f0*/  I2F.U32.RP R0, UR7 ;  /* 0x0000000700007d06 */ /* 0x000e620008209000 */
[----:B------:R-:W-:-:S07]  /*0100*/  ISETP.NE.U32.AND P2, PT, RZ, UR7, PT ;  /* 0x00000007ff007c0c */ /* 0x000fce000bf45070 */
[----:B-1----:R-:W1:Y:S02]  /*0110*/  MUFU.RCP R0, R0 ;  /* 0x0000000000007308 */ /* 0x002e640000001000 */
[----:B-1----:R-:W-:-:S06]  /*0120*/  VIADD R4, R0, 0xffffffe ;  /* 0x0ffffffe00047836 */ /* 0x002fcc0000000000 */
[----:B------:R1:W2:Y:S02]  /*0130*/  F2I.FTZ.U32.TRUNC.NTZ R5, R4 ;  /* 0x0000000400057305 */ /* 0x0002a4000021f000 */
[----:B-1----:R-:W-:Y:S02]  /*0140*/  HFMA2 R4, -RZ, RZ, 0, 0 ;  /* 0x00000000ff047431 */ /* 0x002fe400000001ff */
[----:B--2---:R-:W-:-:S04]  /*0150*/  IMAD.MOV R7, RZ, RZ, -R5 ;  /* 0x000000ffff077224 */ /* 0x004fc800078e0a05 */
[----:B------:R-:W-:-:S04]  /*0160*/  IMAD R7, R7, UR7, RZ ;  /* 0x0000000707077c24 */ /* 0x000fc8000f8e02ff */
[----:B------:R-:W-:-:S06]  /*0170*/  IMAD.HI.U32 R5, R5, R7, R4 ;  /* 0x0000000705057227 */ /* 0x000fcc00078e0004 */
[----:B------:R-:W-:-:S04]  /*0180*/  IMAD.HI.U32 R4, R5, R2, RZ ;  /* 0x0000000205047227 */ /* 0x000fc800078e00ff */
[----:B------:R-:W-:-:S04]  /*0190*/  IMAD.MOV R5, RZ, RZ, -R4 ;  /* 0x000000ffff057224 */ /* 0x000fc800078e0a04 */
[----:B------:R-:W-:-:S05]  /*01a0*/  IMAD R5, R5, UR7, R2 ;  /* 0x0000000705057c24 */ /* 0x000fca000f8e0202 */
[----:B------:R-:W-:-:S13]  /*01b0*/  ISETP.GE.U32.AND P0, PT, R5, UR7, PT ;  /* 0x0000000705007c0c */ /* 0x000fda000bf06070 */
[----:B------:R-:W-:Y:S02]  /*01c0*/  @P0 VIADD R5, R5, -UR7 ;  /* 0x8000000705050c36 */ /* 0x000fe40008000000 */
[----:B------:R-:W-:-:S03]  /*01d0*/  @P0 VIADD R4, R4, 0x1 ;  /* 0x0000000104040836 */ /* 0x000fc60000000000 */
[----:B------:R-:W-:Y:S01]  /*01e0*/  ISETP.GE.U32.AND P1, PT, R5, UR7, PT ;  /* 0x0000000705007c0c */ /* 0x000fe2000bf26070 */
[----:B------:R-:W-:-:S12]  /*01f0*/  IMAD.MOV.U32 R5, RZ, RZ, RZ ;  /* 0x000000ffff057224 */ /* 0x000fd800078e00ff */
[----:B------:R-:W-:Y:S02]  /*0200*/  @P1 IADD3 R4, PT, PT, R4, 0x1, RZ ;  /* 0x0000000104041810 */ /* 0x000fe40007ffe0ff */
[----:B------:R-:W-:Y:S01]  /*0210*/  @!P2 LOP3.LUT R4, RZ, UR7, RZ, 0x33, !PT ;  /* 0x00000007ff04ac12 */ /* 0x000fe2000f8e33ff */
[----:B------:R-:W-:Y:S06]  /*0220*/  BRA `(.L_x_120) ;  /* 0x0000000000107947 */ /* 0x000fec0003800000 */
.L_x_119:
[----:B------:R-:W-:-:S07]  /*0230*/  MOV R0, 0x250 ;  /* 0x0000025000007802 */ /* 0x000fce0000000f00 */
[----:B0-----:R-:W-:Y:S05]  /*0240*/  CALL.REL.NOINC `($__internal_6_$__cuda_sm20_div_u64) ;  /* 0x00000000003c7944 */ /* 0x001fea0003c00000 */
[----:B------:R-:W-:Y:S02]  /*0250*/  IMAD.MOV.U32 R4, RZ, RZ, R6 ;  /* 0x000000ffff047224 */ /* 0x000fe400078e0006 */
[----:B------:R-:W-:-:S07]  /*0260*/  IMAD.MOV.U32 R5, RZ, RZ, R7 ;  /* 0x000000ffff057224 */ /* 0x000fce00078e0007 */
.L_x_120:
[----:B0-----:R-:W-:Y:S05]  /*0270*/  BSYNC.RECONVERGENT B0 ;  /* 0x0000000000007941 */ /* 0x001fea0003800200 */
.L_x_118:
[----:B------:R-:W0:Y:S01]  /*0280*/  LDCU.128 UR12, c[0x0][0x380] ;  /* 0x00007000ff0c77ac */ /* 0x000e220008000c00 */
[C---:B------:R-:W-:Y:S02]  /*0290*/  SHF.L.U32 R0, R4.reuse, 0x2, RZ ;  /* 0x0000000204007819 */ /* 0x040fe400000006ff */
[----:B------:R-:W-:Y:S02]  /*02a0*/  SHF.L.U64.HI R5, R4, 0x2, R5 ;  /* 0x0000000204057819 */ /* 0x000fe40000010205 */
[----:B------:R-:W-:Y:S02]  /*02b0*/  LOP3.LUT R4, R0, 0xfffffffc, RZ, 0xc0, !PT ;  /* 0xfffffffc00047812 */ /* 0x000fe400078ec0ff */
[----:B------:R-:W-:Y:S02]  /*02c0*/  LOP3.LUT R0, R5, 0x3, RZ, 0xc0, !PT ;  /* 0x0000000305007812 */ /* 0x000fe400078ec0ff */
[----:B0-----:R-:W-:-:S04]  /*02d0*/  IADD3 R4, P0, PT, R4, UR14, RZ ;  /* 0x0000000e04047c10 */ /* 0x001fc8000ff1e0ff */
[----:B------:R-:W-:-:S06]  /*02e0*/  IADD3.X R5, PT, PT, R0, UR15, RZ, P0, !PT ;  /* 0x0000000f00057c10 */ /* 0x000fcc00087fe4ff */
[----:B------:R-:W2:Y:S01]  /*02f0*/  LDG.E.CONSTANT R5, desc[UR8][R4.64] ;  /* 0x0000000804057981 */ /* 0x000ea2000c1e9900 */
[----:B------:R-:W-:-:S04]  /*0300*/  LEA R6, P0, R2, UR12, 0x2 ;  /* 0x0000000c02067c11 */ /* 0x000fc8000f8010ff */
[----:B------:R-:W-:-:S05]  /*0310*/  LEA.HI.X R7, R2, UR13, R3, 0x2, P0 ;  /* 0x0000000d02077c11 */ /* 0x000fca00080f1403 */
[----:B--2---:R-:W-:Y:S01]  /*0320*/  STG.E desc[UR8][R6.64], R5 ;  /* 0x0000000506007986 */ /* 0x004fe2000c101908 */
[----:B------:R-:W-:Y:S05]  /*0330*/  EXIT ;  /* 0x000000000000794d */ /* 0x000fea0003800000 */
        .weak           $__internal_6_$__cuda_sm20_div_u64
        .type           $__internal_6_$__cuda_sm20_div_u64,@function
        .size           $__internal_6_$__cuda_sm20_div_u64,(.L_x_200 - $__internal_6_$__cuda_sm20_div_u64)
$__internal_6_$__cuda_sm20_div_u64:
[----:B------:R-:W0:Y:S01]  /*0340*/  LDCU UR4, c[0x0][0x394] ;  /* 0x00007280ff0477ac */ /* 0x000e220008000800 */
[----:B------:R-:W-:Y:S02]  /*0350*/  UMOV UR5, URZ ;  /* 0x000000ff00057c82 */ /* 0x000fe40008000000 */
[----:B0-----:R-:W0:Y:S08]  /*0360*/  I2F.U64.RP R8, UR4 ;  /* 0x0000000400087d12 */ /* 0x001e300008309000 */
[----:B0-----:R-:W0:Y:S02]  /*0370*/  MUFU.RCP R8, R8 ;  /* 0x0000000800087308 */ /* 0x001e240000001000 */
[----:B0-----:R-:W-:-:S06]  /*0380*/  VIADD R4, R8, 0x1ffffffe ;  /* 0x1ffffffe08047836 */ /* 0x001fcc0000000000 */
[----:B------:R-:W0:Y:S02]  /*0390*/  F2I.U64.TRUNC R4, R4 ;  /* 0x0000000400047311 */ /* 0x000e24000020d800 */
[----:B0-----:R-:W-:-:S04]  /*03a0*/  IMAD.WIDE.U32 R6, R4, UR4, RZ ;  /* 0x0000000404067c25 */ /* 0x001fc8000f8e00ff */
[----:B------:R-:W-:Y:S01]  /*03b0*/  IMAD R7, R5, UR4, R7 ;  /* 0x0000000405077c24 */ /* 0x000fe2000f8e0207 */
[----:B------:R-:W-:-:S05]  /*03c0*/  IADD3 R9, P0, PT, RZ, -R6, RZ ;  /* 0x80000006ff097210 */ /* 0x000fca0007f1e0ff */
[----:B------:R-:W-:-:S04]  /*03d0*/  IMAD.HI.U32 R6, R4, R9, RZ ;  /* 0x0000000904067227 */ /* 0x000fc800078e00ff */
[----:B------:R-:W-:Y:S02]  /*03e0*/  IMAD.X R11, RZ, RZ, ~R7, P0 ;  /* 0x000000ffff0b7224 */ /* 0x000fe400000e0e07 */
[----:B------:R-:W-:Y:S02]  /*03f0*/  IMAD.MOV.U32 R7, RZ, RZ, R4 ;  /* 0x000000ffff077224 */ /* 0x000fe400078e0004 */
[-C--:B------:R-:W-:Y:S02]  /*0400*/  IMAD R13, R5, R11.reuse, RZ ;  /* 0x0000000b050d7224 */ /* 0x080fe400078e02ff */
[----:B------:R-:W-:-:S04]  /*0410*/  IMAD.WIDE.U32 R6, P0, R4, R11, R6 ;  /* 0x0000000b04067225 */ /* 0x000fc80007800006 */
[----:B------:R-:W-:-:S04]  /*0420*/  IMAD.HI.U32 R11, R5, R11, RZ ;  /* 0x0000000b050b7227 */ /* 0x000fc800078e00ff */
[----:B------:R-:W-:-:S05]  /*0430*/  IMAD.HI.U32 R6, P1, R5, R9, R6 ;  /* 0x0000000905067227 */ /* 0x000fca0007820006 */
[----:B------:R-:W-:Y:S02]  /*0440*/  IADD3 R7, P2, PT, R13, R6, RZ ;  /* 0x000000060d077210 */ /* 0x000fe40007f5e0ff */
[----:B------:R-:W-:-:S03]  /*0450*/  IADD3.X R6, PT, PT, R11, R5, RZ, P0, !PT ;  /* 0x000000050b067210 */ /* 0x000fc600007fe4ff */
[----:B------:R-:W-:Y:S01]  /*0460*/  IMAD.WIDE.U32 R4, R7, UR4, RZ ;  /* 0x0000000407047c25 */ /* 0x000fe2000f8e00ff */
[----:B------:R-:W-:Y:S02]  /*0470*/  IADD3.X R9, PT, PT, RZ, RZ, R6, P2, P1 ;  /* 0x000000ffff097210 */ /* 0x000fe400017e2406 */
[----:B------:R-:W-:-:S03]  /*0480*/  IADD3 R11, P0, PT, RZ, -R4, RZ ;  /* 0x80000004ff0b7210 */ /* 0x000fc60007f1e0ff */
[----:B------:R-:W-:Y:S02]  /*0490*/  IMAD R4, R9, UR4, R5 ;  /* 0x0000000409047c24 */ /* 0x000fe4000f8e0205 */
[----:B------:R-:W-:Y:S02]  /*04a0*/  HFMA2 R5, -RZ, RZ, 0, 0 ;  /* 0x00000000ff057431 */ /* 0x000fe400000001ff */
[----:B------:R-:W-:-:S04]  /*04b0*/  IMAD.HI.U32 R6, R7, R11, RZ ;  /* 0x0000000b07067227 */ /* 0x000fc800078e00ff */
[----:B------:R-:W-:-:S04]  /*04c0*/  IMAD.X R4, RZ, RZ, ~R4, P0 ;  /* 0x000000ffff047224 */ /* 0x000fc800000e0e04 */
        /* <DEDUP_REMOVED lines=13> */
[----:B------:R-:W-:-:S04]  /*05a0*/  IMAD.X R4, RZ, RZ, R9, P0 ;  /* 0x000000ffff047224 */ /* 0x000fc800000e0609 */
[----:B------:R-:W-:Y:S02]  /*05b0*/  IMAD.X R7, RZ, RZ, R4, P1 ;  /* 0x000000ffff077224 */ /* 0x000fe400008e0604 */
[----:B------:R-:W-:-:S04]  /*05c0*/  IMAD.WIDE.U32 R4, R6, UR4, RZ ;  /* 0x0000000406047c25 */ /* 0x000fc8000f8e00ff */
[----:B------:R-:W-:Y:S01]  /*05d0*/  IMAD R5, R7, UR4, R5 ;  /* 0x0000000407057c24 */ /* 0x000fe2000f8e0205 */
[----:B------:R-:W-:-:S04]  /*05e0*/  IADD3 R11, P0, PT, -R4, R2, RZ ;  /* 0x00000002040b7210 */ /* 0x000fc80007f1e1ff */
[----:B------:R-:W-:Y:S02]  /*05f0*/  IADD3.X R10, PT, PT, ~R5, R3, RZ, P0, !PT ;  /* 0x00000003050a7210 */ /* 0x000fe400007fe5ff */
[C---:B------:R-:W-:Y:S02]  /*0600*/  ISETP.GE.U32.AND P0, PT, R11.reuse, UR4, PT ;  /* 0x000000040b007c0c */ /* 0x040fe4000bf06070 */
[----:B------:R-:W-:Y:S02]  /*0610*/  IADD3 R5, P2, PT, R6, 0x1, RZ ;  /* 0x0000000106057810 */ /* 0x000fe40007f5e0ff */
[----:B------:R-:W-:Y:S02]  /*0620*/  ISETP.GE.U32.AND.EX P0, PT, R10, RZ, PT, P0 ;  /* 0x000000ff0a00720c */ /* 0x000fe40003f06100 */
[----:B------:R-:W-:Y:S01]  /*0630*/  IADD3 R8, P1, PT, R11, -UR4, RZ ;  /* 0x800000040b087c10 */ /* 0x000fe2000ff3e0ff */
[----:B------:R-:W-:Y:S01]  /*0640*/  IMAD.X R4, RZ, RZ, R7, P2 ;  /* 0x000000ffff047224 */ /* 0x000fe200010e0607 */
[----:B------:R-:W-:-:S02]  /*0650*/  SEL R5, R5, R6, P0 ;  /* 0x0000000605057207 */ /* 0x000fc40000000000 */
[----:B------:R-:W-:Y:S02]  /*0660*/  IADD3.X R9, PT, PT, R10, -0x1, RZ, P1, !PT ;  /* 0xffffffff0a097810 */ /* 0x000fe40000ffe4ff */
[----:B------:R-:W-:Y:S02]  /*0670*/  SEL R8, R8, R11, P0 ;  /* 0x0000000b08087207 */ /* 0x000fe40000000000 */
[----:B------:R-:W-:Y:S02]  /*0680*/  SEL R4, R4, R7, P0 ;  /* 0x0000000704047207 */ /* 0x000fe40000000000 */
[----:B------:R-:W-:Y:S02]  /*0690*/  IADD3 R6, P2, PT, R5, 0x1, RZ ;  /* 0x0000000105067810 */ /* 0x000fe40007f5e0ff */
[----:B------:R-:W-:Y:S02]  /*06a0*/  SEL R9, R9, R10, P0 ;  /* 0x0000000a09097207 */ /* 0x000fe40000000000 */
[----:B------:R-:W-:Y:S01]  /*06b0*/  ISETP.GE.U32.AND P0, PT, R8, UR4, PT ;  /* 0x0000000408007c0c */ /* 0x000fe2000bf06070 */
[----:B------:R-:W-:Y:S01]  /*06c0*/  IMAD.X R7, RZ, RZ, R4, P2 ;  /* 0x000000ffff077224 */ /* 0x000fe200010e0604 */
[----:B------:R-:W-:-:S02]  /*06d0*/  ISETP.NE.U32.AND P1, PT, RZ, UR4, PT ;  /* 0x00000004ff007c0c */ /* 0x000fc4000bf25070 */
[----:B------:R-:W-:Y:S02]  /*06e0*/  ISETP.GE.U32.AND.EX P0, PT, R9, RZ, PT, P0 ;  /* 0x000000ff0900720c */ /* 0x000fe40003f06100 */
[----:B------:R-:W-:Y:S02]  /*06f0*/  ISETP.NE.AND.EX P1, PT, RZ, RZ, PT, P1 ;  /* 0x000000ffff00720c */ /* 0x000fe40003f25310 */
[----:B------:R-:W-:Y:S01]  /*0700*/  SEL R6, R6, R5, P0 ;  /* 0x0000000506067207 */ /* 0x000fe20000000000 */
[----:B------:R-:W-:Y:S01]  /*0710*/  IMAD.MOV.U32 R5, RZ, RZ, 0x0 ;  /* 0x00000000ff057424 */ /* 0x000fe200078e00ff */
[----:B------:R-:W-:Y:S02]  /*0720*/  SEL R7, R7, R4, P0 ;  /* 0x0000000407077207 */ /* 0x000fe40000000000 */
[----:B------:R-:W-:Y:S02]  /*0730*/  MOV R4, R0 ;  /* 0x0000000000047202 */ /* 0x000fe40000000f00 */
[----:B------:R-:W-:-:S02]  /*0740*/  SEL R6, R6, 0xffffffff, P1 ;  /* 0xffffffff06067807 */ /* 0x000fc40000800000 */
[----:B------:R-:W-:Y:S01]  /*0750*/  SEL R7, R7, 0xffffffff, P1 ;  /* 0xffffffff07077807 */ /* 0x000fe20000800000 */
[----:B------:R-:W-:Y:S06]  /*0760*/  RET.REL.NODEC R4 `(broadcast_col_float_kernel) ;  /* 0xfffffff804247950 */ /* 0x000fec0003c3ffff */
.L_x_121:
        /* <DEDUP_REMOVED lines=9> */
.L_x_200:


//--------------------- .text.broadcast_row_float_kernel --------------------------
	.section	.text.broadcast_row_float_kernel,"ax",@progbits
	.align	128
        .global         broadcast_row_float_kernel
        .type           broadcast_row_float_kernel,@function
        .size           broadcast_row_float_kernel,(.L_x_201 - broadcast_row_float_kernel)
        .other          broadcast_row_float_kernel,@"STO_CUDA_ENTRY STV_DEFAULT"
broadcast_row_float_kernel:
.text.broadcast_row_float_kernel:
        /* <DEDUP_REMOVED lines=20> */
[----:B-1----:R-:W-:Y:S01]  /*0140*/  IMAD.MOV.U32 R4, RZ, RZ, RZ ;  /* 0x000000ffff047224 */ /* 0x002fe200078e00ff */
[----:B--2---:R-:W-:-:S05]  /*0150*/  IADD3 R7, PT, PT, RZ, -R5, RZ ;  /* 0x80000005ff077210 */ /* 0x004fca0007ffe0ff */
[----:B------:R-:W-:-:S04]  /*0160*/  IMAD R7, R7, UR7, RZ ;  /* 0x0000000707077c24 */ /* 0x000fc8000f8e02ff */
[----:B------:R-:W-:-:S06]  /*0170*/  IMAD.HI.U32 R5, R5, R7, R4 ;  /* 0x0000000705057227 */ /* 0x000fcc00078e0004 */
[----:B------:R-:W-:-:S04]  /*0180*/  IMAD.HI.U32 R5, R5, R2, RZ ;  /* 0x0000000205057227 */ /* 0x000fc800078e00ff */
[----:B------:R-:W-:-:S04]  /*0190*/  IMAD.MOV R5, RZ, RZ, -R5 ;  /* 0x000000ffff057224 */ /* 0x000fc800078e0a05 */
[----:B------:R-:W-:Y:S02]  /*01a0*/  IMAD R6, R5, UR7, R2 ;  /* 0x0000000705067c24 */ /* 0x000fe4000f8e0202 */
[----:B------:R-:W-:-:S03]  /*01b0*/  HFMA2 R5, -RZ, RZ, 0, 0 ;  /* 0x00000000ff057431 */ /* 0x000fc600000001ff */
[----:B------:R-:W-:-:S13]  /*01c0*/  ISETP.GE.U32.AND P0, PT, R6, UR7, PT ;  /* 0x0000000706007c0c */ /* 0x000fda000bf06070 */
[----:B------:R-:W-:-:S04]  /*01d0*/  @P0 IADD3 R6, PT, PT, R6, -UR7, RZ ;  /* 0x8000000706060c10 */ /* 0x000fc8000fffe0ff */
[----:B------:R-:W-:-:S13]  /*01e0*/  ISETP.GE.U32.AND P0, PT, R6, UR7, PT ;  /* 0x0000000706007c0c */ /* 0x000fda000bf06070 */
[----:B------:R-:W-:Y:S01]  /*01f0*/  @P0 VIADD R6, R6, -UR7 ;  /* 0x8000000706060c36 */ /* 0x000fe20008000000 */
[----:B------:R-:W-:-:S05]  /*0200*/  @!P1 LOP3.LUT R6, RZ, UR7, RZ, 0x33, !PT ;  /* 0x00000007ff069c12 */ /* 0x000fca000f8e33ff */
[----:B------:R-:W-:Y:S01]  /*0210*/  IMAD.MOV.U32 R4, RZ, RZ, R6 ;  /* 0x000000ffff047224 */ /* 0x000fe200078e0006 */
[----:B------:R-:W-:Y:S06]  /*0220*/  BRA `(.L_x_124) ;  /* 0x0000000000107947 */ /* 0x000fec0003800000 */
.L_x_123:
[----:B------:R-:W-:-:S07]  /*0230*/  MOV R0, 0x250 ;  /* 0x0000025000007802 */ /* 0x000fce0000000f00 */
[----:B0-----:R-:W-:Y:S05]  /*0240*/  CALL.REL.NOINC `($__internal_7_$__cuda_sm20_rem_u64) ;  /* 0x00000000002c7944 */ /* 0x001fea0003c00000 */
[----:B------:R-:W-:Y:S02]  /*0250*/  IMAD.MOV.U32 R4, RZ, RZ, R6 ;  /* 0x000000ffff047224 */ /* 0x000fe400078e0006 */
[----:B------:R-:W-:-:S07]  /*0260*/  IMAD.MOV.U32 R5, RZ, RZ, R7 ;  /* 0x000000ffff057224 */ /* 0x000fce00078e0007 */
.L_x_124:
[----:B0-----:R-:W-:Y:S05]  /*0270*/  BSYNC.RECONVERGENT B0 ;  /* 0x0000000000007941 */ /* 0x001fea0003800200 */
.L_x_122:
        /* <DEDUP_REMOVED lines=8> */
        .weak           $__internal_7_$__cuda_sm20_rem_u64
        .type           $__internal_7_$__cuda_sm20_rem_u64,@function
        .size           $__internal_7_$__cuda_sm20_rem_u64,(.L_x_201 - $__internal_7_$__cuda_sm20_rem_u64)
$__internal_7_$__cuda_sm20_rem_u64:
[----:B------:R-:W0:Y:S01]  /*0300*/  LDCU UR4, c[0x0][0x394] ;  /* 0x00007280ff0477ac */ /* 0x000e220008000800 */
[----:B------:R-:W-:Y:S02]  /*0310*/  UMOV UR5, URZ ;  /* 0x000000ff00057c82 */ /* 0x000fe40008000000 */
[----:B0-----:R-:W0:Y:S08]  /*0320*/  I2F.U64.RP R8, UR4 ;  /* 0x0000000400087d12 */ /* 0x001e300008309000 */
[----:B0-----:R-:W0:Y:S02]  /*0330*/  MUFU.RCP R8, R8 ;  /* 0x0000000800087308 */ /* 0x001e240000001000 */
[----:B0-----:R-:W-:-:S06]  /*0340*/  IADD3 R4, PT, PT, R8, 0x1ffffffe, RZ ;  /* 0x1ffffffe08047810 */ /* 0x001fcc0007ffe0ff */
        /* <DEDUP_REMOVED lines=40> */
[----:B------:R-:W-:Y:S02]  /*05d0*/  IADD3 R5, P1, PT, R6, -UR4, RZ ;  /* 0x8000000406057c10 */ /* 0x000fe4000ff3e0ff */
[C---:B------:R-:W-:Y:S02]  /*05e0*/  ISETP.GE.U32.AND.EX P0, PT, R7.reuse, RZ, PT, P0 ;  /* 0x000000ff0700720c */ /* 0x040fe40003f06100 */
[----:B------:R-:W-:Y:S02]  /*05f0*/  IADD3.X R4, PT, PT, R7, -0x1, RZ, P1, !PT ;  /* 0xffffffff07047810 */ /* 0x000fe40000ffe4ff */
[----:B------:R-:W-:-:S02]  /*0600*/  SEL R5, R5, R6, P0 ;  /* 0x0000000605057207 */ /* 0x000fc40000000000 */
[----:B------:R-:W-:Y:S02]  /*0610*/  SEL R4, R4, R7, P0 ;  /* 0x0000000704047207 */ /* 0x000fe40000000000 */
[C---:B------:R-:W-:Y:S02]  /*0620*/  ISETP.GE.U32.AND P0, PT, R5.reuse, UR4, PT ;  /* 0x0000000405007c0c */ /* 0x040fe4000bf06070 */
[----:B------:R-:W-:Y:S02]  /*0630*/  IADD3 R6, P2, PT, R5, -UR4, RZ ;  /* 0x8000000405067c10 */ /* 0x000fe4000ff5e0ff */
[C---:B------:R-:W-:Y:S02]  /*0640*/  ISETP.GE.U32.AND.EX P0, PT, R4.reuse, RZ, PT, P0 ;  /* 0x000000ff0400720c */ /* 0x040fe40003f06100 */
[----:B------:R-:W-:Y:S02]  /*0650*/  IADD3.X R7, PT, PT, R4, -0x1, RZ, P2, !PT ;  /* 0xffffffff04077810 */ /* 0x000fe400017fe4ff */
[----:B------:R-:W-:-:S02]  /*0660*/  ISETP.NE.U32.AND P1, PT, RZ, UR4, PT ;  /* 0x00000004ff007c0c */ /* 0x000fc4000bf25070 */
[----:B------:R-:W-:Y:S02]  /*0670*/  SEL R6, R6, R5, P0 ;  /* 0x0000000506067207 */ /* 0x000fe40000000000 */
[----:B------:R-:W-:Y:S01]  /*0680*/  SEL R7, R7, R4, P0 ;  /* 0x0000000407077207 */ /* 0x000fe20000000000 */
[----:B------:R-:W-:Y:S01]  /*0690*/  IMAD.MOV.U32 R4, RZ, RZ, R0 ;  /* 0x000000ffff047224 */ /* 0x000fe200078e0000 */
[----:B------:R-:W-:Y:S02]  /*06a0*/  MOV R5, 0x0 ;  /* 0x0000000000057802 */ /* 0x000fe40000000f00 */
[----:B------:R-:W-:-:S04]  /*06b0*/  ISETP.NE.AND.EX P1, PT, RZ, RZ, PT, P1 ;  /* 0x000000ffff00720c */ /* 0x000fc80003f25310 */
[----:B------:R-:W-:Y:S02]  /*06c0*/  SEL R6, R6, 0xffffffff, P1 ;  /* 0xffffffff06067807 */ /* 0x000fe40000800000 */
[----:B------:R-:W-:Y:S01]  /*06d0*/  SEL R7, R7, 0xffffffff, P1 ;  /* 0xffffffff07077807 */ /* 0x000fe20000800000 */
[----:B------:R-:W-:Y:S06]  /*06e0*/  RET.REL.NODEC R4 `(broadcast_row_float_kernel) ;  /* 0xfffffff804447950 */ /* 0x000fec0003c3ffff */
.L_x_125:
        /* <DEDUP_REMOVED lines=9> */
.L_x_201:


//--------------------- .text.broadcast_scalar_float_kernel --------------------------
	.section	.text.broadcast_scalar_float_kernel,"ax",@progbits
	.align	128
        .global         broadcast_scalar_float_kernel
        .type           broadcast_scalar_float_kernel,@function
        .size           broadcast_scalar_float_kernel,(.L_x_215 - broadcast_scalar_float_kernel)
        .other          broadcast_scalar_float_kernel,@"STO_CUDA_ENTRY STV_DEFAULT"
broadcast_scalar_float_kernel:
.text.broadcast_scalar_float_kernel:
        /* <DEDUP_REMOVED lines=45> */
.L_x_126:
        /* <DEDUP_REMOVED lines=11> */
.L_x_215:


//--------------------- .text.copy_strided_nd_float_kernel --------------------------
	.section	.text.copy_strided_nd_float_kernel,"ax",@progbits
	.align	128
        .global         copy_strided_nd_float_kernel
        .type           copy_strided_nd_float_kernel,@function
        .size           copy_strided_nd_float_kernel,(.L_x_203 - copy_strided_nd_float_kernel)
        .other          copy_strided_nd_float_kernel,@"STO_CUDA_ENTRY STV_DEFAULT"
copy_strided_nd_float_kernel:
.text.copy_strided_nd_float_kernel:
        /* <DEDUP_REMOVED lines=21> */
[----:B------:R-:W-:Y:S01]  /*0150*/  HFMA2 R16, -RZ, RZ, 0, 0 ;  /* 0x00000000ff107431 */ /* 0x000fe200000001ff */
[----:B------:R-:W-:Y:S01]  /*0160*/  MOV R24, RZ ;  /* 0x000000ff00187202 */ /* 0x000fe20000000f00 */
[----:B------:R-:W-:Y:S01]  /*0170*/  IMAD.MOV.U32 R7, RZ, RZ, RZ ;  /* 0x000000ffff077224 */ /* 0x000fe200078e00ff */
[----:B------:R-:W-:Y:S01]  /*0180*/  ISETP.GE.U32.AND P0, PT, R3, 0x7, PT ;  /* 0x000000070300780c */ /* 0x000fe20003f06070 */
[----:B------:R-:W-:-:S12]  /*0190*/  IMAD.MOV.U32 R5, RZ, RZ, RZ ;  /* 0x000000ffff057224 */ /* 0x000fd800078e00ff */
[----:B------:R-:W-:Y:S05]  /*01a0*/  @!P0 BRA `(.L_x_128) ;  /* 0x00000020000c8947 */ /* 0x000fea0003800000 */
[----:B------:R-:W0:Y:S01]  /*01b0*/  LDC.64 R22, c[0x0][0x3a0] ;  /* 0x0000e800ff167b82 */ /* 0x000e220000000a00 */
[----:B------:R-:W-:Y:S01]  /*01c0*/  ULOP3.LUT UR5, UR4, 0xfffffff8, URZ, 0xc0, !UPT ;  /* 0xfffffff804057892 */ /* 0x000fe2000f8ec0ff */
[----:B------:R-:W-:Y:S01]  /*01d0*/  MOV R24, RZ ;  /* 0x000000ff00187202 */ /* 0x000fe20000000f00 */
[----:B------:R-:W-:Y:S01]  /*01e0*/  UIADD3 UR4, UPT, UPT, UR4, -0x4, URZ ;  /* 0xfffffffc04047890 */ /* 0x000fe2000fffe0ff */
[----:B------:R-:W-:Y:S01]  /*01f0*/  IMAD.MOV.U32 R7, RZ, RZ, RZ ;  /* 0x000000ffff077224 */ /* 0x000fe200078e00ff */
[----:B------:R-:W-:-:S03]  /*0200*/  UIADD3 UR5, UPT, UPT, -UR5, URZ, URZ ;  /* 0x000000ff05057290 */ /* 0x000fc6000fffe1ff */
[----:B------:R-:W1:Y:S01]  /*0210*/  LDC.64 R20, c[0x0][0x390] ;  /* 0x0000e400ff147b82 */ /* 0x000e620000000a00 */
[----:B------:R-:W-:-:S07]  /*0220*/  MOV R0, UR4 ;  /* 0x0000000400007c02 */ /* 0x000fce0008000f00 */
[----:B------:R-:W2:Y:S02]  /*0230*/  LDC.64 R18, c[0x0][0x398] ;  /* 0x0000e600ff127b82 */ /* 0x000ea40000000a00 */
.L_x_153:
[----:B------:R-:W-:-:S04]  /*0240*/  VIADD R3, R0, 0x3 ;  /* 0x0000000300037836 */ /* 0x000fc80000000000 */
[----:B0-----:R-:W-:-:S06]  /*0250*/  IMAD.WIDE.U32 R26, R3, 0x8, R22 ;  /* 0x00000008031a7825 */ /* 0x001fcc00078e0016 */
[----:B------:R-:W3:Y:S01]  /*0260*/  LDG.E.64.CONSTANT R26, desc[UR8][R26.64] ;  /* 0x000000081a1a7981 */ /* 0x000ee2000c1e9b00 */
[----:B------:R-:W-:Y:S01]  /*0270*/  BSSY.RECONVERGENT B0, `(.L_x_129) ;  /* 0x000002b000007945 */ /* 0x000fe20003800200 */
[----:B---3--:R-:W-:-:S04]  /*0280*/  LOP3.LUT R2, R15, R27, RZ, 0xfc, !PT ;  /* 0x0000001b0f027212 */ /* 0x008fc800078efcff */
[----:B------:R-:W-:-:S13]  /*0290*/  ISETP.NE.U32.AND P0, PT, R2, RZ, PT ;  /* 0x000000ff0200720c */ /* 0x000fda0003f05070 */
[----:B------:R-:W-:Y:S05]  /*02a0*/  @P0 BRA `(.L_x_130) ;  /* 0x0000000000600947 */ /* 0x000fea0003800000 */
[----:B------:R-:W0:Y:S01]  /*02b0*/  I2F.U32.RP R2, R26 ;  /* 0x0000001a00027306 */ /* 0x000e220000209000 */
[----:B------:R-:W-:Y:S01]  /*02c0*/  IMAD.MOV R11, RZ, RZ, -R26 ;  /* 0x000000ffff0b7224 */ /* 0x000fe200078e0a1a */
[----:B------:R-:W-:Y:S02]  /*02d0*/  ISETP.NE.U32.AND P2, PT, R26, RZ, PT ;  /* 0x000000ff1a00720c */ /* 0x000fe40003f45070 */
[----:B------:R-:W-:-:S04]  /*02e0*/  MOV R27, RZ ;  /* 0x000000ff001b7202 */ /* 0x000fc80000000f00 */
[----:B0-----:R-:W0:Y:S02]  /*02f0*/  MUFU.RCP R2, R2 ;  /* 0x0000000200027308 */ /* 0x001e240000001000 */
[----:B0-----:R-:W-:Y:S01]  /*0300*/  IADD3 R8, PT, PT, R2, 0xffffffe, RZ ;  /* 0x0ffffffe02087810 */ /* 0x001fe20007ffe0ff */
[----:B------:R-:W-:-:S05]  /*0310*/  HFMA2 R2, -RZ, RZ, 0, 0 ;  /* 0x00000000ff027431 */ /* 0x000fca00000001ff */
[----:B------:R0:W3:Y:S02]  /*0320*/  F2I.FTZ.U32.TRUNC.NTZ R9, R8 ;  /* 0x0000000800097305 */ /* 0x0000e4000021f000 */
[----:B0-----:R-:W-:Y:S01]  /*0330*/  MOV R8, RZ ;  /* 0x000000ff00087202 */ /* 0x001fe20000000f00 */
[----:B---3--:R-:W-:-:S04]  /*0340*/  IMAD R11, R11, R9, RZ ;  /* 0x000000090b0b7224 */ /* 0x008fc800078e02ff */
        /* <DEDUP_REMOVED lines=14> */
.L_x_130:
[----:B------:R-:W-:Y:S01]  /*0430*/  IMAD.MOV.U32 R2, RZ, RZ, R14 ;  /* 0x000000ffff027224 */ /* 0x000fe200078e000e */
[----:B------:R-:W-:Y:S01]  /*0440*/  MOV R11, R15 ;  /* 0x0000000f000b7202 */ /* 0x000fe20000000f00 */
[----:B------:R-:W-:Y:S01]  /*0450*/  IMAD.MOV.U32 R8, RZ, RZ, R26 ;  /* 0x000000ffff087224 */ /* 0x000fe200078e001a */
[----:B------:R-:W-:Y:S02]  /*0460*/  MOV R9, R27 ;  /* 0x0000001b00097202 */ /* 0x000fe40000000f00 */
[----:B------:R-:W-:-:S07]  /*0470*/  MOV R4, 0x490 ;  /* 0x0000049000047802 */ /* 0x000fce0000000f00 */
[----:B-12---:R-:W-:Y:S05]  /*0480*/  CALL.REL.NOINC `($__internal_8_$__cuda_sm20_div_u64) ;  /* 0x0000003800847944 */ /* 0x006fea0003c00000 */
[----:B------:R-:W-:-:S05]  /*0490*/  IADD3 R17, P0, PT, RZ, -R6, RZ ;  /* 0x80000006ff117210 */ /* 0x000fca0007f1e0ff */
[----:B------:R-:W-:Y:S02]  /*04a0*/  IMAD.X R13, RZ, RZ, ~R9, P0 ;  /* 0x000000ffff0d7224 */ /* 0x000fe400000e0e09 */
[----:B------:R-:W-:-:S04]  /*04b0*/  IMAD.WIDE.U32 R10, R26, R17, R14 ;  /* 0x000000111a0a7225 */ /* 0x000fc800078e000e */
[----:B------:R-:W-:Y:S01]  /*04c0*/  IMAD R13, R13, R26, RZ ;  /* 0x0000001a0d0d7224 */ /* 0x000fe200078e02ff */
[----:B------:R-:W-:Y:S02]  /*04d0*/  MOV R25, R10 ;  /* 0x0000000a00197202 */ /* 0x000fe40000000f00 */
[----:B------:R-:W-:Y:S01]  /*04e0*/  MOV R26, R6 ;  /* 0x00000006001a7202 */ /* 0x000fe20000000f00 */
[----:B------:R-:W-:Y:S02]  /*04f0*/  IMAD R13, R27, R17, R13 ;  /* 0x000000111b0d7224 */ /* 0x000fe400078e020d */
[----:B------:R-:W-:Y:S02]  /*0500*/  IMAD.MOV.U32 R27, RZ, RZ, R9 ;  /* 0x000000ffff1b7224 */ /* 0x000fe400078e0009 */
[----:B------:R-:W-:-:S07]  /*0510*/  IMAD.IADD R2, R11, 0x1, R13 ;  /* 0x000000010b027824 */ /* 0x000fce00078e020d */
.L_x_131:
[----:B------:R-:W-:Y:S05]  /*0520*/  BSYNC.RECONVERGENT B0 ;  /* 0x0000000000007941 */ /* 0x000fea0003800200 */
.L_x_129:
[----:B-1----:R-:W-:Y:S01]  /*0530*/  IMAD.WIDE.U32 R8, R3, 0x8, R20 ;  /* 0x0000000803087825 */ /* 0x002fe200078e0014 */
[----:B------:R-:W-:-:S05]  /*0540*/  IADD3 R15, PT, PT, R0, 0x2, RZ ;  /* 0x00000002000f7810 */ /* 0x000fca0007ffe0ff */
[----:B------:R-:W-:Y:S01]  /*0550*/  IMAD.WIDE.U32 R28, R15, 0x8, R22 ;  /* 0x000000080f1c7825 */ /* 0x000fe200078e0016 */
[----:B------:R-:W3:Y:S03]  /*0560*/  LDG.E.64.CONSTANT R8, desc[UR8][R8.64] ;  /* 0x0000000808087981 */ /* 0x000ee6000c1e9b00 */
[----:B--2---:R-:W-:Y:S02]  /*0570*/  IMAD.WIDE.U32 R10, R3, 0x8, R18 ;  /* 0x00000008030a7825 */ /* 0x004fe400078e0012 */
[----:B------:R-:W2:Y:S04]  /*0580*/  LDG.E.64.CONSTANT R28, desc[UR8][R28.64] ;  /* 0x000000081c1c7981 */ /* 0x000ea8000c1e9b00 */
[----:B------:R-:W4:Y:S01]  /*0590*/  LDG.E.64.CONSTANT R10, desc[UR8][R10.64] ;  /* 0x000000080a0a7981 */ /* 0x000f22000c1e9b00 */
[----:B------:R-:W-:Y:S01]  /*05a0*/  IMAD.MOV.U32 R17, RZ, RZ, R5 ;  /* 0x000000ffff117224 */ /* 0x000fe200078e0005 */
[----:B------:R-:W-:Y:S01]  /*05b0*/  MOV R6, R24 ;  /* 0x0000001800067202 */ /* 0x000fe20000000f00 */
[----:B------:R-:W-:Y:S01]  /*05c0*/  BSSY.RECONVERGENT B0, `(.L_x_132) ;  /* 0x0000035000007945 */ /* 0x000fe20003800200 */
[----:B---3--:R-:W-:-:S02]  /*05d0*/  IMAD R3, R9, R25, RZ ;  /* 0x0000001909037224 */ /* 0x008fc400078e02ff */
[----:B------:R-:W-:-:S04]  /*05e0*/  IMAD.WIDE.U32 R16, R8, R25, R16 ;  /* 0x0000001908107225 */ /* 0x000fc800078e0010 */
[----:B------:R-:W-:Y:S01]  /*05f0*/  IMAD R5, R8, R2, R3 ;  /* 0x0000000208057224 */ /* 0x000fe200078e0203 */
[----:B--2---:R-:W-:Y:S01]  /*0600*/  LOP3.LUT R3, R27, R29, RZ, 0xfc, !PT ;  /* 0x0000001d1b037212 */ /* 0x004fe200078efcff */
[----:B----4-:R-:W-:-:S03]  /*0610*/  IMAD R13, R11, R25, RZ ;  /* 0x000000190b0d7224 */ /* 0x010fc600078e02ff */
[----:B------:R-:W-:Y:S01]  /*0620*/  ISETP.NE.U32.AND P0, PT, R3, RZ, PT ;  /* 0x000000ff0300720c */ /* 0x000fe20003f05070 */
[----:B------:R-:W-:-:S04]  /*0630*/  IMAD.WIDE.U32 R24, R10, R25, R6 ;  /* 0x000000190a187225 */ /* 0x000fc800078e0006 */
[----:B------:R-:W-:Y:S02]  /*0640*/  IMAD R3, R10, R2, R13 ;  /* 0x000000020a037224 */ /* 0x000fe400078e020d */
[----:B------:R-:W-:-:S03]  /*0650*/  IMAD.IADD R5, R17, 0x1, R5 ;  /* 0x0000000111057824 */ /* 0x000fc600078e0205 */
[----:B------:R-:W-:-:S03]  /*0660*/  IADD3 R3, PT, PT, R25, R3, RZ ;  /* 0x0000000319037210 */ /* 0x000fc60007ffe0ff */
[----:B------:R-:W-:Y:S05]  /*0670*/  @P0 BRA `(.L_x_133) ;  /* 0x0000000000600947 */ /* 0x000fea0003800000 */
[----:B------:R-:W0:Y:S01]  /*0680*/  I2F.U32.RP R2, R28 ;  /* 0x0000001c00027306 */ /* 0x000e220000209000 */
[----:B------:R-:W-:Y:S01]  /*0690*/  IADD3 R9, PT, PT, RZ, -R28, RZ ;  /* 0x8000001cff097210 */ /* 0x000fe20007ffe0ff */
[----:B------:R-:W-:Y:S01]  /*06a0*/  IMAD.MOV.U32 R27, RZ, RZ, RZ ;  /* 0x000000ffff1b7224 */ /* 0x000fe200078e00ff */
[----:B------:R-:W-:-:S05]  /*06b0*/  ISETP.NE.U32.AND P2, PT, R28, RZ, PT ;  /* 0x000000ff1c00720c */ /* 0x000fca0003f45070 */
[----:B0-----:R-:W0:Y:S02]  /*06c0*/  MUFU.RCP R2, R2 ;  /* 0x0000000200027308 */ /* 0x001e240000001000 */
[----:B0-----:R-:W-:Y:S02]  /*06d0*/  VIADD R6, R2, 0xffffffe ;  /* 0x0ffffffe02067836 */ /* 0x001fe40000000000 */
[----:B------:R-:W-:-:S04]  /*06e0*/  IMAD.MOV.U32 R2, RZ, RZ, RZ ;  /* 0x000000ffff027224 */ /* 0x000fc800078e00ff */
        /* <DEDUP_REMOVED lines=14> */
[----:B------:R-:W-:Y:S01]  /*07d0*/  IMAD R29, R28, R29, R26 ;  /* 0x0000001d1c1d7224 */ /* 0x000fe200078e021a */
[----:B------:R-:W-:Y:S01]  /*07e0*/  MOV R26, R7 ;  /* 0x00000007001a7202 */ /* 0x000fe20000000f00 */
[----:B------:R-:W-:Y:S06]  /*07f0*/  BRA `(.L_x_134) ;  /* 0x0000000000447947 */ /* 0x000fec0003800000 */
.L_x_133:
[----:B------:R-:W-:Y:S01]  /*0800*/  MOV R2, R26 ;  /* 0x0000001a00027202 */ /* 0x000fe20000000f00 */
[----:B------:R-:W-:Y:S01]  /*0810*/  IMAD.MOV.U32 R8, RZ, RZ, R28 ;  /* 0x000000ffff087224 */ /* 0x000fe200078e001c */
[----:B------:R-:W-:Y:S02]  /*0820*/  MOV R11, R27 ;  /* 0x0000001b000b7202 */ /* 0x000fe40000000f00 */
[----:B------:R-:W-:Y:S02]  /*0830*/  MOV R9, R29 ;  /* 0x0000001d00097202 */ /* 0x000fe40000000f00 */
[----:B------:R-:W-:-:S07]  /*0840*/  MOV R4, 0x860 ;  /* 0x0000086000047802 */ /* 0x000fce0000000f00 */
[----:B------:R-:W-:Y:S05]  /*0850*/  CALL.REL.NOINC `($__internal_8_$__cuda_sm20_div_u64) ;  /* 0x0000003400907944 */ /* 0x000fea0003c00000 */
        /* <DEDUP_REMOVED lines=8> */
[----:B------:R-:W-:Y:S01]  /*08e0*/  IMAD R7, R29, R13, R7 ;  /* 0x0000000d1d077224 */ /* 0x000fe200078e0207 */
[----:B------:R-:W-:-:S03]  /*08f0*/  MOV R29, R10 ;  /* 0x0000000a001d7202 */ /* 0x000fc60000000f00 */
[----:B------:R-:W-:-:S07]  /*0900*/  IMAD.IADD R2, R11, 0x1, R7 ;  /* 0x000000010b027824 */ /* 0x000fce00078e0207 */
.L_x_134:
[----:B------:R-:W-:Y:S05]  /*0910*/  BSYNC.RECONVERGENT B0 ;  /* 0x0000000000007941 */ /* 0x000fea0003800200 */
.L_x_132:
[----:B------:R-:W-:Y:S02]  /*0920*/  VIADD R7, R0, 0x1 ;  /* 0x0000000100077836 */ /* 0x000fe40000000000 */
[----:B------:R-:W-:-:S04]  /*0930*/  IMAD.WIDE.U32 R8, R15, 0x8, R20 ;  /* 0x000000080f087825 */ /* 0x000fc800078e0014 */
[----:B------:R-:W-:Y:S02]  /*0940*/  IMAD.WIDE.U32 R12, R7, 0x8, R22 ;  /* 0x00000008070c7825 */ /* 0x000fe400078e0016 */
[----:B------:R-:W2:Y:S02]  /*0950*/  LDG.E.64.CONSTANT R8, desc[UR8][R8.64] ;  /* 0x0000000808087981 */ /* 0x000ea4000c1e9b00 */
[----:B------:R-:W-:Y:S02]  /*0960*/  IMAD.WIDE.U32 R10, R15, 0x8, R18 ;  /* 0x000000080f0a7825 */ /* 0x000fe400078e0012 */
[----:B------:R-:W3:Y:S04]  /*0970*/  LDG.E.64.CONSTANT R14, desc[UR8][R12.64] ;  /* 0x000000080c0e7981 */ /* 0x000ee8000c1e9b00 */
[----:B------:R-:W4:Y:S01]  /*0980*/  LDG.E.64.CONSTANT R10, desc[UR8][R10.64] ;  /* 0x000000080a0a7981 */ /* 0x000f22000c1e9b00 */
[----:B------:R-:W-:Y:S01]  /*0990*/  MOV R4, R16 ;  /* 0x0000001000047202 */ /* 0x000fe20000000f00 */
[----:B------:R-:W-:Y:S04]  /*09a0*/  BSSY.RECONVERGENT B0, `(.L_x_135) ;  /* 0x0000036000007945 */ /* 0x000fe80003800200 */
[----:B--2---:R-:W-:Y:S01]  /*09b0*/  IMAD.WIDE.U32 R16, R8, R29, R4 ;  /* 0x0000001d08107225 */ /* 0x004fe200078e0004 */
[----:B---3--:R-:W-:-:S03]  /*09c0*/  LOP3.LUT R4, R27, R15, RZ, 0xfc, !PT ;  /* 0x0000000f1b047212 */ /* 0x008fc600078efcff */
[----:B------:R-:W-:Y:S01]  /*09d0*/  IMAD R25, R9, R29, RZ ;  /* 0x0000001d09197224 */ /* 0x000fe200078e02ff */
[----:B------:R-:W-:-:S03]  /*09e0*/  ISETP.NE.U32.AND P0, PT, R4, RZ, PT ;  /* 0x000000ff0400720c */ /* 0x000fc60003f05070 */
[----:B------:R-:W-:Y:S01]  /*09f0*/  IMAD R5, R8, R2, R25 ;  /* 0x0000000208057224 */ /* 0x000fe200078e0219 */
[----:B------:R-:W-:Y:S01]  /*0a00*/  MOV R25, R3 ;  /* 0x0000000300197202 */ /* 0x000fe20000000f00 */
[-C--:B----4-:R-:W-:Y:S02]  /*0a10*/  IMAD R31, R11, R29.reuse, RZ ;  /* 0x0000001d0b1f7224 */ /* 0x090fe400078e02ff */
[----:B------:R-:W-:Y:S02]  /*0a20*/  IMAD.IADD R5, R17, 0x1, R5 ;  /* 0x0000000111057824 */ /* 0x000fe400078e0205 */
        /* <DEDUP_REMOVED lines=28> */
.L_x_136:
        /* <DEDUP_REMOVED lines=17> */
.L_x_137:
[----:B------:R-:W-:Y:S05]  /*0d00*/  BSYNC.RECONVERGENT B0 ;  /* 0x0000000000007941 */ /* 0x000fea0003800200 */
.L_x_135:
[----:B------:R-:W-:-:S04]  /*0d10*/  IMAD.WIDE.U32 R24, R0, 0x8, R22 ;  /* 0x0000000800187825 */ /* 0x000fc800078e0016 */
[C---:B------:R-:W-:Y:S02]  /*0d20*/  IMAD.WIDE.U32 R10, R7.reuse, 0x8, R20 ;  /* 0x00000008070a7825 */ /* 0x040fe400078e0014 */
[----:B------:R-:W2:Y:S02]  /*0d30*/  LDG.E.64.CONSTANT R24, desc[UR8][R24.64] ;  /* 0x0000000818187981 */ /* 0x000ea4000c1e9b00 */
[----:B------:R-:W-:Y:S02]  /*0d40*/  IMAD.WIDE.U32 R8, R7, 0x8, R18 ;  /* 0x0000000807087825 */ /* 0x000fe400078e0012 */
[----:B------:R-:W3:Y:S04]  /*0d50*/  LDG.E.64.CONSTANT R6, desc[UR8][R10.64] ;  /* 0x000000080a067981 */ /* 0x000ee8000c1e9b00 */
[----:B------:R-:W4:Y:S01]  /*0d60*/  LDG.E.64.CONSTANT R8, desc[UR8][R8.64] ;  /* 0x0000000808087981 */ /* 0x000f22000c1e9b00 */
[----:B------:R-:W-:Y:S01]  /*0d70*/  MOV R29, R3 ;  /* 0x00000003001d7202 */ /* 0x000fe20000000f00 */
[----:B------:R-:W-:Y:S01]  /*0d80*/  IMAD.MOV.U32 R4, RZ, RZ, R16 ;  /* 0x000000ffff047224 */ /* 0x000fe200078e0010 */
[----:B------:R-:W-:Y:S01]  /*0d90*/  BSSY.RECONVERGENT B0, `(.L_x_138) ;  /* 0x0000036000007945 */ /* 0x000fe20003800200 */
[----:B--2---:R-:W-:-:S04]  /*0da0*/  LOP3.LUT R3, R27, R25, RZ, 0xfc, !PT ;  /* 0x000000191b037212 */ /* 0x004fc800078efcff */
[----:B------:R-:W-:Y:S01]  /*0db0*/  ISETP.NE.U32.AND P0, PT, R3, RZ, PT ;  /* 0x000000ff0300720c */ /* 0x000fe20003f05070 */
[----:B---3--:R-:W-:-:S04]  /*0dc0*/  IMAD.WIDE.U32 R16, R6, R14, R4 ;  /* 0x0000000e06107225 */ /* 0x008fc800078e0004 */
[-C--:B----4-:R-:W-:Y:S02]  /*0dd0*/  IMAD R5, R9, R14.reuse, RZ ;  /* 0x0000000e09057224 */ /* 0x090fe400078e02ff */
[-C--:B------:R-:W-:Y:S02]  /*0de0*/  IMAD R7, R7, R14.reuse, RZ ;  /* 0x0000000e07077224 */ /* 0x080fe400078e02ff */
[----:B------:R-:W-:-:S04]  /*0df0*/  IMAD.WIDE.U32 R14, R8, R14, R28 ;  /* 0x0000000e080e7225 */ /* 0x000fc800078e001c */
[-C--:B------:R-:W-:Y:S02]  /*0e00*/  IMAD R5, R8, R2.reuse, R5 ;  /* 0x0000000208057224 */ /* 0x080fe400078e0205 */
[----:B------:R-:W-:Y:S01]  /*0e10*/  IMAD R7, R6, R2, R7 ;  /* 0x0000000206077224 */ /* 0x000fe200078e0207 */
[----:B------:R-:W-:Y:S02]  /*0e20*/  IADD3 R3, PT, PT, R0, -0x4, RZ ;  /* 0xfffffffc00037810 */ /* 0x000fe40007ffe0ff */
[----:B------:R-:W-:Y:S01]  /*0e30*/  IADD3 R5, PT, PT, R15, R5, RZ ;  /* 0x000000050f057210 */ /* 0x000fe20007ffe0ff */
[----:B------:R-:W-:Y:S01]  /*0e40*/  IMAD.IADD R7, R17, 0x1, R7 ;  /* 0x0000000111077824 */ /* 0x000fe200078e0207 */
[----:B------:R-:W-:Y:S06]  /*0e50*/  @P0 BRA `(.L_x_139) ;  /* 0x0000000000600947 */ /* 0x000fec0003800000 */
        /* <DEDUP_REMOVED lines=16> */
[----:B------:R-:W-:Y:S02]  /*0f60*/  ISETP.GE.U32.AND P1, PT, R11, R24, PT ;  /* 0x000000180b00720c */ /* 0x000fe40003f26070 */
[----:B------:R-:W-:-:S11]  /*0f70*/  MOV R11, RZ ;  /* 0x000000ff000b7202 */ /* 0x000fd60000000f00 */
[----:B------:R-:W-:Y:S02]  /*0f80*/  @P1 IADD3 R9, PT, PT, R9, 0x1, RZ ;  /* 0x0000000109091810 */ /* 0x000fe40007ffe0ff */
[----:B------:R-:W-:-:S05]  /*0f90*/  @!P2 LOP3.LUT R9, RZ, R24, RZ, 0x33, !PT ;  /* 0x00000018ff09a212 */ /* 0x000fca00078e33ff */
[----:B------:R-:W-:-:S04]  /*0fa0*/  IMAD.MOV R31, RZ, RZ, -R9 ;  /* 0x000000ffff1f7224 */ /* 0x000fc800078e0a09 */
[----:B------:R-:W-:Y:S01]  /*0fb0*/  IMAD R31, R24, R31, R26 ;  /* 0x0000001f181f7224 */ /* 0x000fe200078e021a */
[----:B------:R-:W-:Y:S01]  /*0fc0*/  MOV R26, R9 ;  /* 0x00000009001a7202 */ /* 0x000fe20000000f00 */
[----:B------:R-:W-:Y:S06]  /*0fd0*/  BRA `(.L_x_140) ;  /* 0x0000000000447947 */ /* 0x000fec0003800000 */
.L_x_139:
        /* <DEDUP_REMOVED lines=17> */
.L_x_140:
[----:B------:R-:W-:Y:S05]  /*10f0*/  BSYNC.RECONVERGENT B0 ;  /* 0x0000000000007941 */ /* 0x000fea0003800200 */
.L_x_138:
[----:B------:R-:W-:-:S04]  /*1100*/  IMAD.WIDE.U32 R12, R0, 0x8, R20 ;  /* 0x00000008000c7825 */ /* 0x000fc800078e0014 */
[C---:B------:R-:W-:Y:S02]  /*1110*/  VIADD R15, R0.reuse, 0xffffffff ;  /* 0xffffffff000f7836 */ /* 0x040fe40000000000 */
[----:B------:R-:W2:Y:S01]  /*1120*/  LDG.E.64.CONSTANT R12, desc[UR8][R12.64] ;  /* 0x000000080c0c7981 */ /* 0x000ea2000c1e9b00 */
[----:B------:R-:W-:-:S04]  /*1130*/  IMAD.WIDE.U32 R8, R0, 0x8, R18 ;  /* 0x0000000800087825 */ /* 0x000fc800078e0012 */
[----:B------:R-:W-:Y:S02]  /*1140*/  IMAD.WIDE.U32 R24, R15, 0x8, R22 ;  /* 0x000000080f187825 */ /* 0x000fe400078e0016 */
[----:B------:R-:W3:Y:S04]  /*1150*/  LDG.E.64.CONSTANT R8, desc[UR8][R8.64] ;  /* 0x0000000808087981 */ /* 0x000ee8000c1e9b00 */
[----:B------:R-:W4:Y:S01]  /*1160*/  LDG.E.64.CONSTANT R24, desc[UR8][R24.64] ;  /* 0x0000000818187981 */ /* 0x000f22000c1e9b00 */
[----:B------:R-:W-:Y:S02]  /*1170*/  MOV R6, R16 ;  /* 0x0000001000067202 */ /* 0x000fe40000000f00 */
[----:B------:R-:W-:Y:S01]  /*1180*/  MOV R4, R14 ;  /* 0x0000000e00047202 */ /* 0x000fe20000000f00 */
[----:B------:R-:W-:Y:S01]  /*1190*/  BSSY.RECONVERGENT B0, `(.L_x_141) ;  /* 0x0000035000007945 */ /* 0x000fe20003800200 */
[----:B--2---:R-:W-:-:S02]  /*11a0*/  IMAD R2, R13, R31, RZ ;  /* 0x0000001f0d027224 */ /* 0x004fc400078e02ff */
[----:B------:R-:W-:-:S04]  /*11b0*/  IMAD.WIDE.U32 R28, R12, R31, R6 ;  /* 0x0000001f0c1c7225 */ /* 0x000fc800078e0006 */
[----:B------:R-:W-:Y:S01]  /*11c0*/  IMAD R7, R12, R11, R2 ;  /* 0x0000000b0c077224 */ /* 0x000fe200078e0202 */
[----:B----4-:R-:W-:-:S04]  /*11d0*/  LOP3.LUT R2, R27, R25, RZ, 0xfc, !PT ;  /* 0x000000191b027212 */ /* 0x010fc800078efcff */
[----:B------:R-:W-:Y:S01]  /*11e0*/  ISETP.NE.U32.AND P0, PT, R2, RZ, PT ;  /* 0x000000ff0200720c */ /* 0x000fe20003f05070 */
[-C--:B---3--:R-:W-:Y:S02]  /*11f0*/  IMAD R6, R9, R31.reuse, RZ ;  /* 0x0000001f09067224 */ /* 0x088fe400078e02ff */
[----:B------:R-:W-:-:S04]  /*1200*/  IMAD.WIDE.U32 R16, R8, R31, R4 ;  /* 0x0000001f08107225 */ /* 0x000fc800078e0004 */
[----:B------:R-:W-:Y:S02]  /*1210*/  IMAD R11, R8, R11, R6 ;  /* 0x0000000b080b7224 */ /* 0x000fe400078e0206 */
[----:B------:R-:W-:-:S03]  /*1220*/  IMAD.IADD R5, R29, 0x1, R7 ;  /* 0x000000011d057824 */ /* 0x000fc600078e0207 */
[----:B------:R-:W-:Y:S01]  /*1230*/  IADD3 R7, PT, PT, R17, R11, RZ ;  /* 0x0000000b11077210 */ /* 0x000fe20007ffe0ff */
        /* <DEDUP_REMOVED lines=25> */
.L_x_142:
[----:B------:R-:W-:Y:S01]  /*13d0*/  MOV R2, R26 ;  /* 0x0000001a00027202 */ /* 0x000fe20000000f00 */
[----:B------:R-:W-:Y:S01]  /*13e0*/  IMAD.MOV.U32 R8, RZ, RZ, R24 ;  /* 0x000000ffff087224 */ /* 0x000fe200078e0018 */
[----:B------:R-:W-:Y:S02]  /*13f0*/  MOV R11, R27 ;  /* 0x0000001b000b7202 */ /* 0x000fe40000000f00 */
[----:B------:R-:W-:Y:S02]  /*1400*/  MOV R9, R25 ;  /* 0x0000001900097202 */ /* 0x000fe40000000f00 */
[----:B------:R-:W-:-:S07]  /*1410*/  MOV R4, 0x1430 ;  /* 0x0000143000047802 */ /* 0x000fce0000000f00 */
[----:B------:R-:W-:Y:S05]  /*1420*/  CALL.REL.NOINC `($__internal_8_$__cuda_sm20_div_u64) ;  /* 0x00000028009c7944 */ /* 0x000fea0003c00000 */
        /* <DEDUP_REMOVED lines=8> */
[----:B------:R-:W-:Y:S02]  /*14b0*/  MOV R31, R10 ;  /* 0x0000000a001f7202 */ /* 0x000fe40000000f00 */
[----:B------:R-:W-:Y:S01]  /*14c0*/  MOV R25, R9 ;  /* 0x0000000900197202 */ /* 0x000fe20000000f00 */
[----:B------:R-:W-:-:S07]  /*14d0*/  IMAD.IADD R11, R11, 0x1, R13 ;  /* 0x000000010b0b7824 */ /* 0x000fce00078e020d */
.L_x_143:
[----:B------:R-:W-:Y:S05]  /*14e0*/  BSYNC.RECONVERGENT B0 ;  /* 0x0000000000007941 */ /* 0x000fea0003800200 */
.L_x_141:
[----:B------:R-:W-:-:S04]  /*14f0*/  IMAD.WIDE.U32 R12, R15, 0x8, R20 ;  /* 0x000000080f0c7825 */ /* 0x000fc800078e0014 */
[----:B------:R-:W-:Y:S02]  /*1500*/  VIADD R29, R0, 0xfffffffe ;  /* 0xfffffffe001d7836 */ /* 0x000fe40000000000 */
        /* <DEDUP_REMOVED lines=43> */
.L_x_145:
        /* <DEDUP_REMOVED lines=17> */
.L_x_146:
[----:B------:R-:W-:Y:S05]  /*18d0*/  BSYNC.RECONVERGENT B0 ;  /* 0x0000000000007941 */ /* 0x000fea0003800200 */
.L_x_144:
        /* <DEDUP_REMOVED lines=45> */
.L_x_148:
        /* <DEDUP_REMOVED lines=17> */
.L_x_149:
[----:B------:R-:W-:Y:S05]  /*1cc0*/  BSYNC.RECONVERGENT B0 ;  /* 0x0000000000007941 */ /* 0x000fea0003800200 */
.L_x_147:
[----:B------:R-:W-:-:S04]  /*1cd0*/  IMAD.WIDE.U32 R8, R15, 0x8, R20 ;  /* 0x000000080f087825 */ /* 0x000fc800078e0014 */
[----:B------:R-:W-:Y:S02]  /*1ce0*/  IMAD.WIDE.U32 R30, R3, 0x8, R22 ;  /* 0x00000008031e7825 */ /* 0x000fe400078e0016 */
[----:B------:R-:W2:Y:S02]  /*1cf0*/  LDG.E.64.CONSTANT R8, desc[UR8][R8.64] ;  /* 0x0000000808087981 */ /* 0x000ea4000c1e9b00 */
[----:B------:R-:W-:Y:S02]  /*1d00*/  IMAD.WIDE.U32 R12, R15, 0x8, R18 ;  /* 0x000000080f0c7825 */ /* 0x000fe400078e0012 */
[----:B------:R-:W3:Y:S04]  /*1d10*/  LDG.E.64.CONSTANT R14, desc[UR8][R30.64] ;  /* 0x000000081e0e7981 */ /* 0x000ee8000c1e9b00 */
[----:B------:R-:W4:Y:S01]  /*1d20*/  LDG.E.64.CONSTANT R12, desc[UR8][R12.64] ;  /* 0x000000080c0c7981 */ /* 0x000f22000c1e9b00 */
[----:B------:R-:W-:Y:S01]  /*1d30*/  IMAD.MOV.U32 R4, RZ, RZ, R28 ;  /* 0x000000ffff047224 */ /* 0x000fe200078e001c */
[----:B------:R-:W-:Y:S01]  /*1d40*/  MOV R6, R16 ;  /* 0x0000001000067202 */ /* 0x000fe20000000f00 */
[----:B------:R-:W-:Y:S02]  /*1d50*/  BSSY.RECONVERGENT B0, `(.L_x_150) ;  /* 0x0000035000007945 */ /* 0x000fe40003800200 */
[----:B--2---:R-:W-:Y:S01]  /*1d60*/  IMAD.WIDE.U32 R26, R8, R11, R4 ;  /* 0x0000000b081a7225 */ /* 0x004fe200078e0004 */
[----:B---3--:R-:W-:-:S03]  /*1d70*/  LOP3.LUT R4, R25, R15, RZ, 0xfc, !PT ;  /* 0x0000000f19047212 */ /* 0x008fc600078efcff */
[-C--:B------:R-:W-:Y:S01]  /*1d80*/  IMAD R17, R9, R11.reuse, RZ ;  /* 0x0000000b09117224 */ /* 0x080fe200078e02ff */
[----:B------:R-:W-:Y:S01]  /*1d90*/  ISETP.NE.U32.AND P0, PT, R4, RZ, PT ;  /* 0x000000ff0400720c */ /* 0x000fe20003f05070 */
[-C--:B----4-:R-:W-:Y:S02]  /*1da0*/  IMAD R29, R13, R11.reuse, RZ ;  /* 0x0000000b0d1d7224 */ /* 0x090fe400078e02ff */
[----:B------:R-:W-:Y:S02]  /*1db0*/  IMAD R5, R8, R2, R17 ;  /* 0x0000000208057224 */ /* 0x000fe400078e0211 */
[----:B------:R-:W-:-:S03]  /*1dc0*/  IMAD.WIDE.U32 R16, R12, R11, R6 ;  /* 0x0000000b0c107225 */ /* 0x000fc600078e0006 */
[----:B------:R-:W-:Y:S01]  /*1dd0*/  IADD3 R7, PT, PT, R27, R5, RZ ;  /* 0x000000051b077210 */ /* 0x000fe20007ffe0ff */
[----:B------:R-:W-:-:S04]  /*1de0*/  IMAD R29, R12, R2, R29 ;  /* 0x000000020c1d7224 */ /* 0x000fc800078e021d */
[----:B------:R-:W-:Y:S01]  /*1df0*/  IMAD.IADD R5, R17, 0x1, R29 ;  /* 0x0000000111057824 */ /* 0x000fe200078e021d */
[----:B------:R-:W-:Y:S06]  /*1e00*/  @P0 BRA `(.L_x_151) ;  /* 0x0000000000600947 */ /* 0x000fec0003800000 */
[----:B------:R-:W0:Y:S01]  /*1e10*/  I2F.U32.RP R2, R14 ;  /* 0x0000000e00027306 */ /* 0x000e220000209000 */
[----:B------:R-:W-:Y:S01]  /*1e20*/  IADD3 R11, PT, PT, RZ, -R14, RZ ;  /* 0x8000000eff0b7210 */ /* 0x000fe20007ffe0ff */
[----:B------:R-:W-:Y:S01]  /*1e30*/  IMAD.MOV.U32 R15, RZ, RZ, RZ ;  /* 0x000000ffff0f7224 */ /* 0x000fe200078e00ff */
[----:B------:R-:W-:-:S05]  /*1e40*/  ISETP.NE.U32.AND P2, PT, R14, RZ, PT ;  /* 0x000000ff0e00720c */ /* 0x000fca0003f45070 */
[----:B0-----:R-:W0:Y:S02]  /*1e50*/  MUFU.RCP R2, R2 ;  /* 0x0000000200027308 */ /* 0x001e240000001000 */
[----:B0-----:R-:W-:Y:S01]  /*1e60*/  IADD3 R8, PT, PT, R2, 0xffffffe, RZ ;  /* 0x0ffffffe02087810 */ /* 0x001fe20007ffe0ff */
[----:B------:R-:W-:-:S05]  /*1e70*/  HFMA2 R2, -RZ, RZ, 0, 0 ;  /* 0x00000000ff027431 */ /* 0x000fca00000001ff */
        /* <DEDUP_REMOVED lines=17> */
.L_x_151:
[----:B------:R-:W-:Y:S01]  /*1f90*/  IMAD.MOV.U32 R2, RZ, RZ, R24 ;  /* 0x000000ffff027224 */ /* 0x000fe200078e0018 */
[----:B------:R-:W-:Y:S01]  /*1fa0*/  MOV R11, R25 ;  /* 0x00000019000b7202 */ /* 0x000fe20000000f00 */
[----:B------:R-:W-:Y:S01]  /*1fb0*/  IMAD.MOV.U32 R9, RZ, RZ, R15 ;  /* 0x000000ffff097224 */ /* 0x000fe200078e000f */
[----:B------:R-:W-:Y:S02]  /*1fc0*/  MOV R8, R14 ;  /* 0x0000000e00087202 */ /* 0x000fe40000000f00 */
[----:B------:R-:W-:-:S07]  /*1fd0*/  MOV R4, 0x1ff0 ;  /* 0x00001ff000047802 */ /* 0x000fce0000000f00 */
[----:B------:R-:W-:Y:S05]  /*1fe0*/  CALL.REL.NOINC `($__internal_8_$__cuda_sm20_div_u64) ;  /* 0x0000001c00ac7944 */ /* 0x000fea0003c00000 */
[----:B------:R-:W-:Y:S01]  /*1ff0*/  IADD3 R29, P0, PT, RZ, -R6, RZ ;  /* 0x80000006ff1d7210 */ /* 0x000fe20007f1e0ff */
[----:B------:R-:W-:Y:S01]  /*2000*/  IMAD.MOV.U32 R11, RZ, RZ, R25 ;  /* 0x000000ffff0b7224 */ /* 0x000fe200078e0019 */
[----:B------:R-:W-:Y:S02]  /*2010*/  MOV R10, R24 ;  /* 0x00000018000a7202 */ /* 0x000fe40000000f00 */
[----:B------:R-:W-:-:S03]  /*2020*/  IADD3.X R13, PT, PT, RZ, ~R9, RZ, P0, !PT ;  /* 0x80000009ff0d7210 */ /* 0x000fc600007fe4ff */
[----:B------:R-:W-:-:S04]  /*2030*/  IMAD.WIDE.U32 R10, R14, R29, R10 ;  /* 0x0000001d0e0a7225 */ /* 0x000fc800078e000a */
[----:B------:R-:W-:Y:S01]  /*2040*/  IMAD R13, R13, R14, RZ ;  /* 0x0000000e0d0d7224 */ /* 0x000fe200078e02ff */
[----:B------:R-:W-:Y:S02]  /*2050*/  MOV R14, R6 ;  /* 0x00000006000e7202 */ /* 0x000fe40000000f00 */
[----:B------:R-:W-:Y:S01]  /*2060*/  MOV R25, R10 ;  /* 0x0000000a00197202 */ /* 0x000fe20000000f00 */
[----:B------:R-:W-:Y:S01]  /*2070*/  IMAD R13, R15, R29, R13 ;  /* 0x0000001d0f0d7224 */ /* 0x000fe200078e020d */
[----:B------:R-:W-:-:S03]  /*2080*/  MOV R15, R9 ;  /* 0x00000009000f7202 */ /* 0x000fc60000000f00 */
[----:B------:R-:W-:-:S07]  /*2090*/  IMAD.IADD R2, R11, 0x1, R13 ;  /* 0x000000010b027824 */ /* 0x000fce00078e020d */
.L_x_152:
[----:B------:R-:W-:Y:S05]  /*20a0*/  BSYNC.RECONVERGENT B0 ;  /* 0x0000000000007941 */ /* 0x000fea0003800200 */
.L_x_150:
[----:B------:R-:W-:-:S04]  /*20b0*/  IMAD.WIDE.U32 R10, R3, 0x8, R20 ;  /* 0x00000008030a7825 */ /* 0x000fc800078e0014 */
[----:B------:R-:W-:Y:S02]  /*20c0*/  IMAD.WIDE.U32 R8, R3, 0x8, R18 ;  /* 0x0000000803087825 */ /* 0x000fe400078e0012 */
[----:B------:R-:W2:Y:S04]  /*20d0*/  LDG.E.64.CONSTANT R10, desc[UR8][R10.64] ;  /* 0x000000080a0a7981 */ /* 0x000ea8000c1e9b00 */
[----:B------:R-:W3:Y:S01]  /*20e0*/  LDG.E.64.CONSTANT R8, desc[UR8][R8.64] ;  /* 0x0000000808087981 */ /* 0x000ee2000c1e9b00 */
[----:B------:R-:W-:Y:S01]  /*20f0*/  UIADD3 UR5, UPT, UPT, UR5, 0x8, URZ ;  /* 0x0000000805057890 */ /* 0x000fe2000fffe0ff */
[----:B------:R-:W-:Y:S01]  /*2100*/  MOV R6, R26 ;  /* 0x0000001a00067202 */ /* 0x000fe20000000f00 */
[----:B------:R-:W-:Y:S02]  /*2110*/  IMAD.MOV.U32 R4, RZ, RZ, R16 ;  /* 0x000000ffff047224 */ /* 0x000fe400078e0010 */
[----:B------:R-:W-:Y:S01]  /*2120*/  UISETP.NE.AND UP0, UPT, UR5, URZ, UPT ;  /* 0x000000ff0500728c */ /* 0x000fe2000bf05270 */
[----:B------:R-:W-:-:S02]  /*2130*/  VIADD R0, R0, 0xfffffff8 ;  /* 0xfffffff800007836 */ /* 0x000fc40000000000 */
[-C--:B--2---:R-:W-:Y:S02]  /*2140*/  IMAD R3, R11, R25.reuse, RZ ;  /* 0x000000190b037224 */ /* 0x084fe400078e02ff */
[----:B------:R-:W-:-:S04]  /*2150*/  IMAD.WIDE.U32 R16, R10, R25, R6 ;  /* 0x000000190a107225 */ /* 0x000fc800078e0006 */
[-C--:B---3--:R-:W-:Y:S02]  /*2160*/  IMAD R13, R9, R25.reuse, RZ ;  /* 0x00000019090d7224 */ /* 0x088fe400078e02ff */
[----:B------:R-:W-:Y:S02]  /*2170*/  IMAD R3, R10, R2, R3 ;  /* 0x000000020a037224 */ /* 0x000fe400078e0203 */
[----:B------:R-:W-:-:S03]  /*2180*/  IMAD.WIDE.U32 R24, R8, R25, R4 ;  /* 0x0000001908187225 */ /* 0x000fc600078e0004 */
[----:B------:R-:W-:Y:S01]  /*2190*/  IADD3 R5, PT, PT, R17, R3, RZ ;  /* 0x0000000311057210 */ /* 0x000fe20007ffe0ff */
[----:B------:R-:W-:-:S05]  /*21a0*/  IMAD R13, R8, R2, R13 ;  /* 0x00000002080d7224 */ /* 0x000fca00078e020d */
[----:B------:R-:W-:Y:S01]  /*21b0*/  IADD3 R7, PT, PT, R25, R13, RZ ;  /* 0x0000000d19077210 */ /* 0x000fe20007ffe0ff */
[----:B------:R-:W-:Y:S06]  /*21c0*/  BRA.U UP0, `(.L_x_153) ;  /* 0xffffffe1001c7547 */ /* 0x000fec000b83ffff */
[----:B------:R-:W-:-:S07]  /*21d0*/  IADD3 R3, PT, PT, R0, 0x3, RZ ;  /* 0x0000000300037810 */ /* 0x000fce0007ffe0ff */
.L_x_128:
        /* <DEDUP_REMOVED lines=37> */
.L_x_156:
[----:B------:R-:W-:Y:S01]  /*2430*/  MOV R2, R14 ;  /* 0x0000000e00027202 */ /* 0x000fe20000000f00 */
[----:B------:R-:W-:Y:S01]  /*2440*/  IMAD.MOV.U32 R8, RZ, RZ, R18 ;  /* 0x000000ffff087224 */ /* 0x000fe200078e0012 */
[----:B------:R-:W-:Y:S02]  /*2450*/  MOV R11, R15 ;  /* 0x0000000f000b7202 */ /* 0x000fe40000000f00 */
[----:B------:R-:W-:Y:S02]  /*2460*/  MOV R9, R19 ;  /* 0x0000001300097202 */ /* 0x000fe40000000f00 */
[----:B------:R-:W-:-:S07]  /*2470*/  MOV R4, 0x2490 ;  /* 0x0000249000047802 */ /* 0x000fce0000000f00 */
[----:B------:R-:W-:Y:S05]  /*2480*/  CALL.REL.NOINC `($__internal_8_$__cuda_sm20_div_u64) ;  /* 0x0000001800847944 */ /* 0x000fea0003c00000 */
[----:B------:R-:W-:-:S04]  /*2490*/  IADD3 R13, P0, PT, RZ, -R6, RZ ;  /* 0x80000006ff0d7210 */ /* 0x000fc80007f1e0ff */
[----:B------:R-:W-:Y:S01]  /*24a0*/  IADD3.X R11, PT, PT, RZ, ~R9, RZ, P0, !PT ;  /* 0x80000009ff0b7210 */ /* 0x000fe200007fe4ff */
[----:B------:R-:W-:-:S04]  /*24b0*/  IMAD.WIDE.U32 R20, R18, R13, R14 ;  /* 0x0000000d12147225 */ /* 0x000fc800078e000e */
[----:B------:R-:W-:Y:S01]  /*24c0*/  IMAD R11, R11, R18, RZ ;  /* 0x000000120b0b7224 */ /* 0x000fe200078e02ff */
[----:B------:R-:W-:-:S03]  /*24d0*/  MOV R18, R6 ;  /* 0x0000000600127202 */ /* 0x000fc60000000f00 */
[----:B------:R-:W-:Y:S01]  /*24e0*/  IMAD R11, R19, R13, R11 ;  /* 0x0000000d130b7224 */ /* 0x000fe200078e020b */
[----:B------:R-:W-:-:S03]  /*24f0*/  MOV R19, R9 ;  /* 0x0000000900137202 */ /* 0x000fc60000000f00 */
[----:B------:R-:W-:-:S07]  /*2500*/  IMAD.IADD R2, R21, 0x1, R11 ;  /* 0x0000000115027824 */ /* 0x000fce00078e020b */
.L_x_157:
[----:B------:R-:W-:Y:S05]  /*2510*/  BSYNC.RECONVERGENT B0 ;  /* 0x0000000000007941 */ /* 0x000fea0003800200 */
.L_x_155:
[----:B------:R-:W0:Y:S01]  /*2520*/  LDC.64 R14, c[0x0][0x3a0] ;  /* 0x0000e800ff0e7b82 */ /* 0x000e220000000a00 */
[----:B------:R-:W-:-:S07]  /*2530*/  VIADD R0, R3, 0xffffffff ;  /* 0xffffffff03007836 */ /* 0x000fce0000000000 */
[----:B------:R-:W1:Y:S08]  /*2540*/  LDC.64 R8, c[0x0][0x398] ;  /* 0x0000e600ff087b82 */ /* 0x000e700000000a00 */
[----:B------:R-:W2:Y:S01]  /*2550*/  LDC.64 R10, c[0x0][0x390] ;  /* 0x0000e400ff0a7b82 */ /* 0x000ea20000000a00 */
[----:B0-----:R-:W-:-:S06]  /*2560*/  IMAD.WIDE.U32 R14, R0, 0x8, R14 ;  /* 0x00000008000e7825 */ /* 0x001fcc00078e000e */
[----:B------:R-:W3:Y:S01]  /*2570*/  LDG.E.64.CONSTANT R14, desc[UR8][R14.64] ;  /* 0x000000080e0e7981 */ /* 0x000ee2000c1e9b00 */
[----:B-1----:R-:W-:-:S06]  /*2580*/  IMAD.WIDE.U32 R8, R3, 0x8, R8 ;  /* 0x0000000803087825 */ /* 0x002fcc00078e0008 */
[----:B------:R-:W4:Y:S01]  /*2590*/  LDG.E.64.CONSTANT R8, desc[UR8][R8.64] ;  /* 0x0000000808087981 */ /* 0x000f22000c1e9b00 */
[----:B--2---:R-:W-:-:S06]  /*25a0*/  IMAD.WIDE.U32 R10, R3, 0x8, R10 ;  /* 0x00000008030a7825 */ /* 0x004fcc00078e000a */
[----:B------:R-:W2:Y:S01]  /*25b0*/  LDG.E.64.CONSTANT R10, desc[UR8][R10.64] ;  /* 0x000000080a0a7981 */ /* 0x000ea2000c1e9b00 */
[----:B------:R-:W-:Y:S02]  /*25c0*/  MOV R17, R5 ;  /* 0x0000000500117202 */ /* 0x000fe40000000f00 */
[----:B------:R-:W-:Y:S01]  /*25d0*/  MOV R25, R7 ;  /* 0x0000000700197202 */ /* 0x000fe20000000f00 */
[----:B------:R-:W-:Y:S01]  /*25e0*/  BSSY.RECONVERGENT B0, `(.L_x_158) ;  /* 0x0000035000007945 */ /* 0x000fe20003800200 */
[----:B---3--:R-:W-:-:S04]  /*25f0*/  LOP3.LUT R4, R19, R15, RZ, 0xfc, !PT ;  /* 0x0000000f13047212 */ /* 0x008fc800078efcff */
[----:B------:R-:W-:Y:S01]  /*2600*/  ISETP.NE.U32.AND P0, PT, R4, RZ, PT ;  /* 0x000000ff0400720c */ /* 0x000fe20003f05070 */
[----:B----4-:R-:W-:-:S04]  /*2610*/  IMAD R5, R9, R20, RZ ;  /* 0x0000001409057224 */ /* 0x010fc800078e02ff */
[----:B------:R-:W-:Y:S02]  /*2620*/  IMAD R5, R8, R2, R5 ;  /* 0x0000000208057224 */ /* 0x000fe400078e0205 */
[-C--:B--2---:R-:W-:Y:S02]  /*2630*/  IMAD R13, R11, R20.reuse, RZ ;  /* 0x000000140b0d7224 */ /* 0x084fe400078e02ff */
[----:B------:R-:W-:-:S04]  /*2640*/  IMAD.WIDE.U32 R16, R10, R20, R16 ;  /* 0x000000140a107225 */ /* 0x000fc800078e0010 */
[----:B------:R-:W-:-:S04]  /*2650*/  IMAD.WIDE.U32 R20, R8, R20, R24 ;  /* 0x0000001408147225 */ /* 0x000fc800078e0018 */
[----:B------:R-:W-:Y:S01]  /*2660*/  IMAD R13, R10, R2, R13 ;  /* 0x000000020a0d7224 */ /* 0x000fe200078e020d */
[----:B------:R-:W-:-:S03]  /*2670*/  IADD3 R23, PT, PT, R21, R5, RZ ;  /* 0x0000000515177210 */ /* 0x000fc60007ffe0ff */
[----:B------:R-:W-:Y:S01]  /*2680*/  IMAD.IADD R25, R17, 0x1, R13 ;  /* 0x0000000111197824 */ /* 0x000fe200078e020d */
        /* <DEDUP_REMOVED lines=25> */
.L_x_159:
        /* <DEDUP_REMOVED lines=17> */
.L_x_160:
[----:B------:R-:W-:Y:S05]  /*2930*/  BSYNC.RECONVERGENT B0 ;  /* 0x0000000000007941 */ /* 0x000fea0003800200 */
.L_x_158:
        /* <DEDUP_REMOVED lines=15> */
[-C--:B----4-:R-:W-:Y:S02]  /*2a30*/  IMAD R17, R11, R7.reuse, RZ ;  /* 0x000000070b117224 */ /* 0x090fe400078e02ff */
[----:B------:R-:W-:-:S04]  /*2a40*/  IMAD.WIDE.U32 R22, R10, R7, R22 ;  /* 0x000000070a167225 */ /* 0x000fc800078e0016 */
[-C--:B--2---:R-:W-:Y:S02]  /*2a50*/  IMAD R13, R9, R7.reuse, RZ ;  /* 0x00000007090d7224 */ /* 0x084fe400078e02ff */
[----:B------:R-:W-:Y:S02]  /*2a60*/  IMAD R17, R10, R2, R17 ;  /* 0x000000020a117224 */ /* 0x000fe400078e0211 */
        /* <DEDUP_REMOVED lines=29> */
.L_x_162:
        /* <DEDUP_REMOVED lines=17> */
.L_x_163:
[----:B------:R-:W-:Y:S05]  /*2d50*/  BSYNC.RECONVERGENT B0 ;  /* 0x0000000000007941 */ /* 0x000fea0003800200 */
.L_x_161:
        /* <DEDUP_REMOVED lines=18> */
[----:B------:R-:W-:-:S04]  /*2e80*/  IMAD.WIDE.U32 R16, R4, R7, R16 ;  /* 0x0000000704107225 */ /* 0x000fc800078e0010 */
[-C--:B------:R-:W-:Y:S02]  /*2e90*/  IMAD R13, R4, R2.reuse, R13 ;  /* 0x00000002040d7224 */ /* 0x080fe400078e020d */
[----:B------:R-:W-:-:S03]  /*2ea0*/  IMAD R11, R8, R2, R11 ;  /* 0x00000002080b7224 */ /* 0x000fc600078e020b */
[----:B------:R-:W-:Y:S01]  /*2eb0*/  IADD3 R23, PT, PT, R17, R13, RZ ;  /* 0x0000000d11177210 */ /* 0x000fe20007ffe0ff */
[----:B------:R-:W-:Y:S01]  /*2ec0*/  IMAD.IADD R25, R21, 0x1, R11 ;  /* 0x0000000115197824 */ /* 0x000fe200078e020b */
[----:B------:R-:W-:Y:S06]  /*2ed0*/  @P0 BRA `(.L_x_165) ;  /* 0x0000000000600947 */ /* 0x000fec0003800000 */
[----:B------:R-:W0:Y:S01]  /*2ee0*/  I2F.U32.RP R2, R18 ;  /* 0x0000001200027306 */ /* 0x000e220000209000 */
[----:B------:R-:W-:Y:S01]  /*2ef0*/  IMAD.MOV R7, RZ, RZ, -R18 ;  /* 0x000000ffff077224 */ /* 0x000fe200078e0a12 */
[----:B------:R-:W-:Y:S02]  /*2f00*/  ISETP.NE.U32.AND P2, PT, R18, RZ, PT ;  /* 0x000000ff1200720c */ /* 0x000fe40003f45070 */
[----:B------:R-:W-:-:S04]  /*2f10*/  MOV R15, RZ ;  /* 0x000000ff000f7202 */ /* 0x000fc80000000f00 */
[----:B0-----:R-:W0:Y:S02]  /*2f20*/  MUFU.RCP R2, R2 ;  /* 0x0000000200027308 */ /* 0x001e240000001000 */
[----:B0-----:R-:W-:Y:S01]  /*2f30*/  IADD3 R4, PT, PT, R2, 0xffffffe, RZ ;  /* 0x0ffffffe02047810 */ /* 0x001fe20007ffe0ff */
[----:B------:R-:W-:-:S05]  /*2f40*/  HFMA2 R2, -RZ, RZ, 0, 0 ;  /* 0x00000000ff027431 */ /* 0x000fca00000001ff */
        /* <DEDUP_REMOVED lines=14> */
[----:B------:R-:W-:Y:S02]  /*3030*/  IMAD R19, R18, R19, R14 ;  /* 0x0000001312137224 */ /* 0x000fe400078e020e */
[----:B------:R-:W-:Y:S01]  /*3040*/  IMAD.MOV.U32 R14, RZ, RZ, R5 ;  /* 0x000000ffff0e7224 */ /* 0x000fe200078e0005 */
[----:B------:R-:W-:Y:S06]  /*3050*/  BRA `(.L_x_166) ;  /* 0x0000000000447947 */ /* 0x000fec0003800000 */
.L_x_165:
        /* <DEDUP_REMOVED lines=17> */
.L_x_166:
[----:B------:R-:W-:Y:S05]  /*3170*/  BSYNC.RECONVERGENT B0 ;  /* 0x0000000000007941 */ /* 0x000fea0003800200 */
.L_x_164:
[----:B------:R-:W0:Y:S08]  /*3180*/  LDC.64 R4, c[0x0][0x390] ;  /* 0x0000e400ff047b82 */ /* 0x000e300000000a00 */
[----:B------:R-:W1:Y:S01]  /*3190*/  LDC.64 R6, c[0x0][0x398] ;  /* 0x0000e600ff067b82 */ /* 0x000e620000000a00 */
[----:B0-----:R-:W-:-:S06]  /*31a0*/  IMAD.WIDE.U32 R4, R0, 0x8, R4 ;  /* 0x0000000800047825 */ /* 0x001fcc00078e0004 */
[----:B------:R-:W2:Y:S01]  /*31b0*/  LDG.E.64.CONSTANT R4, desc[UR8][R4.64] ;  /* 0x0000000804047981 */ /* 0x000ea2000c1e9b00 */
[----:B-1----:R-:W-:-:S06]  /*31c0*/  IMAD.WIDE.U32 R6, R0, 0x8, R6 ;  /* 0x0000000800067825 */ /* 0x002fcc00078e0006 */
[----:B------:R-:W3:Y:S01]  /*31d0*/  LDG.E.64.CONSTANT R6, desc[UR8][R6.64] ;  /* 0x0000000806067981 */ /* 0x000ee2000c1e9b00 */
[----:B------:R-:W-:Y:S01]  /*31e0*/  IMAD.MOV.U32 R24, RZ, RZ, R20 ;  /* 0x000000ffff187224 */ /* 0x000fe200078e0014 */
[----:B------:R-:W-:Y:S02]  /*31f0*/  MOV R22, R16 ;  /* 0x0000001000167202 */ /* 0x000fe40000000f00 */
[----:B------:R-:W-:Y:S01]  /*3200*/  IADD3 R3, PT, PT, R3, -0x4, RZ ;  /* 0xfffffffc03037810 */ /* 0x000fe20007ffe0ff */
[-C--:B--2---:R-:W-:Y:S02]  /*3210*/  IMAD R9, R5, R19.reuse, RZ ;  /* 0x0000001305097224 */ /* 0x084fe400078e02ff */
[----:B------:R-:W-:-:S04]  /*3220*/  IMAD.WIDE.U32 R16, R4, R19, R24 ;  /* 0x0000001304107225 */ /* 0x000fc800078e0018 */
[-C--:B---3--:R-:W-:Y:S02]  /*3230*/  IMAD R11, R7, R19.reuse, RZ ;  /* 0x00000013070b7224 */ /* 0x088fe400078e02ff */
[----:B------:R-:W-:Y:S02]  /*3240*/  IMAD R9, R4, R2, R9 ;  /* 0x0000000204097224 */ /* 0x000fe400078e0209 */
[----:B------:R-:W-:-:S04]  /*3250*/  IMAD.WIDE.U32 R24, R6, R19, R22 ;  /* 0x0000001306187225 */ /* 0x000fc800078e0016 */
[----:B------:R-:W-:Y:S01]  /*3260*/  IMAD R11, R6, R2, R11 ;  /* 0x00000002060b7224 */ /* 0x000fe200078e020b */
[----:B------:R-:W-:-:S03]  /*3270*/  IADD3 R5, PT, PT, R17, R9, RZ ;  /* 0x0000000911057210 */ /* 0x000fc60007ffe0ff */
[----:B------:R-:W-:-:S07]  /*3280*/  IMAD.IADD R7, R25, 0x1, R11 ;  /* 0x0000000119077824 */ /* 0x000fce00078e020b */
.L_x_154:
        /* <DEDUP_REMOVED lines=35> */
.L_x_169:
        /* <DEDUP_REMOVED lines=14> */
.L_x_170:
[----:B------:R-:W-:Y:S05]  /*35a0*/  BSYNC.RECONVERGENT B0 ;  /* 0x0000000000007941 */ /* 0x000fea0003800200 */
.L_x_168:
        /* <DEDUP_REMOVED lines=48> */
.L_x_172:
        /* <DEDUP_REMOVED lines=12> */
[----:B------:R-:W-:Y:S01]  /*3970*/  MOV R14, R6 ;  /* 0x00000006000e7202 */ /* 0x000fe20000000f00 */
[----:B------:R-:W-:Y:S02]  /*3980*/  IMAD.MOV.U32 R19, RZ, RZ, R4 ;  /* 0x000000ffff137224 */ /* 0x000fe400078e0004 */
[----:B------:R-:W-:Y:S01]  /*3990*/  IMAD R7, R15, R11, R7 ;  /* 0x0000000b0f077224 */ /* 0x000fe200078e0207 */
[----:B------:R-:W-:-:S04]  /*39a0*/  MOV R15, R9 ;  /* 0x00000009000f7202 */ /* 0x000fc80000000f00 */
[----:B------:R-:W-:-:S07]  /*39b0*/  IADD3 R2, PT, PT, R5, R7, RZ ;  /* 0x0000000705027210 */ /* 0x000fce0007ffe0ff */
.L_x_173:
[----:B------:R-:W-:Y:S05]  /*39c0*/  BSYNC.RECONVERGENT B0 ;  /* 0x0000000000007941 */ /* 0x000fea0003800200 */
.L_x_171:
        /* <DEDUP_REMOVED lines=17> */
.L_x_167:
        /* <DEDUP_REMOVED lines=31> */
.L_x_175:
[----:B------:R-:W-:-:S07]  /*3cd0*/  MOV R0, 0x3cf0 ;  /* 0x00003cf000007802 */ /* 0x000fce0000000f00 */
[----:B------:R-:W-:Y:S05]  /*3ce0*/  CALL.REL.NOINC `($__internal_9_$__cuda_sm20_rem_u64) ;  /* 0x00000004007c7944 */ /* 0x000fea0003c00000 */
[----:B------:R-:W-:Y:S02]  /*3cf0*/  MOV R8, R2 ;  /* 0x0000000200087202 */ /* 0x000fe40000000f00 */
[----:B------:R-:W-:-:S07]  /*3d00*/  MOV R9, R11 ;  /* 0x0000000b00097202 */ /* 0x000fce0000000f00 */
.L_x_176:
[----:B------:R-:W-:Y:S05]  /*3d10*/  BSYNC.RECONVERGENT B0 ;  /* 0x0000000000007941 */ /* 0x000fea0003800200 */
.L_x_174:
[----:B------:R-:W0:Y:S08]  /*3d20*/  LDC.64 R10, c[0x0][0x390] ;  /* 0x0000e400ff0a7b82 */ /* 0x000e300000000a00 */
[----:B------:R-:W1:Y:S01]  /*3d30*/  LDC.64 R12, c[0x0][0x398] ;  /* 0x0000e600ff0c7b82 */ /* 0x000e620000000a00 */
[----:B0-----:R-:W-:-:S06]  /*3d40*/  IMAD.WIDE.U32 R10, R3, 0x8, R10 ;  /* 0x00000008030a7825 */ /* 0x001fcc00078e000a */
[----:B------:R-:W2:Y:S01]  /*3d50*/  LDG.E.64.CONSTANT R10, desc[UR8][R10.64] ;  /* 0x000000080a0a7981 */ /* 0x000ea2000c1e9b00 */
[----:B-1----:R-:W-:-:S06]  /*3d60*/  IMAD.WIDE.U32 R2, R3, 0x8, R12 ;  /* 0x0000000803027825 */ /* 0x002fcc00078e000c */
[----:B------:R-:W3:Y:S01]  /*3d70*/  LDG.E.64.CONSTANT R2, desc[UR8][R2.64] ;  /* 0x0000000802027981 */ /* 0x000ee2000c1e9b00 */
[----:B------:R-:W-:Y:S01]  /*3d80*/  IMAD.MOV.U32 R17, RZ, RZ, R5 ;  /* 0x000000ffff117224 */ /* 0x000fe200078e0005 */
[----:B------:R-:W-:Y:S01]  /*3d90*/  MOV R25, R7 ;  /* 0x0000000700197202 */ /* 0x000fe20000000f00 */
        /* <DEDUP_REMOVED lines=8> */
.L_x_127:
        /* <DEDUP_REMOVED lines=8> */
        .weak           $__internal_8_$__cuda_sm20_div_u64
        .type           $__internal_8_$__cuda_sm20_div_u64,@function
        .size           $__internal_8_$__cuda_sm20_div_u64,($__internal_9_$__cuda_sm20_rem_u64 - $__internal_8_$__cuda_sm20_div_u64)
$__internal_8_$__cuda_sm20_div_u64:
[----:B------:R-:W0:Y:S08]  /*3ea0*/  I2F.U64.RP R30, R8 ;  /* 0x00000008001e7312 */ /* 0x000e300000309000 */
[----:B0-----:R-:W0:Y:S02]  /*3eb0*/  MUFU.RCP R12, R30 ;  /* 0x0000001e000c7308 */ /* 0x001e240000001000 */
[----:B0-----:R-:W-:-:S06]  /*3ec0*/  IADD3 R12, PT, PT, R12, 0x1ffffffe, RZ ;  /* 0x1ffffffe0c0c7810 */ /* 0x001fcc0007ffe0ff */
[----:B------:R-:W0:Y:S02]  /*3ed0*/  F2I.U64.TRUNC R32, R12 ;  /* 0x0000000c00207311 */ /* 0x000e24000020d800 */
[----:B0-----:R-:W-:-:S04]  /*3ee0*/  IMAD.WIDE.U32 R34, R32, R8, RZ ;  /* 0x0000000820227225 */ /* 0x001fc800078e00ff */
[C---:B------:R-:W-:Y:S01]  /*3ef0*/  IMAD R13, R32.reuse, R9, R35 ;  /* 0x00000009200d7224 */ /* 0x040fe200078e0223 */
[----:B------:R-:W-:Y:S01]  /*3f00*/  IADD3 R6, P0, PT, RZ, -R34, RZ ;  /* 0x80000022ff067210 */ /* 0x000fe20007f1e0ff */
[----:B------:R-:W-:Y:S02]  /*3f10*/  IMAD.MOV.U32 R35, RZ, RZ, R32 ;  /* 0x000000ffff237224 */ /* 0x000fe400078e0020 */
[----:B------:R-:W-:Y:S02]  /*3f20*/  IMAD R10, R33, R8, R13 ;  /* 0x00000008210a7224 */ /* 0x000fe400078e020d */
[----:B------:R-:W-:-:S03]  /*3f30*/  IMAD.HI.U32 R34, R32, R6, RZ ;  /* 0x0000000620227227 */ /* 0x000fc600078e00ff */
[----:B------:R-:W-:-:S05]  /*3f40*/  IADD3.X R10, PT, PT, RZ, ~R10, RZ, P0, !PT ;  /* 0x8000000aff0a7210 */ /* 0x000fca00007fe4ff */
[----:B------:R-:W-:-:S04]  /*3f50*/  IMAD.WIDE.U32 R34, P0, R32, R10, R34 ;  /* 0x0000000a20227225 */ /* 0x000fc80007800022 */
[----:B------:R-:W-:-:S04]  /*3f60*/  IMAD.HI.U32 R13, R33, R10, RZ ;  /* 0x0000000a210d7227 */ /* 0x000fc800078e00ff */
[----:B------:R-:W-:Y:S01]  /*3f70*/  IMAD.HI.U32 R6, P1, R33, R6, R34 ;  /* 0x0000000621067227 */ /* 0x000fe20007820022 */
[----:B------:R-:W-:-:S03]  /*3f80*/  IADD3.X R13, PT, PT, R13, R33, RZ, P0, !PT ;  /* 0x000000210d0d7210 */ /* 0x000fc600007fe4ff */
[----:B------:R-:W-:-:S05]  /*3f90*/  IMAD R31, R33, R10, RZ ;  /* 0x0000000a211f7224 */ /* 0x000fca00078e02ff */
[----:B------:R-:W-:-:S04]  /*3fa0*/  IADD3 R31, P0, PT, R31, R6, RZ ;  /* 0x000000061f1f7210 */ /* 0x000fc80007f1e0ff */
[----:B------:R-:W-:Y:S01]  /*3fb0*/  IADD3.X R13, PT, PT, RZ, RZ, R13, P0, P1 ;  /* 0x000000ffff0d7210 */ /* 0x000fe200007e240d */
[----:B------:R-:W-:-:S04]  /*3fc0*/  IMAD.WIDE.U32 R32, R31, R8, RZ ;  /* 0x000000081f207225 */ /* 0x000fc800078e00ff */
[----:B------:R-:W-:Y:S01]  /*3fd0*/  IMAD R6, R31, R9, R33 ;  /* 0x000000091f067224 */ /* 0x000fe200078e0221 */
[----:B------:R-:W-:-:S03]  /*3fe0*/  IADD3 R10, P0, PT, RZ, -R32, RZ ;  /* 0x80000020ff0a7210 */ /* 0x000fc60007f1e0ff */
[----:B------:R-:W-:Y:S02]  /*3ff0*/  IMAD R6, R13, R8, R6 ;  /* 0x000000080d067224 */ /* 0x000fe400078e0206 */
[----:B------:R-:W-:-:S03]  /*4000*/  IMAD.HI.U32 R30, R31, R10, RZ ;  /* 0x0000000a1f1e7227 */ /* 0x000fc600078e00ff */
[----:B------:R-:W-:-:S05]  /*4010*/  IADD3.X R6, PT, PT, RZ, ~R6, RZ, P0, !PT ;  /* 0x80000006ff067210 */ /* 0x000fca00007fe4ff */
[----:B------:R-:W-:-:S04]  /*4020*/  IMAD.WIDE.U32 R30, P0, R31, R6, R30 ;  /* 0x000000061f1e7225 */ /* 0x000fc8000780001e */
[----:B------:R-:W-:-:S04]  /*4030*/  IMAD.HI.U32 R12, R13, R6, RZ ;  /* 0x000000060d0c7227 */ /* 0x000fc800078e00ff */
[----:B------:R-:W-:-:S04]  /*4040*/  IMAD.HI.U32 R10, P1, R13, R10, R30 ;  /* 0x0000000a0d0a7227 */ /* 0x000fc8000782001e */
[----:B------:R-:W-:Y:S02]  /*4050*/  HFMA2 R31, -RZ, RZ, 0, 0 ;  /* 0x00000000ff1f7431 */ /* 0x000fe400000001ff */
[----:B------:R-:W-:Y:S02]  /*4060*/  IMAD.X R12, R12, 0x1, R13, P0 ;  /* 0x000000010c0c7824 */ /* 0x000fe400000e060d */
[----:B------:R-:W-:-:S05]  /*4070*/  IMAD R13, R13, R6, RZ ;  /* 0x000000060d0d7224 */ /* 0x000fca00078e02ff */
[----:B------:R-:W-:-:S04]  /*4080*/  IADD3 R10, P0, PT, R13, R10, RZ ;  /* 0x0000000a0d0a7210 */ /* 0x000fc80007f1e0ff */
[----:B------:R-:W-:Y:S01]  /*4090*/  IADD3.X R12, PT, PT, RZ, RZ, R12, P0, P1 ;  /* 0x000000ffff0c7210 */ /* 0x000fe200007e240c */
[----:B------:R-:W-:-:S04]  /*40a0*/  IMAD.HI.U32 R30, R10, R2, RZ ;  /* 0x000000020a1e7227 */ /* 0x000fc800078e00ff */
[-C--:B------:R-:W-:Y:S02]  /*40b0*/  IMAD R6, R12, R11.reuse, RZ ;  /* 0x0000000b0c067224 */ /* 0x080fe400078e02ff */
[----:B------:R-:W-:-:S04]  /*40c0*/  IMAD.WIDE.U32 R30, R10, R11, R30 ;  /* 0x0000000b0a1e7225 */ /* 0x000fc800078e001e */
[----:B------:R-:W-:-:S04]  /*40d0*/  IMAD.HI.U32 R13, P0, R12, R2, R30 ;  /* 0x000000020c0d7227 */ /* 0x000fc8000780001e */
[----:B------:R-:W-:Y:S01]  /*40e0*/  IMAD.HI.U32 R12, R12, R11, RZ ;  /* 0x0000000b0c0c7227 */ /* 0x000fe200078e00ff */
[----:B------:R-:W-:-:S05]  /*40f0*/  IADD3 R6, P1, PT, R6, R13, RZ ;  /* 0x0000000d06067210 */ /* 0x000fca0007f3e0ff */
[----:B------:R-:W-:-:S04]  /*4100*/  IMAD.WIDE.U32 R30, R6, R8, RZ ;  /* 0x00000008061e7225 */ /* 0x000fc800078e00ff */
[----:B------:R-:W-:Y:S01]  /*4110*/  IMAD R13, R6, R9, R31 ;  /* 0x00000009060d7224 */ /* 0x000fe200078e021f */
[----:B------:R-:W-:Y:S02]  /*4120*/  IADD3 R31, P2, PT, -R30, R2, RZ ;  /* 0x000000021e1f7210 */ /* 0x000fe40007f5e1ff */
[----:B------:R-:W-:-:S05]  /*4130*/  IADD3.X R2, PT, PT, R12, RZ, RZ, P0, !PT ;  /* 0x000000ff0c027210 */ /* 0x000fca00007fe4ff */
[----:B------:R-:W-:Y:S01]  /*4140*/  IMAD.X R2, RZ, RZ, R2, P1 ;  /* 0x000000ffff027224 */ /* 0x000fe200008e0602 */
[----:B------:R-:W-:-:S03]  /*4150*/  ISETP.GE.U32.AND P1, PT, R31, R8, PT ;  /* 0x000000081f00720c */ /* 0x000fc60003f26070 */
[----:B------:R-:W-:-:S05]  /*4160*/  IMAD R10, R2, R8, R13 ;  /* 0x00000008020a7224 */ /* 0x000fca00078e020d */
[----:B------:R-:W-:Y:S02]  /*4170*/  IADD3.X R10, PT, PT, ~R10, R11, RZ, P2, !PT ;  /* 0x0000000b0a0a7210 */ /* 0x000fe400017fe5ff */
[----:B------:R-:W-:Y:S02]  /*4180*/  IADD3 R11, P3, PT, R6, 0x1, RZ ;  /* 0x00000001060b7810 */ /* 0x000fe40007f7e0ff */
[----:B------:R-:W-:Y:S02]  /*4190*/  ISETP.GE.U32.AND.EX P1, PT, R10, R9, PT, P1 ;  /* 0x000000090a00720c */ /* 0x000fe40003f26110 */
[-C--:B------:R-:W-:Y:S01]  /*41a0*/  IADD3 R12, P2, PT, -R8, R31.reuse, RZ ;  /* 0x0000001f080c7210 */ /* 0x080fe20007f5e1ff */
[----:B------:R-:W-:Y:S01]  /*41b0*/  IMAD.X R13, RZ, RZ, R2, P3 ;  /* 0x000000ffff0d7224 */ /* 0x000fe200018e0602 */
[----:B------:R-:W-:Y:S02]  /*41c0*/  SEL R6, R11, R6, P1 ;  /* 0x000000060b067207 */ /* 0x000fe40000800000 */
[----:B------:R-:W-:-:S02]  /*41d0*/  SEL R31, R12, R31, P1 ;  /* 0x0000001f0c1f7207 */ /* 0x000fc40000800000 */
[----:B------:R-:W-:Y:S02]  /*41e0*/  IADD3.X R11, PT, PT, ~R9, R10, RZ, P2, !PT ;  /* 0x0000000a090b7210 */ /* 0x000fe400017fe5ff */
[----:B------:R-:W-:Y:S02]  /*41f0*/  ISETP.GE.U32.AND P0, PT, R31, R8, PT ;  /* 0x000000081f00720c */ /* 0x000fe40003f06070 */
[----:B------:R-:W-:Y:S02]  /*4200*/  SEL R10, R11, R10, P1 ;  /* 0x0000000a0b0a7207 */ /* 0x000fe40000800000 */
[----:B------:R-:W-:Y:S02]  /*4210*/  SEL R13, R13, R2, P1 ;  /* 0x000000020d0d7207 */ /* 0x000fe40000800000 */
[----:B------:R-:W-:Y:S02]  /*4220*/  IADD3 R11, P2, PT, R6, 0x1, RZ ;  /* 0x00000001060b7810 */ /* 0x000fe40007f5e0ff */
[----:B------:R-:W-:-:S02]  /*4230*/  ISETP.NE.U32.AND P1, PT, R8, RZ, PT ;  /* 0x000000ff0800720c */ /* 0x000fc40003f25070 */
[----:B------:R-:W-:Y:S02]  /*4240*/  ISETP.GE.U32.AND.EX P0, PT, R10, R9, PT, P0 ;  /* 0x000000090a00720c */ /* 0x000fe40003f06100 */
[----:B------:R-:W-:Y:S02]  /*4250*/  ISETP.NE.AND.EX P1, PT, R9, RZ, PT, P1 ;  /* 0x000000ff0900720c */ /* 0x000fe40003f25310 */
[----:B------:R-:W-:Y:S02]  /*4260*/  SEL R11, R11, R6, P0 ;  /* 0x000000060b0b7207 */ /* 0x000fe40000000000 */
[----:B------:R-:W-:Y:S02]  /*4270*/  IADD3.X R2, PT, PT, RZ, R13, RZ, P2, !PT ;  /* 0x0000000dff027210 */ /* 0x000fe400017fe4ff */
[----:B------:R-:W-:Y:S01]  /*4280*/  SEL R6, R11, 0xffffffff, P1 ;  /* 0xffffffff0b067807 */ /* 0x000fe20000800000 */
[----:B------:R-:W-:Y:S01]  /*4290*/  IMAD.MOV.U32 R11, RZ, RZ, 0x0 ;  /* 0x00000000ff0b7424 */ /* 0x000fe200078e00ff */
[----:B------:R-:W-:-:S02]  /*42a0*/  MOV R10, R4 ;  /* 0x00000004000a7202 */ /* 0x000fc40000000f00 */
[----:B------:R-:W-:-:S04]  /*42b0*/  SEL R2, R2, R13, P0 ;  /* 0x0000000d02027207 */ /* 0x000fc80000000000 */
[----:B------:R-:W-:Y:S01]  /*42c0*/  SEL R9, R2, 0xffffffff, P1 ;  /* 0xffffffff02097807 */ /* 0x000fe20000800000 */
[----:B------:R-:W-:Y:S06]  /*42d0*/  RET.REL.NODEC R10 `(copy_strided_nd_float_kernel) ;  /* 0xffffffbc0a487950 */ /* 0x000fec0003c3ffff */
        .weak           $__internal_9_$__cuda_sm20_rem_u64
        .type           $__internal_9_$__cuda_sm20_rem_u64,@function
        .size           $__internal_9_$__cuda_sm20_rem_u64,(.L_x_203 - $__internal_9_$__cuda_sm20_rem_u64)
$__internal_9_$__cuda_sm20_rem_u64:
        /* <DEDUP_REMOVED lines=23> */
[----:B------:R-:W-:-:S05]  /*4450*/  IADD3.X R2, PT, PT, RZ, ~R2, RZ, P0, !PT ;  /* 0x80000002ff027210 */ /* 0x000fca00007fe4ff */
[----:B------:R-:W-:-:S04]  /*4460*/  IMAD.WIDE.U32 R12, P0, R13, R2, R12 ;  /* 0x000000020d0c7225 */ /* 0x000fc8000780000c */
[C---:B------:R-:W-:Y:S02]  /*4470*/  IMAD R4, R17.reuse, R2, RZ ;  /* 0x0000000211047224 */ /* 0x040fe400078e02ff */
[----:B------:R-:W-:-:S04]  /*4480*/  IMAD.HI.U32 R13, P1, R17, R11, R12 ;  /* 0x0000000b110d7227 */ /* 0x000fc8000782000c */
[----:B------:R-:W-:Y:S02]  /*4490*/  HFMA2 R11, -RZ, RZ, 0, 0 ;  /* 0x00000000ff0b7431 */ /* 0x000fe400000001ff */
        /* <DEDUP_REMOVED lines=35> */
[----:B------:R-:W-:Y:S06]  /*46d0*/  RET.REL.NODEC R8 `(copy_strided_nd_float_kernel) ;  /* 0xffffffb808487950 */ /* 0x000fec0003c3ffff */
.L_x_177:
        /* <DEDUP_REMOVED lines=10> */
.L_x_203:


//--------------------- .text.copy_strided_3d_float_kernel --------------------------
	.section	.text.copy_strided_3d_float_kernel,"ax",@progbits
	.align	128
        .global         copy_strided_3d_float_kernel
        .type           copy_strided_3d_float_kernel,@function
        .size           copy_strided_3d_float_kernel,(.L_x_217 - copy_strided_3d_float_kernel)
        .other          copy_strided_3d_float_kernel,@"STO_CUDA_ENTRY STV_DEFAULT"
copy_strided_3d_float_kernel:
.text.copy_strided_3d_float_kernel:
[----:B------:R-:W-:Y:S01]  /*0000*/  LDC R1, c[0x0][0x37c] ;  /* 0x0000df00ff017b82 */ /* 0x000fe20000000800 */
[----:B------:R-:W0:Y:S07]  /*0010*/  S2R R0, SR_TID.Y ;  /* 0x0000000000007919 */ /* 0x000e2e0000002200 */
[----:B------:R-:W0:Y:S01]  /*0020*/  S2UR UR4, SR_CTAID.Y ;  /* 0x00000000000479c3 */ /* 0x000e220000002600 */
[----:B------:R-:W1:Y:S01]  /*0030*/  LDCU UR6, c[0x0][0x3c8] ;  /* 0x00007900ff0677ac */ /* 0x000e620008000800 */
[----:B------:R-:W2:Y:S06]  /*0040*/  S2R R2, SR_TID.X ;  /* 0x0000000000027919 */ /* 0x000eac0000002100 */
[----:B------:R-:W0:Y:S08]  /*0050*/  LDC R7, c[0x0][0x364] ;  /* 0x0000d900ff077b82 */ /* 0x000e300000000800 */
[----:B------:R-:W3:Y:S08]  /*0060*/  LDC.64 R4, c[0x0][0x3c0] ;  /* 0x0000f000ff047b82 */ /* 0x000ef00000000a00 */
[----:B------:R-:W2:Y:S08]  /*0070*/  S2UR UR5, SR_CTAID.X ;  /* 0x00000000000579c3 */ /* 0x000eb00000002500 */
[----:B------:R-:W2:Y:S01]  /*0080*/  LDC R9, c[0x0][0x360] ;  /* 0x0000d800ff097b82 */ /* 0x000ea20000000800 */
[----:B0-----:R-:W-:-:S07]  /*0090*/  IMAD R7, R7, UR4, R0 ;  /* 0x0000000407077c24 */ /* 0x001fce000f8e0200 */
[----:B------:R-:W0:Y:S01]  /*00a0*/  S2UR UR7, SR_CTAID.Z ;  /* 0x00000000000779c3 */ /* 0x000e220000002700 */
[----:B---3--:R-:W-:Y:S01]  /*00b0*/  ISETP.GE.U32.AND P0, PT, R7, R5, PT ;  /* 0x000000050700720c */ /* 0x008fe20003f06070 */
[----:B--2---:R-:W-:-:S03]  /*00c0*/  IMAD R9, R9, UR5, R2 ;  /* 0x0000000509097c24 */ /* 0x004fc6000f8e0202 */
[----:B0-----:R-:W-:-:S04]  /*00d0*/  ISETP.LE.U32.OR P0, PT, R4, UR7, P0 ;  /* 0x0000000704007c0c */ /* 0x001fc80008703470 */
[----:B-1----:R-:W-:-:S13]  /*00e0*/  ISETP.GE.U32.OR P0, PT, R9, UR6, P0 ;  /* 0x0000000609007c0c */ /* 0x002fda0008706470 */
[----:B------:R-:W-:Y:S05]  /*00f0*/  @P0 EXIT ;  /* 0x000000000000094d */ /* 0x000fea0003800000 */
[----:B------:R-:W0:Y:S01]  /*0100*/  LDCU.128 UR16, c[0x0][0x3a0] ;  /* 0x00007400ff1077ac */ /* 0x000e220008000c00 */
[----:B------:R-:W1:Y:S01]  /*0110*/  LDC.64 R4, c[0x0][0x3b0] ;  /* 0x0000ec00ff047b82 */ /* 0x000e620000000a00 */
[----:B------:R-:W2:Y:S01]  /*0120*/  LDCU.128 UR20, c[0x0][0x380] ;  /* 0x00007000ff1477ac */ /* 0x000ea20008000c00 */
[----:B------:R-:W3:Y:S06]  /*0130*/  LDCU.64 UR12, c[0x0][0x358] ;  /* 0x00006b00ff0c77ac */ /* 0x000eec0008000a00 */
[----:B------:R-:W4:Y:S01]  /*0140*/  LDC.64 R10, c[0x0][0x3b8] ;  /* 0x0000ee00ff0a7b82 */ /* 0x000f220000000a00 */
[----:B------:R-:W5:Y:S01]  /*0150*/  LDCU.128 UR8, c[0x0][0x390] ;  /* 0x00007200ff0877ac */ /* 0x000f620008000c00 */
[----:B0-----:R-:W-:-:S04]  /*0160*/  UIMAD.WIDE.U32 UR4, UR7, UR18, URZ ;  /* 0x00000012070472a5 */ /* 0x001fc8000f8e00ff */
[----:B------:R-:W-:-:S06]  /*0170*/  UIMAD UR5, UR7, UR19, UR5 ;  /* 0x00000013070572a4 */ /* 0x000fcc000f8e0205 */
[----:B-1----:R-:W-:-:S04]  /*0180*/  IMAD.WIDE.U32 R2, R7, R4, UR4 ;  /* 0x0000000407027e25 */ /* 0x002fc8000f8e0004 */
[----:B------:R-:W-:Y:S02]  /*0190*/  IMAD R3, R7, R5, R3 ;  /* 0x0000000507037224 */ /* 0x000fe400078e0203 */
[----:B----4-:R-:W-:-:S04]  /*01a0*/  IMAD.WIDE.U32 R2, R9, R10, R2 ;  /* 0x0000000a09027225 */ /* 0x010fc800078e0002 */
[----:B------:R-:W-:Y:S01]  /*01b0*/  IMAD R3, R9, R11, R3 ;  /* 0x0000000b09037224 */ /* 0x000fe200078e0203 */
[----:B--2---:R-:W-:-:S04]  /*01c0*/  LEA R4, P0, R2, UR22, 0x2 ;  /* 0x0000001602047c11 */ /* 0x004fc8000f8010ff */
[----:B------:R-:W-:-:S05]  /*01d0*/  LEA.HI.X R5, R2, UR23, R3, 0x2, P0 ;  /* 0x0000001702057c11 */ /* 0x000fca00080f1403 */
[----:B---3--:R0:W2:Y:S01]  /*01e0*/  LDG.E.CONSTANT R11, desc[UR12][R4.64] ;  /* 0x0000000c040b7981 */ /* 0x0080a2000c1e9900 */
[----:B-----5:R-:W-:-:S04]  /*01f0*/  UIMAD.WIDE.U32 UR4, UR7, UR8, URZ ;  /* 0x00000008070472a5 */ /* 0x020fc8000f8e00ff */
[----:B------:R-:W-:Y:S02]  /*0200*/  UIMAD UR6, UR7, UR9, UR5 ;  /* 0x00000009070672a4 */ /* 0x000fe4000f8e0205 */
[----:B------:R-:W-:Y:S02]  /*0210*/  MOV R3, UR5 ;  /* 0x0000000500037c02 */ /* 0x000fe40008000f00 */
[----:B------:R-:W-:Y:S02]  /*0220*/  MOV R2, UR4 ;  /* 0x0000000400027c02 */ /* 0x000fe40008000f00 */
[----:B------:R-:W-:-:S03]  /*0230*/  MOV R3, UR6 ;  /* 0x0000000600037c02 */ /* 0x000fc60008000f00 */
[----:B------:R-:W-:-:S04]  /*0240*/  IMAD.WIDE.U32 R2, R7, UR10, R2 ;  /* 0x0000000a07027c25 */ /* 0x000fc8000f8e0002 */
[----:B------:R-:W-:Y:S02]  /*0250*/  IMAD R3, R7, UR11, R3 ;  /* 0x0000000b07037c24 */ /* 0x000fe4000f8e0203 */
[----:B------:R-:W-:-:S04]  /*0260*/  IMAD.WIDE.U32 R2, R9, UR16, R2 ;  /* 0x0000001009027c25 */ /* 0x000fc8000f8e0002 */
[----:B------:R-:W-:Y:S01]  /*0270*/  IMAD R9, R9, UR17, R3 ;  /* 0x0000001109097c24 */ /* 0x000fe2000f8e0203 */
[----:B0-----:R-:W-:-:S04]  /*0280*/  LEA R4, P0, R2, UR20, 0x2 ;  /* 0x0000001402047c11 */ /* 0x001fc8000f8010ff */
[----:B------:R-:W-:-:S05]  /*0290*/  LEA.HI.X R5, R2, UR21, R9, 0x2, P0 ;  /* 0x0000001502057c11 */ /* 0x000fca00080f1409 */
[----:B--2---:R-:W-:Y:S01]  /*02a0*/  STG.E desc[UR12][R4.64], R11 ;  /* 0x0000000b04007986 */ /* 0x004fe2000c10190c */
[----:B------:R-:W-:Y:S05]  /*02b0*/  EXIT ;  /* 0x000000000000794d */ /* 0x000fea0003800000 */
.L_x_178:
        /* <DEDUP_REMOVED lines=12> */
.L_x_217:


//--------------------- .text.copy_strided_2d_float_kernel --------------------------
	.section	.text.copy_strided_2d_float_kernel,"ax",@progbits
	.align	128
        .global         copy_strided_2d_float_kernel
        .type           copy_strided_2d_float_kernel,@function
        .size           copy_strided_2d_float_kernel,(.L_x_218 - copy_strided_2d_float_kernel)
        .other          copy_strided_2d_float_kernel,@"STO_CUDA_ENTRY STV_DEFAULT"
copy_strided_2d_float_kernel:
.text.copy_strided_2d_float_kernel:
[----:B------:R-:W-:Y:S01]  /*0000*/  LDC R1, c[0x0][0x37c] ;  /* 0x0000df00ff017b82 */ /* 0x000fe20000000800 */
[----:B------:R-:W0:Y:S07]  /*0010*/  S2R R2, SR_TID.X ;  /* 0x0000000000027919 */ /* 0x000e2e0000002100 */
[----:B------:R-:W1:Y:S01]  /*0020*/  LDC R7, c[0x0][0x364] ;  /* 0x0000d900ff077b82 */ /* 0x000e620000000800 */
[----:B------:R-:W2:Y:S01]  /*0030*/  LDCU.64 UR6, c[0x0][0x3b0] ;  /* 0x00007600ff0677ac */ /* 0x000ea20008000a00 */
[----:B------:R-:W1:Y:S06]  /*0040*/  S2R R0, SR_TID.Y ;  /* 0x0000000000007919 */ /* 0x000e6c0000002200 */
[----:B------:R-:W0:Y:S08]  /*0050*/  S2UR UR5, SR_CTAID.X ;  /* 0x00000000000579c3 */ /* 0x000e300000002500 */
[----:B------:R-:W0:Y:S08]  /*0060*/  LDC R9, c[0x0][0x360] ;  /* 0x0000d800ff097b82 */ /* 0x000e300000000800 */
[----:B------:R-:W1:Y:S01]  /*0070*/  S2UR UR4, SR_CTAID.Y ;  /* 0x00000000000479c3 */ /* 0x000e620000002600 */
[----:B0-----:R-:W-:-:S05]  /*0080*/  IMAD R9, R9, UR5, R2 ;  /* 0x0000000509097c24 */ /* 0x001fca000f8e0202 */
[----:B--2---:R-:W-:Y:S01]  /*0090*/  ISETP.GE.U32.AND P0, PT, R9, UR7, PT ;  /* 0x0000000709007c0c */ /* 0x004fe2000bf06070 */
[----:B-1----:R-:W-:-:S05]  /*00a0*/  IMAD R7, R7, UR4, R0 ;  /* 0x0000000407077c24 */ /* 0x002fca000f8e0200 */
[----:B------:R-:W-:-:S13]  /*00b0*/  ISETP.GE.U32.OR P0, PT, R7, UR6, P0 ;  /* 0x0000000607007c0c */ /* 0x000fda0008706470 */
[----:B------:R-:W-:Y:S05]  /*00c0*/  @P0 EXIT ;  /* 0x000000000000094d */ /* 0x000fea0003800000 */
[----:B------:R-:W0:Y:S01]  /*00d0*/  LDCU.128 UR4, c[0x0][0x3a0] ;  /* 0x00007400ff0477ac */ /* 0x000e220008000c00 */
[----:B------:R-:W1:Y:S01]  /*00e0*/  LDCU.128 UR12, c[0x0][0x380] ;  /* 0x00007000ff0c77ac */ /* 0x000e620008000c00 */
[----:B------:R-:W2:Y:S01]  /*00f0*/  LDCU.128 UR8, c[0x0][0x390] ;  /* 0x00007200ff0877ac */ /* 0x000ea20008000c00 */
[----:B0-----:R-:W-:-:S04]  /*0100*/  IMAD.WIDE.U32 R2, R7, UR4, RZ ;  /* 0x0000000407027c25 */ /* 0x001fc8000f8e00ff */
[----:B------:R-:W-:Y:S01]  /*0110*/  IMAD R3, R7, UR5, R3 ;  /* 0x0000000507037c24 */ /* 0x000fe2000f8e0203 */
[----:B------:R-:W0:Y:S01]  /*0120*/  LDCU.64 UR4, c[0x0][0x358] ;  /* 0x00006b00ff0477ac */ /* 0x000e220008000a00 */
[----:B------:R-:W-:-:S04]  /*0130*/  IMAD.WIDE.U32 R2, R9, UR6, R2 ;  /* 0x0000000609027c25 */ /* 0x000fc8000f8e0002 */
[----:B------:R-:W-:Y:S01]  /*0140*/  IMAD R3, R9, UR7, R3 ;  /* 0x0000000709037c24 */ /* 0x000fe2000f8e0203 */
[----:B-1----:R-:W-:-:S04]  /*0150*/  LEA R4, P0, R2, UR14, 0x2 ;  /* 0x0000000e02047c11 */ /* 0x002fc8000f8010ff */
[----:B------:R-:W-:-:S06]  /*0160*/  LEA.HI.X R5, R2, UR15, R3, 0x2, P0 ;  /* 0x0000000f02057c11 */ /* 0x000fcc00080f1403 */
[----:B0-----:R-:W3:Y:S01]  /*0170*/  LDG.E.CONSTANT R5, desc[UR4][R4.64] ;  /* 0x0000000404057981 */ /* 0x001ee2000c1e9900 */
[----:B--2---:R-:W-:-:S04]  /*0180*/  IMAD.WIDE.U32 R2, R7, UR8, RZ ;  /* 0x0000000807027c25 */ /* 0x004fc8000f8e00ff */
[----:B------:R-:W-:Y:S02]  /*0190*/  IMAD R3, R7, UR9, R3 ;  /* 0x0000000907037c24 */ /* 0x000fe4000f8e0203 */
[----:B------:R-:W-:-:S04]  /*01a0*/  IMAD.WIDE.U32 R2, R9, UR10, R2 ;  /* 0x0000000a09027c25 */ /* 0x000fc8000f8e0002 */
[----:B------:R-:W-:Y:S01]  /*01b0*/  IMAD R9, R9, UR11, R3 ;  /* 0x0000000b09097c24 */ /* 0x000fe2000f8e0203 */
[----:B------:R-:W-:-:S04]  /*01c0*/  LEA R6, P0, R2, UR12, 0x2 ;  /* 0x0000000c02067c11 */ /* 0x000fc8000f8010ff */
[----:B------:R-:W-:-:S05]  /*01d0*/  LEA.HI.X R7, R2, UR13, R9, 0x2, P0 ;  /* 0x0000000d02077c11 */ /* 0x000fca00080f1409 */
[----:B---3--:R-:W-:Y:S01]  /*01e0*/  STG.E desc[UR4][R6.64], R5 ;  /* 0x0000000506007986 */ /* 0x008fe2000c101904 */
[----:B------:R-:W-:Y:S05]  /*01f0*/  EXIT ;  /* 0x000000000000794d */ /* 0x000fea0003800000 */
.L_x_179:
        /* <DEDUP_REMOVED lines=16> */
.L_x_218:


//--------------------- .text.copy_strided_1d_float_kernel --------------------------
	.section	.text.copy_strided_1d_float_kernel,"ax",@progbits
	.align	128
        .global         copy_strided_1d_float_kernel
        .type           copy_strided_1d_float_kernel,@function
        .size           copy_strided_1d_float_kernel,(.L_x_219 - copy_strided_1d_float_kernel)
        .other          copy_strided_1d_float_kernel,@"STO_CUDA_ENTRY STV_DEFAULT"
copy_strided_1d_float_kernel:
.text.copy_strided_1d_float_kernel:
        /* <DEDUP_REMOVED lines=10> */
[----:B------:R-:W0:Y:S01]  /*00a0*/  LDCU.128 UR8, c[0x0][0x390] ;  /* 0x00007200ff0877ac */ /* 0x000e220008000c00 */
[----:B------:R-:W1:Y:S01]  /*00b0*/  LDCU.128 UR12, c[0x0][0x380] ;  /* 0x00007000ff0c77ac */ /* 0x000e620008000c00 */
[----:B------:R-:W2:Y:S01]  /*00c0*/  LDCU.64 UR4, c[0x0][0x358] ;  /* 0x00006b00ff0477ac */ /* 0x000ea20008000a00 */
[----:B0-----:R-:W-:Y:S02]  /*00d0*/  IMAD R7, R3, UR10, RZ ;  /* 0x0000000a03077c24 */ /* 0x001fe4000f8e02ff */
[----:B------:R-:W-:-:S04]  /*00e0*/  IMAD.WIDE.U32 R4, R2, UR10, RZ ;  /* 0x0000000a02047c25 */ /* 0x000fc8000f8e00ff */
[----:B------:R-:W-:Y:S01]  /*00f0*/  IMAD R7, R2, UR11, R7 ;  /* 0x0000000b02077c24 */ /* 0x000fe2000f8e0207 */
[----:B-1----:R-:W-:-:S04]  /*0100*/  LEA R6, P0, R4, UR14, 0x2 ;  /* 0x0000000e04067c11 */ /* 0x002fc8000f8010ff */
[----:B------:R-:W-:-:S04]  /*0110*/  IADD3 R5, PT, PT, R5, R7, RZ ;  /* 0x0000000705057210 */ /* 0x000fc80007ffe0ff */
[----:B------:R-:W-:-:S06]  /*0120*/  LEA.HI.X R7, R4, UR15, R5, 0x2, P0 ;  /* 0x0000000f04077c11 */ /* 0x000fcc00080f1405 */
[----:B--2---:R-:W2:Y:S01]  /*0130*/  LDG.E.CONSTANT R7, desc[UR4][R6.64] ;  /* 0x0000000406077981 */ /* 0x004ea2000c1e9900 */
[----:B------:R-:W-:Y:S02]  /*0140*/  IMAD R3, R3, UR8, RZ ;  /* 0x0000000803037c24 */ /* 0x000fe4000f8e02ff */
[----:B------:R-:W-:-:S04]  /*0150*/  IMAD.WIDE.U32 R4, R2, UR8, RZ ;  /* 0x0000000802047c25 */ /* 0x000fc8000f8e00ff */
[----:B------:R-:W-:Y:S01]  /*0160*/  IMAD R3, R2, UR9, R3 ;  /* 0x0000000902037c24 */ /* 0x000fe2000f8e0203 */
[----:B------:R-:W-:-:S04]  /*0170*/  LEA R2, P0, R4, UR12, 0x2 ;  /* 0x0000000c04027c11 */ /* 0x000fc8000f8010ff */
[----:B------:R-:W-:-:S04]  /*0180*/  IADD3 R3, PT, PT, R5, R3, RZ ;  /* 0x0000000305037210 */ /* 0x000fc80007ffe0ff */
[----:B------:R-:W-:-:S05]  /*0190*/  LEA.HI.X R3, R4, UR13, R3, 0x2, P0 ;  /* 0x0000000d04037c11 */ /* 0x000fca00080f1403 */
[----:B--2---:R-:W-:Y:S01]  /*01a0*/  STG.E desc[UR4][R2.64], R7 ;  /* 0x0000000702007986 */ /* 0x004fe2000c101904 */
[----:B------:R-:W-:Y:S05]  /*01b0*/  EXIT ;  /* 0x000000000000794d */ /* 0x000fea0003800000 */
.L_x_180:
        /* <DEDUP_REMOVED lines=12> */
.L_x_219:


//--------------------- .text.copy_float_to_int32_kernel --------------------------
	.section	.text.copy_float_to_int32_kernel,"ax",@progbits
	.align	128
        .global         copy_float_to_int32_kernel
        .type           copy_float_to_int32_kernel,@function
        .size           copy_float_to_int32_kernel,(.L_x_220 - copy_float_to_int32_kernel)
        .other          copy_float_to_int32_kernel,@"STO_CUDA_ENTRY STV_DEFAULT"
copy_float_to_int32_kernel:
.text.copy_float_to_int32_kernel:
[----:B------:R-:W-:Y:S01]  /*0000*/  LDC R1, c[0x0][0x37c] ;  /* 0x0000df00ff017b82 */ /* 0x000fe20000000800 */
[----:B------:R-:W0:Y:S07]  /*0010*/  S2R R2, SR_TID.X ;  /* 0x0000000000027919 */ /* 0x000e2e0000002100 */
[----:B------:R-:W1:Y:S01]  /*0020*/  LDC R7, c[0x0][0x360] ;  /* 0x0000d800ff077b82 */ /* 0x000e620000000800 */
[----:B------:R-:W2:Y:S01]  /*0030*/  LDCU.64 UR6, c[0x0][0x390] ;  /* 0x00007200ff0677ac */ /* 0x000ea20008000a00 */
[----:B------:R-:W-:-:S06]  /*0040*/  IMAD.MOV.U32 R3, RZ, RZ, RZ ;  /* 0x000000ffff037224 */ /* 0x000fcc00078e00ff */
[----:B------:R-:W0:Y:S08]  /*0050*/  S2UR UR4, SR_CTAID.X ;  /* 0x00000000000479c3 */ /* 0x000e300000002500 */
[----:B------:R-:W3:Y:S01]  /*0060*/  LDC.64 R8, c[0x0][0x388] ;  /* 0x0000e200ff087b82 */ /* 0x000ee20000000a00 */
[----:B-1----:R-:W-:-:S07]  /*0070*/  IMAD.SHL.U32 R5, R7, 0x4, RZ ;  /* 0x0000000407057824 */ /* 0x002fce00078e00ff */
[----:B------:R-:W1:Y:S01]  /*0080*/  LDC.64 R10, c[0x0][0x388] ;  /* 0x0000e200ff0a7b82 */ /* 0x000e620000000a00 */
[----:B0-----:R-:W-:Y:S01]  /*0090*/  IMAD.WIDE.U32 R2, R5, UR4, R2 ;  /* 0x0000000405027c25 */ /* 0x001fe2000f8e0002 */
[----:B------:R-:W0:Y:S06]  /*00a0*/  LDCU.64 UR4, c[0x0][0x358] ;  /* 0x00006b00ff0477ac */ /* 0x000e2c0008000a00 */
[----:B------:R-:W4:Y:S01]  /*00b0*/  LDC.64 R4, c[0x0][0x388] ;  /* 0x0000e200ff047b82 */ /* 0x000f220000000a00 */
[C---:B------:R-:W-:Y:S02]  /*00c0*/  IADD3 R6, P1, PT, R2.reuse, R7, RZ ;  /* 0x0000000702067210 */ /* 0x040fe40007f3e0ff */
[----:B--2---:R-:W-:-:S02]  /*00d0*/  ISETP.GE.U32.AND P0, PT, R2, UR6, PT ;  /* 0x0000000602007c0c */ /* 0x004fc4000bf06070 */
[----:B------:R-:W-:Y:S01]  /*00e0*/  IADD3 R14, P3, PT, R7, R6, RZ ;  /* 0x00000006070e7210 */ /* 0x000fe20007f7e0ff */
[----:B------:R-:W-:Y:S01]  /*00f0*/  IMAD.X R13, RZ, RZ, R3, P1 ;  /* 0x000000ffff0d7224 */ /* 0x000fe200008e0603 */
[----:B------:R-:W-:Y:S01]  /*0100*/  ISETP.GE.U32.AND.EX P0, PT, R3, UR7, PT, P0 ;  /* 0x0000000703007c0c */ /* 0x000fe2000bf06100 */
[----:B------:R-:W2:Y:S01]  /*0110*/  LDC.64 R20, c[0x0][0x380] ;  /* 0x0000e000ff147b82 */ /* 0x000ea20000000a00 */
[----:B------:R-:W-:Y:S01]  /*0120*/  ISETP.GE.U32.AND P1, PT, R6, UR6, PT ;  /* 0x0000000606007c0c */ /* 0x000fe2000bf26070 */
[----:B------:R-:W-:Y:S01]  /*0130*/  IMAD.X R0, RZ, RZ, R13, P3 ;  /* 0x000000ffff007224 */ /* 0x000fe200018e060d */
[----:B------:R-:W-:Y:S02]  /*0140*/  ISETP.GE.U32.AND P2, PT, R14, UR6, PT ;  /* 0x000000060e007c0c */ /* 0x000fe4000bf46070 */
[----:B------:R-:W-:Y:S02]  /*0150*/  ISETP.GE.U32.AND.EX P1, PT, R13, UR7, PT, P1 ;  /* 0x000000070d007c0c */ /* 0x000fe4000bf26110 */
[----:B------:R-:W-:-:S05]  /*0160*/  ISETP.GE.U32.AND.EX P2, PT, R0, UR7, PT, P2 ;  /* 0x0000000700007c0c */ /* 0x000fca000bf46120 */
[C---:B------:R-:W-:Y:S01]  /*0170*/  @!P0 IMAD.SHL.U32 R15, R2.reuse, 0x4, RZ ;  /* 0x00000004020f8824 */ /* 0x040fe200078e00ff */
[----:B------:R-:W-:-:S04]  /*0180*/  @!P0 SHF.L.U64.HI R2, R2, 0x2, R3 ;  /* 0x0000000202028819 */ /* 0x000fc80000010203 */
[----:B----4-:R-:W-:Y:S01]  /*0190*/  @!P0 IADD3 R4, P3, PT, R15, R4, RZ ;  /* 0x000000040f048210 */ /* 0x010fe20007f7e0ff */
[C---:B------:R-:W-:Y:S01]  /*01a0*/  @!P1 IMAD.SHL.U32 R23, R6.reuse, 0x4, RZ ;  /* 0x0000000406179824 */ /* 0x040fe200078e00ff */
[----:B------:R-:W-:Y:S01]  /*01b0*/  @!P1 SHF.L.U64.HI R6, R6, 0x2, R13 ;  /* 0x0000000206069819 */ /* 0x000fe2000001020d */
[----:B------:R-:W-:Y:S01]  /*01c0*/  @!P2 IMAD.SHL.U32 R3, R14, 0x4, RZ ;  /* 0x000000040e03a824 */ /* 0x000fe200078e00ff */
[----:B------:R-:W4:Y:S01]  /*01d0*/  LDC.64 R12, c[0x0][0x380] ;  /* 0x0000e000ff0c7b82 */ /* 0x000f220000000a00 */
[----:B------:R-:W-:Y:S01]  /*01e0*/  @!P0 IMAD.X R5, R2, 0x1, R5, P3 ;  /* 0x0000000102058824 */ /* 0x000fe200018e0605 */
[----:B---3--:R-:W-:Y:S02]  /*01f0*/  @!P1 IADD3 R18, P3, PT, R23, R8, RZ ;  /* 0x0000000817129210 */ /* 0x008fe40007f7e0ff */
[----:B------:R-:W-:Y:S02]  /*0200*/  @!P2 SHF.L.U64.HI R8, R14, 0x2, R0 ;  /* 0x000000020e08a819 */ /* 0x000fe40000010200 */
[----:B-1----:R-:W-:Y:S01]  /*0210*/  @!P2 IADD3 R16, P4, PT, R3, R10, RZ ;  /* 0x0000000a0310a210 */ /* 0x002fe20007f9e0ff */
[----:B------:R-:W-:Y:S01]  /*0220*/  @!P1 IMAD.X R19, R6, 0x1, R9, P3 ;  /* 0x0000000106139824 */ /* 0x000fe200018e0609 */
[----:B0-----:R0:W3:Y:S03]  /*0230*/  @!P0 LDG.E.CONSTANT R4, desc[UR4][R4.64] ;  /* 0x0000000404048981 */ /* 0x0010e6000c1e9900 */
[----:B------:R-:W-:Y:S01]  /*0240*/  @!P2 IMAD.X R17, R8, 0x1, R11, P4 ;  /* 0x000000010811a824 */ /* 0x000fe200020e060b */
[----:B------:R-:W5:Y:S01]  /*0250*/  @!P1 LDG.E.CONSTANT R18, desc[UR4][R18.64] ;  /* 0x0000000412129981 */ /* 0x000f62000c1e9900 */
[----:B------:R-:W1:Y:S03]  /*0260*/  LDC.64 R10, c[0x0][0x380] ;  /* 0x0000e000ff0a7b82 */ /* 0x000e660000000a00 */
[----:B------:R-:W5:Y:S01]  /*0270*/  @!P2 LDG.E.CONSTANT R16, desc[UR4][R16.64] ;  /* 0x000000041010a981 */ /* 0x000f62000c1e9900 */
[----:B------:R-:W-:-:S02]  /*0280*/  IADD3 R14, P3, PT, R7, R14, RZ ;  /* 0x0000000e070e7210 */ /* 0x000fc40007f7e0ff */
[----:B--2---:R-:W-:-:S03]  /*0290*/  @!P0 IADD3 R20, P4, PT, R15, R20, RZ ;  /* 0x000000140f148210 */ /* 0x004fc60007f9e0ff */
[----:B0-----:R-:W-:Y:S01]  /*02a0*/  IMAD.X R5, RZ, RZ, R0, P3 ;  /* 0x000000ffff057224 */ /* 0x001fe200018e0600 */
[----:B------:R-:W-:Y:S01]  /*02b0*/  ISETP.GE.U32.AND P3, PT, R14, UR6, PT ;  /* 0x000000060e007c0c */ /* 0x000fe2000bf66070 */
[----:B------:R-:W-:Y:S01]  /*02c0*/  @!P0 IMAD.X R21, R2, 0x1, R21, P4 ;  /* 0x0000000102158824 */ /* 0x000fe200020e0615 */
[----:B----4-:R-:W-:Y:S02]  /*02d0*/  @!P1 IADD3 R12, P5, PT, R23, R12, RZ ;  /* 0x0000000c170c9210 */ /* 0x010fe40007fbe0ff */
[----:B------:R-:W-:-:S03]  /*02e0*/  ISETP.GE.U32.AND.EX P3, PT, R5, UR7, PT, P3 ;  /* 0x0000000705007c0c */ /* 0x000fc6000bf66130 */
[----:B------:R-:W-:Y:S01]  /*02f0*/  @!P1 IMAD.X R13, R6, 0x1, R13, P5 ;  /* 0x00000001060d9824 */ /* 0x000fe200028e060d */
[----:B-1----:R-:W-:-:S05]  /*0300*/  @!P2 IADD3 R10, P4, PT, R3, R10, RZ ;  /* 0x0000000a030aa210 */ /* 0x002fca0007f9e0ff */
[----:B------:R-:W-:Y:S01]  /*0310*/  @!P2 IMAD.X R11, R8, 0x1, R11, P4 ;  /* 0x00000001080ba824 */ /* 0x000fe200020e060b */
[----:B---3--:R-:W0:Y:S08]  /*0320*/  @!P0 F2I.TRUNC.NTZ R9, R4 ;  /* 0x0000000400098305 */ /* 0x008e30000020f100 */
[----:B-----5:R-:W1:Y:S08]  /*0330*/  @!P1 F2I.TRUNC.NTZ R25, R18 ;  /* 0x0000001200199305 */ /* 0x020e70000020f100 */
[----:B------:R-:W2:Y:S01]  /*0340*/  @!P2 F2I.TRUNC.NTZ R7, R16 ;  /* 0x000000100007a305 */ /* 0x000ea2000020f100 */
[----:B0-----:R0:W-:Y:S04]  /*0350*/  @!P0 STG.E desc[UR4][R20.64], R9 ;  /* 0x0000000914008986 */ /* 0x0011e8000c101904 */
[----:B-1----:R0:W-:Y:S04]  /*0360*/  @!P1 STG.E desc[UR4][R12.64], R25 ;  /* 0x000000190c009986 */ /* 0x0021e8000c101904 */
[----:B--2---:R0:W-:Y:S01]  /*0370*/  @!P2 STG.E desc[UR4][R10.64], R7 ;  /* 0x000000070a00a986 */ /* 0x0041e2000c101904 */
[----:B------:R-:W-:Y:S05]  /*0380*/  @P3 EXIT ;  /* 0x000000000000394d */ /* 0x000fea0003800000 */
[----:B------:R-:W1:Y:S01]  /*0390*/  LDCU.128 UR8, c[0x0][0x380] ;  /* 0x00007000ff0877ac */ /* 0x000e620008000c00 */
[C---:B------:R-:W-:Y:S01]  /*03a0*/  IMAD.SHL.U32 R4, R14.reuse, 0x4, RZ ;  /* 0x000000040e047824 */ /* 0x040fe200078e00ff */
[----:B------:R-:W-:-:S04]  /*03b0*/  SHF.L.U64.HI R0, R14, 0x2, R5 ;  /* 0x000000020e007819 */ /* 0x000fc80000010205 */
[----:B-1----:R-:W-:-:S04]  /*03c0*/  IADD3 R2, P0, PT, R4, UR10, RZ ;  /* 0x0000000a04027c10 */ /* 0x002fc8000ff1e0ff */
[----:B------:R-:W-:-:S05]  /*03d0*/  IADD3.X R3, PT, PT, R0, UR11, RZ, P0, !PT ;  /* 0x0000000b00037c10 */ /* 0x000fca00087fe4ff */
[----:B------:R-:W0:Y:S01]  /*03e0*/  LDG.E.CONSTANT R2, desc[UR4][R2.64] ;  /* 0x0000000402027981 */ /* 0x000e22000c1e9900 */
[----:B------:R-:W-:-:S04]  /*03f0*/  IADD3 R4, P0, PT, R4, UR8, RZ ;  /* 0x0000000804047c10 */ /* 0x000fc8000ff1e0ff */
[----:B------:R-:W-:Y:S01]  /*0400*/  IADD3.X R5, PT, PT, R0, UR9, RZ, P0, !PT ;  /* 0x0000000900057c10 */ /* 0x000fe200087fe4ff */
[----:B0-----:R-:W0:Y:S04]  /*0410*/  F2I.TRUNC.NTZ R7, R2 ;  /* 0x0000000200077305 */ /* 0x001e28000020f100 */
[----:B0-----:R-:W-:Y:S01]  /*0420*/  STG.E desc[UR4][R4.64], R7 ;  /* 0x0000000704007986 */ /* 0x001fe2000c101904 */
[----:B------:R-:W-:Y:S05]  /*0430*/  EXIT ;  /* 0x000000000000794d */ /* 0x000fea0003800000 */
.L_x_181:
        /* <DEDUP_REMOVED lines=12> */
.L_x_220:


//--------------------- .text.copy_int32_to_float_kernel --------------------------
	.section	.text.copy_int32_to_float_kernel,"ax",@progbits
	.align	128
        .global         copy_int32_to_float_kernel
        .type           copy_int32_to_float_kernel,@function
        .size           copy_int32_to_float_kernel,(.L_x_221 - copy_int32_to_float_kernel)
        .other          copy_int32_to_float_kernel,@"STO_CUDA_ENTRY STV_DEFAULT"
copy_int32_to_float_kernel:
.text.copy_int32_to_float_kernel:
        /* <DEDUP_REMOVED lines=9> */
[----:B0-----:R-:W-:-:S07]  /*0090*/  IMAD.WIDE.U32 R2, R5, UR4, R2 ;  /* 0x0000000405027c25 */ /* 0x001fce000f8e0002 */
[----:B------:R-:W0:Y:S01]  /*00a0*/  LDC.64 R10, c[0x0][0x388] ;  /* 0x0000e200ff0a7b82 */ /* 0x000e220000000a00 */
[----:B------:R-:W4:Y:S01]  /*00b0*/  LDCU.64 UR4, c[0x0][0x358] ;  /* 0x00006b00ff0477ac */ /* 0x000f220008000a00 */
[C---:B------:R-:W-:Y:S02]  /*00c0*/  IADD3 R5, P1, PT, R2.reuse, R8, RZ ;  /* 0x0000000802057210 */ /* 0x040fe40007f3e0ff */
[----:B--2---:R-:W-:Y:S02]  /*00d0*/  ISETP.GE.U32.AND P0, PT, R2, UR6, PT ;  /* 0x0000000602007c0c */ /* 0x004fe4000bf06070 */
[----:B------:R-:W-:Y:S01]  /*00e0*/  IADD3 R15, P3, PT, R8, R5, RZ ;  /* 0x00000005080f7210 */ /* 0x000fe20007f7e0ff */
[----:B------:R-:W-:Y:S01]  /*00f0*/  IMAD.X R6, RZ, RZ, R3, P1 ;  /* 0x000000ffff067224 */ /* 0x000fe200008e0603 */
[----:B------:R-:W-:Y:S01]  /*0100*/  ISETP.GE.U32.AND.EX P0, PT, R3, UR7, PT, P0 ;  /* 0x0000000703007c0c */ /* 0x000fe2000bf06100 */
[----:B------:R-:W2:Y:S01]  /*0110*/  LDC.64 R22, c[0x0][0x380] ;  /* 0x0000e000ff167b82 */ /* 0x000ea20000000a00 */
[----:B------:R-:W-:Y:S01]  /*0120*/  ISETP.GE.U32.AND P1, PT, R5, UR6, PT ;  /* 0x0000000605007c0c */ /* 0x000fe2000bf26070 */
[----:B------:R-:W-:Y:S01]  /*0130*/  IMAD.X R7, RZ, RZ, R6, P3 ;  /* 0x000000ffff077224 */ /* 0x000fe200018e0606 */
[----:B------:R-:W-:-:S02]  /*0140*/  ISETP.GE.U32.AND P2, PT, R15, UR6, PT ;  /* 0x000000060f007c0c */ /* 0x000fc4000bf46070 */
[----:B------:R-:W-:Y:S02]  /*0150*/  ISETP.GE.U32.AND.EX P1, PT, R6, UR7, PT, P1 ;  /* 0x0000000706007c0c */ /* 0x000fe4000bf26110 */
[----:B------:R-:W-:-:S05]  /*0160*/  ISETP.GE.U32.AND.EX P2, PT, R7, UR7, PT, P2 ;  /* 0x0000000707007c0c */ /* 0x000fca000bf46120 */
[C---:B------:R-:W-:Y:S01]  /*0170*/  @!P0 IMAD.SHL.U32 R19, R2.reuse, 0x4, RZ ;  /* 0x0000000402138824 */ /* 0x040fe200078e00ff */
[----:B------:R-:W-:Y:S02]  /*0180*/  @!P0 SHF.L.U64.HI R18, R2, 0x2, R3 ;  /* 0x0000000202128819 */ /* 0x000fe40000010203 */
[----:B------:R-:W5:Y:S02]  /*0190*/  LDC.64 R2, c[0x0][0x380] ;  /* 0x0000e000ff027b82 */ /* 0x000f640000000a00 */
[----:B---3--:R-:W-:Y:S01]  /*01a0*/  @!P0 IADD3 R16, P3, PT, R19, R16, RZ ;  /* 0x0000001013108210 */ /* 0x008fe20007f7e0ff */
[C---:B------:R-:W-:Y:S01]  /*01b0*/  @!P1 IMAD.SHL.U32 R21, R5.reuse, 0x4, RZ ;  /* 0x0000000405159824 */ /* 0x040fe200078e00ff */
[----:B------:R-:W-:Y:S01]  /*01c0*/  @!P1 SHF.L.U64.HI R6, R5, 0x2, R6 ;  /* 0x0000000205069819 */ /* 0x000fe20000010206 */
[C---:B------:R-:W-:Y:S01]  /*01d0*/  @!P2 IMAD.SHL.U32 R9, R15.reuse, 0x4, RZ ;  /* 0x000000040f09a824 */ /* 0x040fe200078e00ff */
[----:B------:R-:W-:Y:S01]  /*01e0*/  @!P2 SHF.L.U64.HI R0, R15, 0x2, R7 ;  /* 0x000000020f00a819 */ /* 0x000fe20000010207 */
[----:B------:R-:W-:Y:S01]  /*01f0*/  @!P0 IMAD.X R17, R18, 0x1, R17, P3 ;  /* 0x0000000112118824 */ /* 0x000fe200018e0611 */
[----:B-1----:R-:W-:Y:S01]  /*0200*/  @!P1 IADD3 R12, P3, PT, R21, R12, RZ ;  /* 0x0000000c150c9210 */ /* 0x002fe20007f7e0ff */
[----:B------:R-:W1:Y:S01]  /*0210*/  LDC.64 R4, c[0x0][0x380] ;  /* 0x0000e000ff047b82 */ /* 0x000e620000000a00 */
[----:B0-----:R-:W-:-:S02]  /*0220*/  @!P2 IADD3 R10, P4, PT, R9, R10, RZ ;  /* 0x0000000a090aa210 */ /* 0x001fc40007f9e0ff */
[----:B----4-:R0:W3:Y:S01]  /*0230*/  @!P0 LDG.E.CONSTANT R16, desc[UR4][R16.64] ;  /* 0x0000000410108981 */ /* 0x0100e2000c1e9900 */
[----:B------:R-:W-:Y:S02]  /*0240*/  @!P1 IMAD.X R13, R6, 0x1, R13, P3 ;  /* 0x00000001060d9824 */ /* 0x000fe400018e060d */
[----:B------:R-:W-:-:S03]  /*0250*/  @!P2 IMAD.X R11, R0, 0x1, R11, P4 ;  /* 0x00000001000ba824 */ /* 0x000fc600020e060b */
[----:B------:R-:W4:Y:S04]  /*0260*/  @!P1 LDG.E.CONSTANT R12, desc[UR4][R12.64] ;  /* 0x000000040c0c9981 */ /* 0x000f28000c1e9900 */
[----:B------:R-:W4:Y:S01]  /*0270*/  @!P2 LDG.E.CONSTANT R10, desc[UR4][R10.64] ;  /* 0x000000040a0aa981 */ /* 0x000f22000c1e9900 */
[----:B------:R-:W-:Y:S02]  /*0280*/  IADD3 R8, P3, PT, R8, R15, RZ ;  /* 0x0000000f08087210 */ /* 0x000fe40007f7e0ff */
[----:B--2---:R-:W-:-:S03]  /*0290*/  @!P0 IADD3 R14, P4, PT, R19, R22, RZ ;  /* 0x00000016130e8210 */ /* 0x004fc60007f9e0ff */
[----:B0-----:R-:W-:Y:S01]  /*02a0*/  IMAD.X R17, RZ, RZ, R7, P3 ;  /* 0x000000ffff117224 */ /* 0x001fe200018e0607 */
[----:B------:R-:W-:Y:S01]  /*02b0*/  ISETP.GE.U32.AND P3, PT, R8, UR6, PT ;  /* 0x0000000608007c0c */ /* 0x000fe2000bf66070 */
[----:B------:R-:W-:Y:S01]  /*02c0*/  @!P0 IMAD.X R15, R18, 0x1, R23, P4 ;  /* 0x00000001120f8824 */ /* 0x000fe200020e0617 */
[----:B-----5:R-:W-:Y:S02]  /*02d0*/  @!P1 IADD3 R2, P4, PT, R21, R2, RZ ;  /* 0x0000000215029210 */ /* 0x020fe40007f9e0ff */
[----:B------:R-:W-:Y:S02]  /*02e0*/  ISETP.GE.U32.AND.EX P3, PT, R17, UR7, PT, P3 ;  /* 0x0000000711007c0c */ /* 0x000fe4000bf66130 */
[----:B-1----:R-:W-:Y:S01]  /*02f0*/  @!P2 IADD3 R4, P5, PT, R9, R4, RZ ;  /* 0x000000040904a210 */ /* 0x002fe20007fbe0ff */
[----:B------:R-:W-:-:S04]  /*0300*/  @!P1 IMAD.X R3, R6, 0x1, R3, P4 ;  /* 0x0000000106039824 */ /* 0x000fc800020e0603 */
[----:B------:R-:W-:Y:S01]  /*0310*/  @!P2 IMAD.X R5, R0, 0x1, R5, P5 ;  /* 0x000000010005a824 */ /* 0x000fe200028e0605 */
[----:B---3--:R-:W-:Y:S02]  /*0320*/  @!P0 I2FP.F32.S32 R7, R16 ;  /* 0x0000001000078245 */ /* 0x008fe40000201400 */
[----:B----4-:R-:W-:-:S03]  /*0330*/  @!P1 I2FP.F32.S32 R9, R12 ;  /* 0x0000000c00099245 */ /* 0x010fc60000201400 */
[----:B------:R0:W-:Y:S01]  /*0340*/  @!P0 STG.E desc[UR4][R14.64], R7 ;  /* 0x000000070e008986 */ /* 0x0001e2000c101904 */
[----:B------:R-:W-:-:S03]  /*0350*/  @!P2 I2FP.F32.S32 R11, R10 ;  /* 0x0000000a000ba245 */ /* 0x000fc60000201400 */
[----:B------:R0:W-:Y:S04]  /*0360*/  @!P1 STG.E desc[UR4][R2.64], R9 ;  /* 0x0000000902009986 */ /* 0x0001e8000c101904 */
[----:B------:R0:W-:Y:S01]  /*0370*/  @!P2 STG.E desc[UR4][R4.64], R11 ;  /* 0x0000000b0400a986 */ /* 0x0001e2000c101904 */
[----:B------:R-:W-:Y:S05]  /*0380*/  @P3 EXIT ;  /* 0x000000000000394d */ /* 0x000fea0003800000 */
[----:B------:R-:W1:Y:S01]  /*0390*/  LDCU.128 UR8, c[0x0][0x380] ;  /* 0x00007000ff0877ac */ /* 0x000e620008000c00 */
[C---:B0-----:R-:W-:Y:S01]  /*03a0*/  IMAD.SHL.U32 R4, R8.reuse, 0x4, RZ ;  /* 0x0000000408047824 */ /* 0x041fe200078e00ff */
[----:B------:R-:W-:-:S04]  /*03b0*/  SHF.L.U64.HI R0, R8, 0x2, R17 ;  /* 0x0000000208007819 */ /* 0x000fc80000010211 */
[----:B-1----:R-:W-:-:S04]  /*03c0*/  IADD3 R2, P0, PT, R4, UR10, RZ ;  /* 0x0000000a04027c10 */ /* 0x002fc8000ff1e0ff */
[----:B------:R-:W-:-:S05]  /*03d0*/  IADD3.X R3, PT, PT, R0, UR11, RZ, P0, !PT ;  /* 0x0000000b00037c10 */ /* 0x000fca00087fe4ff */
[----:B------:R-:W2:Y:S01]  /*03e0*/  LDG.E.CONSTANT R2, desc[UR4][R2.64] ;  /* 0x0000000402027981 */ /* 0x000ea2000c1e9900 */
[----:B------:R-:W-:-:S04]  /*03f0*/  IADD3 R4, P0, PT, R4, UR8, RZ ;  /* 0x0000000804047c10 */ /* 0x000fc8000ff1e0ff */
[----:B------:R-:W-:Y:S02]  /*0400*/  IADD3.X R5, PT, PT, R0, UR9, RZ, P0, !PT ;  /* 0x0000000900057c10 */ /* 0x000fe400087fe4ff */
[----:B--2---:R-:W-:-:S05]  /*0410*/  I2FP.F32.S32 R7, R2 ;  /* 0x0000000200077245 */ /* 0x004fca0000201400 */
[----:B------:R-:W-:Y:S01]  /*0420*/  STG.E desc[UR4][R4.64], R7 ;  /* 0x0000000704007986 */ /* 0x000fe2000c101904 */
[----:B------:R-:W-:Y:S05]  /*0430*/  EXIT ;  /* 0x000000000000794d */ /* 0x000fea0003800000 */
.L_x_182:
        /* <DEDUP_REMOVED lines=12> */
.L_x_221:


//--------------------- .text.copy_half_to_float_kernel --------------------------
	.section	.text.copy_half_to_float_kernel,"ax",@progbits
	.align	128
        .global         copy_half_to_float_kernel
        .type           copy_half_to_float_kernel,@function
        .size           copy_half_to_float_kernel,(.L_x_222 - copy_half_to_float_kernel)
        .other          copy_half_to_float_kernel,@"STO_CUDA_ENTRY STV_DEFAULT"
copy_half_to_float_kernel:
.text.copy_half_to_float_kernel:
        /* <DEDUP_REMOVED lines=22> */
[----:B------:R-:W-:Y:S01]  /*0160*/  ISETP.GE.U32.AND.EX P2, PT, R12, UR7, PT, P2 ;  /* 0x000000070c007c0c */ /* 0x000fe2000bf46120 */
[----:B------:R-:W5:Y:S04]  /*0170*/  LDC.64 R6, c[0x0][0x380] ;  /* 0x0000e000ff067b82 */ /* 0x000f680000000a00 */
[----:B---3--:R-:W-:-:S04]  /*0180*/  @!P0 LEA R14, P3, R2, R14, 0x1 ;  /* 0x0000000e020e8211 */ /* 0x008fc800078608ff */
[----:B------:R-:W-:Y:S01]  /*0190*/  @!P0 LEA.HI.X R15, R2, R15, R3, 0x1, P3 ;  /* 0x0000000f020f8211 */ /* 0x000fe200018f0c03 */
[----:B------:R-:W3:Y:S01]  /*01a0*/  LDC.64 R8, c[0x0][0x380] ;  /* 0x0000e000ff087b82 */ /* 0x000ee20000000a00 */
[----:B-1----:R-:W-:Y:S02]  /*01b0*/  @!P1 LEA R16, P4, R0, R16, 0x1 ;  /* 0x0000001000109211 */ /* 0x002fe400078808ff */
[----:B0-----:R-:W-:Y:S01]  /*01c0*/  @!P2 LEA R18, P3, R10, R18, 0x1 ;  /* 0x000000120a12a211 */ /* 0x001fe200078608ff */
[----:B----4-:R-:W4:Y:S01]  /*01d0*/  @!P0 LDG.E.U16.CONSTANT R14, desc[UR4][R14.64] ;  /* 0x000000040e0e8981 */ /* 0x010f22000c1e9500 */
[----:B------:R-:W-:Y:S02]  /*01e0*/  @!P1 LEA.HI.X R17, R0, R17, R11, 0x1, P4 ;  /* 0x0000001100119211 */ /* 0x000fe400020f0c0b */
[----:B------:R-:W-:-:S03]  /*01f0*/  @!P2 LEA.HI.X R19, R10, R19, R12, 0x1, P3 ;  /* 0x000000130a13a211 */ /* 0x000fc600018f0c0c */
[----:B------:R-:W4:Y:S04]  /*0200*/  @!P1 LDG.E.U16.CONSTANT R16, desc[UR4][R16.64] ;  /* 0x0000000410109981 */ /* 0x000f28000c1e9500 */
[----:B------:R-:W4:Y:S01]  /*0210*/  @!P2 LDG.E.U16.CONSTANT R18, desc[UR4][R18.64] ;  /* 0x000000041212a981 */ /* 0x000f22000c1e9500 */
[----:B------:R-:W-:Y:S02]  /*0220*/  IADD3 R13, P4, PT, R13, R10, RZ ;  /* 0x0000000a0d0d7210 */ /* 0x000fe40007f9e0ff */
[----:B--2---:R-:W-:-:S03]  /*0230*/  @!P0 LEA R4, P3, R2, R4, 0x2 ;  /* 0x0000000402048211 */ /* 0x004fc600078610ff */
[----:B------:R-:W-:Y:S01]  /*0240*/  IMAD.X R20, RZ, RZ, R12, P4 ;  /* 0x000000ffff147224 */ /* 0x000fe200020e060c */
[----:B------:R-:W-:Y:S02]  /*0250*/  @!P0 LEA.HI.X R5, R2, R5, R3, 0x2, P3 ;  /* 0x0000000502058211 */ /* 0x000fe400018f1403 */
[----:B------:R-:W-:Y:S02]  /*0260*/  ISETP.GE.U32.AND P3, PT, R13, UR6, PT ;  /* 0x000000060d007c0c */ /* 0x000fe4000bf66070 */
[----:B-----5:R-:W-:Y:S02]  /*0270*/  @!P1 LEA R6, P5, R0, R6, 0x2 ;  /* 0x0000000600069211 */ /* 0x020fe400078a10ff */
[----:B------:R-:W-:Y:S02]  /*0280*/  ISETP.GE.U32.AND.EX P3, PT, R20, UR7, PT, P3 ;  /* 0x0000000714007c0c */ /* 0x000fe4000bf66130 */
[----:B---3--:R-:W-:Y:S02]  /*0290*/  @!P2 LEA R8, P6, R10, R8, 0x2 ;  /* 0x000000080a08a211 */ /* 0x008fe400078c10ff */
[----:B------:R-:W-:-:S02]  /*02a0*/  @!P1 LEA.HI.X R7, R0, R7, R11, 0x2, P5 ;  /* 0x0000000700079211 */ /* 0x000fc400028f140b */
[----:B------:R-:W-:Y:S01]  /*02b0*/  @!P2 LEA.HI.X R9, R10, R9, R12, 0x2, P6 ;  /* 0x000000090a09a211 */ /* 0x000fe200030f140c */
[----:B----4-:R-:W-:Y:S02]  /*02c0*/  @!P0 HADD2.F32 R3, -RZ, R14.H0_H0 ;  /* 0x2000000eff038230 */ /* 0x010fe40000004100 */
[----:B------:R-:W-:-:S03]  /*02d0*/  @!P1 HADD2.F32 R11, -RZ, R16.H0_H0 ;  /* 0x20000010ff0b9230 */ /* 0x000fc60000004100 */
[----:B------:R0:W-:Y:S01]  /*02e0*/  @!P0 STG.E desc[UR4][R4.64], R3 ;  /* 0x0000000304008986 */ /* 0x0001e2000c101904 */
[----:B------:R-:W-:-:S03]  /*02f0*/  @!P2 HADD2.F32 R15, -RZ, R18.H0_H0 ;  /* 0x20000012ff0fa230 */ /* 0x000fc60000004100 */
[----:B------:R0:W-:Y:S04]  /*0300*/  @!P1 STG.E desc[UR4][R6.64], R11 ;  /* 0x0000000b06009986 */ /* 0x0001e8000c101904 */
[----:B------:R0:W-:Y:S01]  /*0310*/  @!P2 STG.E desc[UR4][R8.64], R15 ;  /* 0x0000000f0800a986 */ /* 0x0001e2000c101904 */
[----:B------:R-:W-:Y:S05]  /*0320*/  @P3 EXIT ;  /* 0x000000000000394d */ /* 0x000fea0003800000 */
[----:B------:R-:W1:Y:S02]  /*0330*/  LDCU.128 UR8, c[0x0][0x380] ;  /* 0x00007000ff0877ac */ /* 0x000e640008000c00 */
[----:B-1----:R-:W-:-:S04]  /*0340*/  LEA R2, P0, R13, UR10, 0x1 ;  /* 0x0000000a0d027c11 */ /* 0x002fc8000f8008ff */
[----:B0-----:R-:W-:-:S05]  /*0350*/  LEA.HI.X R3, R13, UR11, R20, 0x1, P0 ;  /* 0x0000000b0d037c11 */ /* 0x001fca00080f0c14 */
[----:B------:R-:W2:Y:S01]  /*0360*/  LDG.E.U16.CONSTANT R2, desc[UR4][R2.64] ;  /* 0x0000000402027981 */ /* 0x000ea2000c1e9500 */
[----:B------:R-:W-:-:S04]  /*0370*/  LEA R4, P0, R13, UR8, 0x2 ;  /* 0x000000080d047c11 */ /* 0x000fc8000f8010ff */
[----:B------:R-:W-:Y:S01]  /*0380*/  LEA.HI.X R5, R13, UR9, R20, 0x2, P0 ;  /* 0x000000090d057c11 */ /* 0x000fe200080f1414 */
[----:B--2---:R-:W-:-:S05]  /*0390*/  HADD2.F32 R7, -RZ, R2.H0_H0 ;  /* 0x20000002ff077230 */ /* 0x004fca0000004100 */
[----:B------:R-:W-:Y:S01]  /*03a0*/  STG.E desc[UR4][R4.64], R7 ;  /* 0x0000000704007986 */ /* 0x000fe2000c101904 */
[----:B------:R-:W-:Y:S05]  /*03b0*/  EXIT ;  /* 0x000000000000794d */ /* 0x000fea0003800000 */
.L_x_183:
        /* <DEDUP_REMOVED lines=12> */
.L_x_222:


//--------------------- .text.copy_float_to_half_kernel --------------------------
	.section	.text.copy_float_to_half_kernel,"ax",@progbits
	.align	128
        .global         copy_float_to_half_kernel
        .type           copy_float_to_half_kernel,@function
        .size           copy_float_to_half_kernel,(.L_x_223 - copy_float_to_half_kernel)
        .other          copy_float_to_half_kernel,@"STO_CUDA_ENTRY STV_DEFAULT"
copy_float_to_half_kernel:
.text.copy_float_to_half_kernel:
        /* <DEDUP_REMOVED lines=27> */
[C---:B-1----:R-:W-:Y:S02]  /*01b0*/  @!P1 LEA R18, P4, R12.reuse, R18, 0x2 ;  /* 0x000000120c129211 */ /* 0x042fe400078810ff */
[C---:B0-----:R-:W-:Y:S01]  /*01c0*/  @!P2 LEA R20, P3, R13.reuse, R20, 0x2 ;  /* 0x000000140d14a211 */ /* 0x041fe200078610ff */
[----:B----4-:R-:W4:Y:S01]  /*01d0*/  @!P0 LDG.E.CONSTANT R16, desc[UR4][R16.64] ;  /* 0x0000000410108981 */ /* 0x010f22000c1e9900 */
[----:B------:R-:W-:Y:S02]  /*01e0*/  @!P1 LEA.HI.X R19, R12, R19, R14, 0x2, P4 ;  /* 0x000000130c139211 */ /* 0x000fe400020f140e */
[----:B------:R-:W-:-:S03]  /*01f0*/  @!P2 LEA.HI.X R21, R13, R21, R0, 0x2, P3 ;  /* 0x000000150d15a211 */ /* 0x000fc600018f1400 */
[----:B------:R-:W4:Y:S04]  /*0200*/  @!P1 LDG.E.CONSTANT R18, desc[UR4][R18.64] ;  /* 0x0000000412129981 */ /* 0x000f28000c1e9900 */
[----:B------:R-:W4:Y:S01]  /*0210*/  @!P2 LDG.E.CONSTANT R20, desc[UR4][R20.64] ;  /* 0x000000041414a981 */ /* 0x000f22000c1e9900 */
[----:B--2---:R-:W-:Y:S02]  /*0220*/  @!P0 LEA R6, P5, R2, R6, 0x1 ;  /* 0x0000000602068211 */ /* 0x004fe400078a08ff */
[----:B-----5:R-:W-:Y:S02]  /*0230*/  @!P1 LEA R4, P4, R12, R8, 0x1 ;  /* 0x000000080c049211 */ /* 0x020fe400078808ff */
[----:B------:R-:W-:Y:S02]  /*0240*/  @!P0 LEA.HI.X R7, R2, R7, R3, 0x1, P5 ;  /* 0x0000000702078211 */ /* 0x000fe400028f0c03 */
[----:B---3--:R-:W-:-:S02]  /*0250*/  @!P2 LEA R8, P3, R13, R10, 0x1 ;  /* 0x0000000a0d08a211 */ /* 0x008fc400078608ff */
[----:B------:R-:W-:Y:S02]  /*0260*/  IADD3 R10, P5, PT, R5, R13, RZ ;  /* 0x0000000d050a7210 */ /* 0x000fe40007fbe0ff */
[----:B------:R-:W-:Y:S02]  /*0270*/  @!P1 LEA.HI.X R5, R12, R9, R14, 0x1, P4 ;  /* 0x000000090c059211 */ /* 0x000fe400020f0c0e */
[--C-:B------:R-:W-:Y:S01]  /*0280*/  @!P2 LEA.HI.X R9, R13, R11, R0.reuse, 0x1, P3 ;  /* 0x0000000b0d09a211 */ /* 0x100fe200018f0c00 */
[----:B------:R-:W-:Y:S01]  /*0290*/  IMAD.X R11, RZ, RZ, R0, P5 ;  /* 0x000000ffff0b7224 */ /* 0x000fe200028e0600 */
[----:B------:R-:W-:-:S04]  /*02a0*/  ISETP.GE.U32.AND P3, PT, R10, UR6, PT ;  /* 0x000000060a007c0c */ /* 0x000fc8000bf66070 */
[----:B------:R-:W-:Y:S02]  /*02b0*/  ISETP.GE.U32.AND.EX P3, PT, R11, UR7, PT, P3 ;  /* 0x000000070b007c0c */ /* 0x000fe4000bf66130 */
[----:B----4-:R-:W-:Y:S02]  /*02c0*/  @!P0 F2FP.F16.F32.PACK_AB R16, RZ, R16 ;  /* 0x00000010ff10823e */ /* 0x010fe400000000ff */
[----:B------:R-:W-:-:S03]  /*02d0*/  @!P1 F2FP.F16.F32.PACK_AB R18, RZ, R18 ;  /* 0x00000012ff12923e */ /* 0x000fc600000000ff */
[----:B------:R0:W-:Y:S01]  /*02e0*/  @!P0 STG.E.U16 desc[UR4][R6.64], R16 ;  /* 0x0000001006008986 */ /* 0x0001e2000c101504 */
[----:B------:R-:W-:-:S03]  /*02f0*/  @!P2 F2FP.F16.F32.PACK_AB R20, RZ, R20 ;  /* 0x00000014ff14a23e */ /* 0x000fc600000000ff */
[----:B------:R0:W-:Y:S04]  /*0300*/  @!P1 STG.E.U16 desc[UR4][R4.64], R18 ;  /* 0x0000001204009986 */ /* 0x0001e8000c101504 */
[----:B------:R0:W-:Y:S01]  /*0310*/  @!P2 STG.E.U16 desc[UR4][R8.64], R20 ;  /* 0x000000140800a986 */ /* 0x0001e2000c101504 */
[----:B------:R-:W-:Y:S05]  /*0320*/  @P3 EXIT ;  /* 0x000000000000394d */ /* 0x000fea0003800000 */
[----:B------:R-:W1:Y:S02]  /*0330*/  LDCU.128 UR8, c[0x0][0x380] ;  /* 0x00007000ff0877ac */ /* 0x000e640008000c00 */
[----:B-1----:R-:W-:-:S04]  /*0340*/  LEA R2, P0, R10, UR10, 0x2 ;  /* 0x0000000a0a027c11 */ /* 0x002fc8000f8010ff */
[----:B------:R-:W-:-:S05]  /*0350*/  LEA.HI.X R3, R10, UR11, R11, 0x2, P0 ;  /* 0x0000000b0a037c11 */ /* 0x000fca00080f140b */
[----:B------:R-:W2:Y:S01]  /*0360*/  LDG.E.CONSTANT R2, desc[UR4][R2.64] ;  /* 0x0000000402027981 */ /* 0x000ea2000c1e9900 */
[----:B0-----:R-:W-:-:S04]  /*0370*/  LEA R4, P0, R10, UR8, 0x1 ;  /* 0x000000080a047c11 */ /* 0x001fc8000f8008ff */
[----:B------:R-:W-:Y:S02]  /*0380*/  LEA.HI.X R5, R10, UR9, R11, 0x1, P0 ;  /* 0x000000090a057c11 */ /* 0x000fe400080f0c0b */
[----:B--2---:R-:W-:-:S05]  /*0390*/  F2FP.F16.F32.PACK_AB R0, RZ, R2 ;  /* 0x00000002ff00723e */ /* 0x004fca00000000ff */
[----:B------:R-:W-:Y:S01]  /*03a0*/  STG.E.U16 desc[UR4][R4.64], R0 ;  /* 0x0000000004007986 */ /* 0x000fe2000c101504 */
[----:B------:R-:W-:Y:S05]  /*03b0*/  EXIT ;  /* 0x000000000000794d */ /* 0x000fea0003800000 */
.L_x_184:
        /* <DEDUP_REMOVED lines=12> */
.L_x_223:


//--------------------- .text.copy_half_kernel    --------------------------
	.section	.text.copy_half_kernel,"ax",@progbits
	.align	128
        .global         copy_half_kernel
        .type           copy_half_kernel,@function
        .size           copy_half_kernel,(.L_x_224 - copy_half_kernel)
        .other          copy_half_kernel,@"STO_CUDA_ENTRY STV_DEFAULT"
copy_half_kernel:
.text.copy_half_kernel:
        /* <DEDUP_REMOVED lines=24> */
[C---:B------:R-:W-:Y:S01]  /*0180*/  @!P0 IMAD.SHL.U32 R19, R10.reuse, 0x2, RZ ;  /* 0x000000020a138824 */ /* 0x040fe200078e00ff */
[----:B------:R-:W-:-:S03]  /*0190*/  @!P0 SHF.L.U64.HI R0, R10, 0x1, R11 ;  /* 0x000000010a008819 */ /* 0x000fc6000001020b */
[----:B------:R-:W2:Y:S01]  /*01a0*/  LDC.64 R10, c[0x0][0x380] ;  /* 0x0000e000ff0a7b82 */ /* 0x000ea20000000a00 */
[----:B---3--:R-:W-:Y:S01]  /*01b0*/  @!P0 IADD3 R16, P3, PT, R19, R16, RZ ;  /* 0x0000001013108210 */ /* 0x008fe20007f7e0ff */
[C---:B------:R-:W-:Y:S01]  /*01c0*/  @!P1 IMAD.SHL.U32 R21, R6.reuse, 0x2, RZ ;  /* 0x0000000206159824 */ /* 0x040fe200078e00ff */
[----:B------:R-:W-:Y:S01]  /*01d0*/  @!P1 SHF.L.U64.HI R6, R6, 0x1, R3 ;  /* 0x0000000106069819 */ /* 0x000fe20000010203 */
[C---:B------:R-:W-:Y:S01]  /*01e0*/  @!P2 IMAD.SHL.U32 R3, R18.reuse, 0x2, RZ ;  /* 0x000000021203a824 */ /* 0x040fe200078e00ff */
[----:B------:R-:W-:Y:S01]  /*01f0*/  @!P2 SHF.L.U64.HI R20, R18, 0x1, R2 ;  /* 0x000000011214a819 */ /* 0x000fe20000010202 */
[----:B------:R-:W-:Y:S01]  /*0200*/  @!P0 IMAD.X R17, R0, 0x1, R17, P3 ;  /* 0x0000000100118824 */ /* 0x000fe200018e0611 */
[----:B-1----:R-:W-:Y:S02]  /*0210*/  @!P1 IADD3 R8, P3, PT, R21, R8, RZ ;  /* 0x0000000815089210 */ /* 0x002fe40007f7e0ff */
[----:B0-----:R-:W-:-:S03]  /*0220*/  @!P2 IADD3 R4, P4, PT, R3, R4, RZ ;  /* 0x000000040304a210 */ /* 0x001fc60007f9e0ff */
[----:B------:R-:W-:Y:S01]  /*0230*/  @!P1 IMAD.X R9, R6, 0x1, R9, P3 ;  /* 0x0000000106099824 */ /* 0x000fe200018e0609 */
[----:B----4-:R-:W3:Y:S01]  /*0240*/  @!P0 LDG.E.U16.CONSTANT R17, desc[UR4][R16.64] ;  /* 0x0000000410118981 */ /* 0x010ee2000c1e9500 */
[----:B------:R-:W-:-:S04]  /*0250*/  @!P2 IMAD.X R5, R20, 0x1, R5, P4 ;  /* 0x000000011405a824 */ /* 0x000fc800020e0605 */
[----:B------:R-:W4:Y:S04]  /*0260*/  @!P1 LDG.E.U16.CONSTANT R9, desc[UR4][R8.64] ;  /* 0x0000000408099981 */ /* 0x000f28000c1e9500 */
[----:B------:R-:W4:Y:S01]  /*0270*/  @!P2 LDG.E.U16.CONSTANT R5, desc[UR4][R4.64] ;  /* 0x000000040405a981 */ /* 0x000f22000c1e9500 */
[----:B------:R-:W-:Y:S02]  /*0280*/  IADD3 R7, P3, PT, R7, R18, RZ ;  /* 0x0000001207077210 */ /* 0x000fe40007f7e0ff */
[----:B--2---:R-:W-:-:S03]  /*0290*/  @!P0 IADD3 R10, P4, PT, R19, R10, RZ ;  /* 0x0000000a130a8210 */ /* 0x004fc60007f9e0ff */
[----:B------:R-:W-:Y:S01]  /*02a0*/  IMAD.X R2, RZ, RZ, R2, P3 ;  /* 0x000000ffff027224 */ /* 0x000fe200018e0602 */
[----:B------:R-:W-:Y:S01]  /*02b0*/  ISETP.GE.U32.AND P3, PT, R7, UR6, PT ;  /* 0x0000000607007c0c */ /* 0x000fe2000bf66070 */
[----:B------:R-:W-:Y:S01]  /*02c0*/  @!P0 IMAD.X R11, R0, 0x1, R11, P4 ;  /* 0x00000001000b8824 */ /* 0x000fe200020e060b */
[----:B------:R-:W-:Y:S02]  /*02d0*/  @!P1 IADD3 R12, P5, PT, R21, R12, RZ ;  /* 0x0000000c150c9210 */ /* 0x000fe40007fbe0ff */
[----:B------:R-:W-:Y:S02]  /*02e0*/  ISETP.GE.U32.AND.EX P3, PT, R2, UR7, PT, P3 ;  /* 0x0000000702007c0c */ /* 0x000fe4000bf66130 */
[----:B-----5:R-:W-:Y:S01]  /*02f0*/  @!P2 IADD3 R14, P4, PT, R3, R14, RZ ;  /* 0x0000000e030ea210 */ /* 0x020fe20007f9e0ff */
[----:B------:R-:W-:-:S04]  /*0300*/  @!P1 IMAD.X R13, R6, 0x1, R13, P5 ;  /* 0x00000001060d9824 */ /* 0x000fc800028e060d */
[----:B------:R-:W-:Y:S01]  /*0310*/  @!P2 IMAD.X R15, R20, 0x1, R15, P4 ;  /* 0x00000001140fa824 */ /* 0x000fe200020e060f */
[----:B---3--:R0:W-:Y:S04]  /*0320*/  @!P0 STG.E.U16 desc[UR4][R10.64], R17 ;  /* 0x000000110a008986 */ /* 0x0081e8000c101504 */
[----:B----4-:R0:W-:Y:S04]  /*0330*/  @!P1 STG.E.U16 desc[UR4][R12.64], R9 ;  /* 0x000000090c009986 */ /* 0x0101e8000c101504 */
[----:B------:R0:W-:Y:S01]  /*0340*/  @!P2 STG.E.U16 desc[UR4][R14.64], R5 ;  /* 0x000000050e00a986 */ /* 0x0001e2000c101504 */
[----:B------:R-:W-:Y:S05]  /*0350*/  @P3 EXIT ;  /* 0x000000000000394d */ /* 0x000fea0003800000 */
[----:B------:R-:W1:Y:S01]  /*0360*/  LDCU.128 UR8, c[0x0][0x380] ;  /* 0x00007000ff0877ac */ /* 0x000e620008000c00 */
[C---:B------:R-:W-:Y:S01]  /*0370*/  IMAD.SHL.U32 R4, R7.reuse, 0x2, RZ ;  /* 0x0000000207047824 */ /* 0x040fe200078e00ff */
[----:B------:R-:W-:-:S04]  /*0380*/  SHF.L.U64.HI R0, R7, 0x1, R2 ;  /* 0x0000000107007819 */ /* 0x000fc80000010202 */
[----:B-1----:R-:W-:-:S04]  /*0390*/  IADD3 R2, P0, PT, R4, UR10, RZ ;  /* 0x0000000a04027c10 */ /* 0x002fc8000ff1e0ff */
[----:B------:R-:W-:-:S06]  /*03a0*/  IADD3.X R3, PT, PT, R0, UR11, RZ, P0, !PT ;  /* 0x0000000b00037c10 */ /* 0x000fcc00087fe4ff */
[----:B------:R-:W2:Y:S01]  /*03b0*/  LDG.E.U16.CONSTANT R3, desc[UR4][R2.64] ;  /* 0x0000000402037981 */ /* 0x000ea2000c1e9500 */
[----:B------:R-:W-:-:S04]  /*03c0*/  IADD3 R4, P0, PT, R4, UR8, RZ ;  /* 0x0000000804047c10 */ /* 0x000fc8000ff1e0ff */
[----:B0-----:R-:W-:-:S05]  /*03d0*/  IADD3.X R5, PT, PT, R0, UR9, RZ, P0, !PT ;  /* 0x0000000900057c10 */ /* 0x001fca00087fe4ff */
[----:B--2---:R-:W-:Y:S01]  /*03e0*/  STG.E.U16 desc[UR4][R4.64], R3 ;  /* 0x0000000304007986 */ /* 0x004fe2000c101504 */
[----:B------:R-:W-:Y:S05]  /*03f0*/  EXIT ;  /* 0x000000000000794d */ /* 0x000fea0003800000 */
.L_x_185:
        /* <DEDUP_REMOVED lines=16> */
.L_x_224:


//--------------------- .text.copy_float_kernel   --------------------------
	.section	.text.copy_float_kernel,"ax",@progbits
	.align	128
        .global         copy_float_kernel
        .type           copy_float_kernel,@function
        .size           copy_float_kernel,(.L_x_225 - copy_float_kernel)
        .other          copy_float_kernel,@"STO_CUDA_ENTRY STV_DEFAULT"
copy_float_kernel:
.text.copy_float_kernel:
        /* <DEDUP_REMOVED lines=36> */
[----:B----4-:R-:W3:Y:S01]  /*0240*/  @!P0 LDG.E.CONSTANT R17, desc[UR4][R16.64] ;  /* 0x0000000410118981 */ /* 0x010ee2000c1e9900 */
[----:B------:R-:W-:-:S04]  /*0250*/  @!P2 IMAD.X R5, R20, 0x1, R5, P4 ;  /* 0x000000011405a824 */ /* 0x000fc800020e0605 */
[----:B------:R-:W4:Y:S04]  /*0260*/  @!P1 LDG.E.CONSTANT R9, desc[UR4][R8.64] ;  /* 0x0000000408099981 */ /* 0x000f28000c1e9900 */
[----:B------:R-:W4:Y:S01]  /*0270*/  @!P2 LDG.E.CONSTANT R5, desc[UR4][R4.64] ;  /* 0x000000040405a981 */ /* 0x000f22000c1e9900 */
        /* <DEDUP_REMOVED lines=10> */
[----:B---3--:R0:W-:Y:S04]  /*0320*/  @!P0 STG.E desc[UR4][R10.64], R17 ;  /* 0x000000110a008986 */ /* 0x0081e8000c101904 */
[----:B----4-:R0:W-:Y:S04]  /*0330*/  @!P1 STG.E desc[UR4][R12.64], R9 ;  /* 0x000000090c009986 */ /* 0x0101e8000c101904 */
[----:B------:R0:W-:Y:S01]  /*0340*/  @!P2 STG.E desc[UR4][R14.64], R5 ;  /* 0x000000050e00a986 */ /* 0x0001e2000c101904 */
[----:B------:R-:W-:Y:S05]  /*0350*/  @P3 EXIT ;  /* 0x000000000000394d */ /* 0x000fea0003800000 */
[----:B------:R-:W1:Y:S01]  /*0360*/  LDCU.128 UR8, c[0x0][0x380] ;  /* 0x00007000ff0877ac */ /* 0x000e620008000c00 */
[C---:B------:R-:W-:Y:S01]  /*0370*/  IMAD.SHL.U32 R4, R7.reuse, 0x4, RZ ;  /* 0x0000000407047824 */ /* 0x040fe200078e00ff */
[----:B------:R-:W-:-:S04]  /*0380*/  SHF.L.U64.HI R0, R7, 0x2, R2 ;  /* 0x0000000207007819 */ /* 0x000fc80000010202 */
[----:B-1----:R-:W-:-:S04]  /*0390*/  IADD3 R2, P0, PT, R4, UR10, RZ ;  /* 0x0000000a04027c10 */ /* 0x002fc8000ff1e0ff */
[----:B------:R-:W-:-:S06]  /*03a0*/  IADD3.X R3, PT, PT, R0, UR11, RZ, P0, !PT ;  /* 0x0000000b00037c10 */ /* 0x000fcc00087fe4ff */
[----:B------:R-:W2:Y:S01]  /*03b0*/  LDG.E.CONSTANT R3, desc[UR4][R2.64] ;  /* 0x0000000402037981 */ /* 0x000ea2000c1e9900 */
[----:B------:R-:W-:-:S04]  /*03c0*/  IADD3 R4, P0, PT, R4, UR8, RZ ;  /* 0x0000000804047c10 */ /* 0x000fc8000ff1e0ff */
[----:B0-----:R-:W-:-:S05]  /*03d0*/  IADD3.X R5, PT, PT, R0, UR9, RZ, P0, !PT ;  /* 0x0000000900057c10 */ /* 0x001fca00087fe4ff */
[----:B--2---:R-:W-:Y:S01]  /*03e0*/  STG.E desc[UR4][R4.64], R3 ;  /* 0x0000000304007986 */ /* 0x004fe2000c101904 */
[----:B------:R-:W-:Y:S05]  /*03f0*/  EXIT ;  /* 0x000000000000794d */ /* 0x000fea0003800000 */
.L_x_186:
        /* <DEDUP_REMOVED lines=16> */
.L_x_225:


//--------------------- .text.copy_contiguous_kernel --------------------------
	.section	.text.copy_contiguous_kernel,"ax",@progbits
	.align	128
        .global         copy_contiguous_kernel
        .type           copy_contiguous_kernel,@function
        .size           copy_contiguous_kernel,(.L_x_226 - copy_contiguous_kernel)
        .other          copy_contiguous_kernel,@"STO_CUDA_ENTRY STV_DEFAULT"
copy_contiguous_kernel:
.text.copy_contiguous_kernel:
[----:B------:R-:W-:Y:S01]  /*0000*/  LDC R1, c[0x0][0x37c] ;  /* 0x0000df00ff017b82 */ /* 0x000fe20000000800 */
[----:B------:R-:W0:Y:S07]  /*0010*/  S2R R2, SR_TID.X ;  /* 0x0000000000027919 */ /* 0x000e2e0000002100 */
[----:B------:R-:W1:Y:S01]  /*0020*/  LDC R5, c[0x0][0x360] ;  /* 0x0000d800ff057b82 */ /* 0x000e620000000800 */
[----:B------:R-:W2:Y:S01]  /*0030*/  LDCU.64 UR6, c[0x0][0x390] ;  /* 0x00007200ff0677ac */ /* 0x000ea20008000a00 */
[----:B------:R-:W-:Y:S01]  /*0040*/  IMAD.MOV.U32 R3, RZ, RZ, RZ ;  /* 0x000000ffff037224 */ /* 0x000fe200078e00ff */
[----:B------:R-:W3:Y:S05]  /*0050*/  LDCU.128 UR8, c[0x0][0x380] ;  /* 0x00007000ff0877ac */ /* 0x000eea0008000c00 */
[----:B------:R-:W4:Y:S01]  /*0060*/  S2UR UR4, SR_CTAID.X ;  /* 0x00000000000479c3 */ /* 0x000f220000002500 */
[----:B------:R-:W0:Y:S01]  /*0070*/  LDCU.128 UR12, c[0x0][0x380] ;  /* 0x00007000ff0c77ac */ /* 0x000e220008000c00 */
[----:B-1----:R-:W-:-:S02]  /*0080*/  IMAD.SHL.U32 R5, R5, 0x4, RZ ;  /* 0x0000000405057824 */ /* 0x002fc400078e00ff */
[----:B0-----:R-:W-:-:S04]  /*0090*/  IMAD.SHL.U32 R2, R2, 0x4, RZ ;  /* 0x0000000402027824 */ /* 0x001fc800078e00ff */
[----:B----4-:R-:W-:Y:S01]  /*00a0*/  IMAD.WIDE.U32 R2, R5, UR4, R2 ;  /* 0x0000000405027c25 */ /* 0x010fe2000f8e0002 */
[----:B------:R-:W0:Y:S02]  /*00b0*/  LDCU.64 UR4, c[0x0][0x358] ;  /* 0x00006b00ff0477ac */ /* 0x000e240008000a00 */
[----:B------:R-:W-:-:S04]  /*00c0*/  IADD3 R0, P1, PT, R2, 0x3, RZ ;  /* 0x0000000302007810 */ /* 0x000fc80007f3e0ff */
[----:B--2---:R-:W-:Y:S01]  /*00d0*/  ISETP.GE.U32.AND P0, PT, R0, UR6, PT ;  /* 0x0000000600007c0c */ /* 0x004fe2000bf06070 */
[----:B------:R-:W-:-:S05]  /*00e0*/  IMAD.X R0, RZ, RZ, R3, P1 ;  /* 0x000000ffff007224 */ /* 0x000fca00008e0603 */
[----:B------:R-:W-:-:S13]  /*00f0*/  ISETP.GE.U32.AND.EX P0, PT, R0, UR7, PT, P0 ;  /* 0x0000000700007c0c */ /* 0x000fda000bf06100 */
[----:B0--3--:R-:W-:Y:S05]  /*0100*/  @!P0 BRA `(.L_x_187) ;  /* 0x0000000400088947 */ /* 0x009fea0003800000 */
[----:B------:R-:W-:-:S04]  /*0110*/  ISETP.GE.U32.AND P0, PT, R2, UR6, PT ;  /* 0x0000000602007c0c */ /* 0x000fc8000bf06070 */
[----:B------:R-:W-:-:S13]  /*0120*/  ISETP.GE.U32.AND.EX P0, PT, R3, UR7, PT, P0 ;  /* 0x0000000703007c0c */ /* 0x000fda000bf06100 */
[----:B------:R-:W-:Y:S05]  /*0130*/  @P0 EXIT ;  /* 0x000000000000094d */ /* 0x000fea0003800000 */
[----:B------:R-:W-:Y:S01]  /*0140*/  IADD3 R0, P1, PT, R2, 0x4, RZ ;  /* 0x0000000402007810 */ /* 0x000fe20007f3e0ff */
[----:B------:R-:W-:Y:S01]  /*0150*/  BSSY.RECONVERGENT B0, `(.L_x_188) ;  /* 0x0000028000007945 */ /* 0x000fe20003800200 */
[----:B------:R-:W-:Y:S02]  /*0160*/  IMAD.MOV.U32 R13, RZ, RZ, R2 ;  /* 0x000000ffff0d7224 */ /* 0x000fe400078e0002 */
[----:B------:R-:W-:Y:S01]  /*0170*/  ISETP.LT.U32.AND P0, PT, R0, UR6, PT ;  /* 0x0000000600007c0c */ /* 0x000fe2000bf01070 */
[--C-:B------:R-:W-:Y:S01]  /*0180*/  IMAD.X R10, RZ, RZ, R3.reuse, P1 ;  /* 0x000000ffff0a7224 */ /* 0x100fe200008e0603 */
[----:B------:R-:W-:Y:S01]  /*0190*/  IADD3 R5, P1, PT, R2, 0x1, RZ ;  /* 0x0000000102057810 */ /* 0x000fe20007f3e0ff */
[----:B------:R-:W-:-:S03]  /*01a0*/  IMAD.MOV.U32 R8, RZ, RZ, R3 ;  /* 0x000000ffff087224 */ /* 0x000fc600078e0003 */
[----:B------:R-:W-:Y:S01]  /*01b0*/  ISETP.LT.U32.AND.EX P0, PT, R10, UR7, PT, P0 ;  /* 0x000000070a007c0c */ /* 0x000fe2000bf01100 */
[----:B------:R-:W-:-:S03]  /*01c0*/  IMAD.X R7, RZ, RZ, R3, P1 ;  /* 0x000000ffff077224 */ /* 0x000fc600008e0603 */
[----:B------:R-:W-:Y:S02]  /*01d0*/  SEL R0, R0, UR6, P0 ;  /* 0x0000000600007c07 */ /* 0x000fe40008000000 */
[----:B------:R-:W-:Y:S02]  /*01e0*/  SEL R10, R10, UR7, P0 ;  /* 0x000000070a0a7c07 */ /* 0x000fe40008000000 */
[----:B------:R-:W-:-:S04]  /*01f0*/  ISETP.GT.U32.AND P0, PT, R0, R5, PT ;  /* 0x000000050000720c */ /* 0x000fc80003f04070 */
[----:B------:R-:W-:-:S04]  /*0200*/  ISETP.GT.U32.AND.EX P0, PT, R10, R7, PT, P0 ;  /* 0x000000070a00720c */ /* 0x000fc80003f04100 */
[----:B------:R-:W-:-:S04]  /*0210*/  SEL R5, R0, R5, P0 ;  /* 0x0000000500057207 */ /* 0x000fc80000000000 */
[----:B------:R-:W-:Y:S01]  /*0220*/  IADD3 R4, P1, PT, R2, -R5, RZ ;  /* 0x8000000502047210 */ /* 0x000fe20007f3e0ff */
[----:B------:R-:W-:Y:S01]  /*0230*/  IMAD.IADD R6, R5, 0x1, -R2 ;  /* 0x0000000105067824 */ /* 0x000fe200078e0a02 */
[----:B------:R-:W-:Y:S02]  /*0240*/  SEL R5, R10, R7, P0 ;  /* 0x000000070a057207 */ /* 0x000fe40000000000 */
[----:B------:R-:W-:Y:S02]  /*0250*/  ISETP.GT.U32.AND P0, PT, R4, -0x4, PT ;  /* 0xfffffffc0400780c */ /* 0x000fe40003f04070 */
[----:B------:R-:W-:Y:S01]  /*0260*/  LOP3.LUT R6, R6, 0x3, RZ, 0xc0, !PT ;  /* 0x0000000306067812 */ /* 0x000fe200078ec0ff */
[----:B------:R-:W-:-:S03]  /*0270*/  IMAD.X R4, R3, 0x1, ~R5, P1 ;  /* 0x0000000103047824 */ /* 0x000fc600008e0e05 */
[----:B------:R-:W-:Y:S02]  /*0280*/  ISETP.NE.U32.AND P2, PT, R6, RZ, PT ;  /* 0x000000ff0600720c */ /* 0x000fe40003f45070 */
[----:B------:R-:W-:Y:S02]  /*0290*/  ISETP.GT.U32.AND.EX P0, PT, R4, -0x1, PT, P0 ;  /* 0xffffffff0400780c */ /* 0x000fe40003f04100 */
[----:B------:R-:W-:-:S13]  /*02a0*/  ISETP.NE.AND.EX P1, PT, RZ, RZ, PT, P2 ;  /* 0x000000ffff00720c */ /* 0x000fda0003f25320 */
[----:B------:R-:W-:Y:S05]  /*02b0*/  @!P1 BRA `(.L_x_189) ;  /* 0x0000000000449947 */ /* 0x000fea0003800000 */
[----:B------:R-:W-:Y:S01]  /*02c0*/  IADD3 R6, P1, PT, RZ, -R6, RZ ;  /* 0x80000006ff067210 */ /* 0x000fe20007f3e0ff */
[----:B------:R-:W-:Y:S02]  /*02d0*/  IMAD.MOV.U32 R13, RZ, RZ, R2 ;  /* 0x000000ffff0d7224 */ /* 0x000fe400078e0002 */
[----:B------:R-:W-:Y:S02]  /*02e0*/  IMAD.MOV.U32 R8, RZ, RZ, R3 ;  /* 0x000000ffff087224 */ /* 0x000fe400078e0003 */
[----:B------:R-:W-:-:S08]  /*02f0*/  IMAD.X R7, RZ, RZ, -0x1, P1 ;  /* 0xffffffffff077424 */ /* 0x000fd000008e06ff */
.L_x_190:
[----:B------:R-:W-:-:S04]  /*0300*/  IADD3 R2, P1, PT, R13, UR10, RZ ;  /* 0x0000000a0d027c10 */ /* 0x000fc8000ff3e0ff */
[----:B0-----:R-:W-:-:S06]  /*0310*/  IADD3.X R3, PT, PT, R8, UR11, RZ, P1, !PT ;  /* 0x0000000b08037c10 */ /* 0x001fcc0008ffe4ff */
[----:B------:R-:W2:Y:S01]  /*0320*/  LDG.E.U8.CONSTANT R3, desc[UR4][R2.64] ;  /* 0x0000000402037981 */ /* 0x000ea2000c1e9100 */
[C---:B------:R-:W-:Y:S02]  /*0330*/  IADD3 R4, P1, PT, R13.reuse, UR8, RZ ;  /* 0x000000080d047c10 */ /* 0x040fe4000ff3e0ff */
[----:B------:R-:W-:Y:S02]  /*0340*/  IADD3 R13, P2, PT, R13, 0x1, RZ ;  /* 0x000000010d0d7810 */ /* 0x000fe40007f5e0ff */
[----:B------:R-:W-:Y:S02]  /*0350*/  IADD3.X R5, PT, PT, R8, UR9, RZ, P1, !PT ;  /* 0x0000000908057c10 */ /* 0x000fe40008ffe4ff */
[----:B------:R-:W-:Y:S01]  /*0360*/  IADD3 R6, P1, PT, R6, 0x1, RZ ;  /* 0x0000000106067810 */ /* 0x000fe20007f3e0ff */
[----:B------:R-:W-:-:S04]  /*0370*/  IMAD.X R8, RZ, RZ, R8, P2 ;  /* 0x000000ffff087224 */ /* 0x000fc800010e0608 */
[----:B------:R-:W-:Y:S01]  /*0380*/  IMAD.X R7, RZ, RZ, R7, P1 ;  /* 0x000000ffff077224 */ /* 0x000fe200008e0607 */
[----:B------:R-:W-:-:S04]  /*0390*/  ISETP.NE.U32.AND P1, PT, R6, RZ, PT ;  /* 0x000000ff0600720c */ /* 0x000fc80003f25070 */
[----:B------:R-:W-:Y:S01]  /*03a0*/  ISETP.NE.AND.EX P1, PT, R7, RZ, PT, P1 ;  /* 0x000000ff0700720c */ /* 0x000fe20003f25310 */
[----:B--2---:R0:W-:-:S12]  /*03b0*/  STG.E.U8 desc[UR4][R4.64], R3 ;  /* 0x0000000304007986 */ /* 0x0041d8000c101104 */
[----:B------:R-:W-:Y:S05]  /*03c0*/  @P1 BRA `(.L_x_190) ;  /* 0xfffffffc00cc1947 */ /* 0x000fea000383ffff */
.L_x_189:
[----:B------:R-:W-:Y:S05]  /*03d0*/  BSYNC.RECONVERGENT B0 ;  /* 0x0000000000007941 */ /* 0x000fea0003800200 */
.L_x_188:
[----:B------:R-:W-:Y:S05]  /*03e0*/  @P0 EXIT ;  /* 0x000000000000094d */ /* 0x000fea0003800000 */
[----:B------:R-:W-:Y:S01]  /*03f0*/  BSSY.RECONVERGENT B0, `(.L_x_191) ;  /* 0x0000012000007945 */ /* 0x000fe20003800200 */
.L_x_192:
[----:B------:R-:W-:-:S04]  /*0400*/  IADD3 R2, P0, PT, R13, UR14, RZ ;  /* 0x0000000e0d027c10 */ /* 0x000fc8000ff1e0ff */
[----:B0-----:R-:W-:-:S05]  /*0410*/  IADD3.X R3, PT, PT, R8, UR15, RZ, P0, !PT ;  /* 0x0000000f08037c10 */ /* 0x001fca00087fe4ff */
[----:B-1----:R-:W2:Y:S04]  /*0420*/  LDG.E.U8.CONSTANT R15, desc[UR4][R2.64] ;  /* 0x00000004020f7981 */ /* 0x002ea8000c1e9100 */
[----:B------:R-:W3:Y:S04]  /*0430*/  LDG.E.U8.CONSTANT R7, desc[UR4][R2.64+0x1] ;  /* 0x0000010402077981 */ /* 0x000ee8000c1e9100 */
[----:B------:R-:W4:Y:S04]  /*0440*/  LDG.E.U8.CONSTANT R9, desc[UR4][R2.64+0x2] ;  /* 0x0000020402097981 */ /* 0x000f28000c1e9100 */
[----:B------:R-:W5:Y:S01]  /*0450*/  LDG.E.U8.CONSTANT R11, desc[UR4][R2.64+0x3] ;  /* 0x00000304020b7981 */ /* 0x000f62000c1e9100 */
[----:B------:R-:W-:-:S04]  /*0460*/  IADD3 R4, P0, PT, R13, UR12, RZ ;  /* 0x0000000c0d047c10 */ /* 0x000fc8000ff1e0ff */
[----:B------:R-:W-:Y:S02]  /*0470*/  IADD3.X R5, PT, PT, R8, UR13, RZ, P0, !PT ;  /* 0x0000000d08057c10 */ /* 0x000fe400087fe4ff */
[----:B------:R-:W-:-:S05]  /*0480*/  IADD3 R13, P0, PT, R13, 0x4, RZ ;  /* 0x000000040d0d7810 */ /* 0x000fca0007f1e0ff */
[----:B------:R-:W-:Y:S01]  /*0490*/  IMAD.X R8, RZ, RZ, R8, P0 ;  /* 0x000000ffff087224 */ /* 0x000fe200000e0608 */
[----:B------:R-:W-:-:S04]  /*04a0*/  ISETP.GE.U32.AND P0, PT, R13, R0, PT ;  /* 0x000000000d00720c */ /* 0x000fc80003f06070 */
[----:B------:R-:W-:Y:S01]  /*04b0*/  ISETP.GE.U32.AND.EX P0, PT, R8, R10, PT, P0 ;  /* 0x0000000a0800720c */ /* 0x000fe20003f06100 */
[----:B--2---:R1:W-:Y:S04]  /*04c0*/  STG.E.U8 desc[UR4][R4.64], R15 ;  /* 0x0000000f04007986 */ /* 0x0043e8000c101104 */
[----:B---3--:R1:W-:Y:S04]  /*04d0*/  STG.E.U8 desc[UR4][R4.64+0x1], R7 ;  /* 0x0000010704007986 */ /* 0x0083e8000c101104 */
[----:B----4-:R1:W-:Y:S04]  /*04e0*/  STG.E.U8 desc[UR4][R4.64+0x2], R9 ;  /* 0x0000020904007986 */ /* 0x0103e8000c101104 */
[----:B-----5:R1:W-:Y:S01]  /*04f0*/  STG.E.U8 desc[UR4][R4.64+0x3], R11 ;  /* 0x0000030b04007986 */ /* 0x0203e2000c101104 */
[----:B------:R-:W-:Y:S05]  /*0500*/  @!P0 BRA `(.L_x_192) ;  /* 0xfffffffc00bc8947 */ /* 0x000fea000383ffff */
[----:B------:R-:W-:Y:S05]  /*0510*/  BSYNC.RECONVERGENT B0 ;  /* 0x0000000000007941 */ /* 0x000fea0003800200 */
.L_x_191:
[----:B------:R-:W-:Y:S05]  /*0520*/  EXIT ;  /* 0x000000000000794d */ /* 0x000fea0003800000 */
.L_x_187:
[----:B------:R-:W0:Y:S02]  /*0530*/  LDCU.128 UR16, c[0x0][0x380] ;  /* 0x00007000ff1077ac */ /* 0x000e240008000c00 */
[----:B0-----:R-:W-:-:S04]  /*0540*/  IADD3 R4, P0, PT, R2, UR18, RZ ;  /* 0x0000001202047c10 */ /* 0x001fc8000ff1e0ff */
[----:B------:R-:W-:-:S06]  /*0550*/  IADD3.X R5, PT, PT, R3, UR19, RZ, P0, !PT ;  /* 0x0000001303057c10 */ /* 0x000fcc00087fe4ff */
[----:B------:R-:W2:Y:S01]  /*0560*/  LDG.E.CONSTANT R5, desc[UR4][R4.64] ;  /* 0x0000000404057981 */ /* 0x000ea2000c1e9900 */
[----:B------:R-:W-:-:S04]  /*0570*/  IADD3 R2, P0, PT, R2, UR16, RZ ;  /* 0x0000001002027c10 */ /* 0x000fc8000ff1e0ff */
[----:B------:R-:W-:-:S05]  /*0580*/  IADD3.X R3, PT, PT, R3, UR17, RZ, P0, !PT ;  /* 0x0000001103037c10 */ /* 0x000fca00087fe4ff */
[----:B--2---:R-:W-:Y:S01]  /*0590*/  STG.E desc[UR4][R2.64], R5 ;  /* 0x0000000502007986 */ /* 0x004fe2000c101904 */
[----:B------:R-:W-:Y:S05]  /*05a0*/  EXIT ;  /* 0x000000000000794d */ /* 0x000fea0003800000 */
.L_x_193:
        /* <DEDUP_REMOVED lines=13> */
.L_x_226:


//--------------------- .nv.shared.reserved.0     --------------------------
	.section	.nv.shared.reserved.0,"aw",@nobits
	.weak		__nv_reservedSMEM_offset_0_alias
	.size		__nv_reservedSMEM_offset_0_alias, 0, 64
	.other		__nv_reservedSMEM_offset_0_alias,@"STO_CUDA_RESERVED_SHARED STV_DEFAULT"
__nv_reservedSMEM_offset_0_alias:
	.zero		0
	.zero		64


//--------------------- .nv.shared.transpose_2d_float_kernel --------------------------
	.section	.nv.shared.transpose_2d_float_kernel,"aw",@nobits
	.sectionflags	@""
	.align	4
.nv.shared.transpose_2d_float_kernel:
	.zero		5248


//--------------------- .nv.constant0.zero_float_kernel --------------------------
	.section	.nv.constant0.zero_float_kernel,"a",@progbits
	.sectionflags	@""
	.align	4
.nv.constant0.zero_float_kernel:
	.zero		912


//--------------------- .nv.constant0.fill_float_kernel --------------------------
	.section	.nv.constant0.fill_float_kernel,"a",@progbits
	.sectionflags	@""
	.align	4
.nv.constant0.fill_float_kernel:
	.zero		920


//--------------------- .nv.constant0.copy_slice_float_kernel --------------------------
	.section	.nv.constant0.copy_slice_float_kernel,"a",@progbits
	.sectionflags	@""
	.align	4
.nv.constant0.copy_slice_float_kernel:
	.zero		936


//--------------------- .nv.constant0.permute_float_kernel --------------------------
	.section	.nv.constant0.permute_float_kernel,"a",@progbits
	.sectionflags	@""
	.align	4
.nv.constant0.permute_float_kernel:
	.zero		960


//--------------------- .nv.constant0.transpose_2d_float_kernel --------------------------
	.section	.nv.constant0.transpose_2d_float_kernel,"a",@progbits
	.sectionflags	@""
	.align	4
.nv.constant0.transpose_2d_float_kernel:
	.zero		920


//--------------------- .nv.constant0.gather_axis_float_kernel --------------------------
	.section	.nv.constant0.gather_axis_float_kernel,"a",@progbits
	.sectionflags	@""
	.align	4
.nv.constant0.gather_axis_float_kernel:
	.zero		952


//--------------------- .nv.constant0.scatter_float_kernel --------------------------
	.section	.nv.constant0.scatter_float_kernel,"a",@progbits
	.sectionflags	@""
	.align	4
.nv.constant0.scatter_float_kernel:
	.zero		928


//--------------------- .nv.constant0.gather_float_kernel --------------------------
	.section	.nv.constant0.gather_float_kernel,"a",@progbits
	.sectionflags	@""
	.align	4
.nv.constant0.gather_float_kernel:
	.zero		928


//--------------------- .nv.constant0.broadcast_nd_float_kernel --------------------------
	.section	.nv.constant0.broadcast_nd_float_kernel,"a",@progbits
	.sectionflags	@""
	.align	4
.nv.constant0.broadcast_nd_float_kernel:
	.zero		944


//--------------------- .nv.constant0.broadcast_col_float_kernel --------------------------
	.section	.nv.constant0.broadcast_col_float_kernel,"a",@progbits
	.sectionflags	@""
	.align	4
.nv.constant0.broadcast_col_float_kernel:
	.zero		920


//--------------------- .nv.constant0.broadcast_row_float_kernel --------------------------
	.section	.nv.constant0.broadcast_row_float_kernel,"a",@progbits
	.sectionflags	@""
	.align	4
.nv.constant0.broadcast_row_float_kernel:
	.zero		920


//--------------------- .nv.constant0.broadcast_scalar_float_kernel --------------------------
	.section	.nv.constant0.broadcast_scalar_float_kernel,"a",@progbits
	.sectionflags	@""
	.align	4
.nv.constant0.broadcast_scalar_float_kernel:
	.zero		920


//--------------------- .nv.constant0.copy_strided_nd_float_kernel --------------------------
	.section	.nv.constant0.copy_strided_nd_float_kernel,"a",@progbits
	.sectionflags	@""
	.align	4
.nv.constant0.copy_strided_nd_float_kernel:
	.zero		952


//--------------------- .nv.constant0.copy_strided_3d_float_kernel --------------------------
	.section	.nv.constant0.copy_strided_3d_float_kernel,"a",@progbits
	.sectionflags	@""
	.align	4
.nv.constant0.copy_strided_3d_float_kernel:
	.zero		972


//--------------------- .nv.constant0.copy_strided_2d_float_kernel --------------------------
	.section	.nv.constant0.copy_strided_2d_float_kernel,"a",@progbits
	.sectionflags	@""
	.align	4
.nv.constant0.copy_strided_2d_float_kernel:
	.zero		952


//--------------------- .nv.constant0.copy_strided_1d_float_kernel --------------------------
	.section	.nv.constant0.copy_strided_1d_float_kernel,"a",@progbits
	.sectionflags	@""
	.align	4
.nv.constant0.copy_strided_1d_float_kernel:
	.zero		936


//--------------------- .nv.constant0.copy_float_to_int32_kernel --------------------------
	.section	.nv.constant0.copy_float_to_int32_kernel,"a",@progbits
	.sectionflags	@""
	.align	4
.nv.constant0.copy_float_to_int32_kernel:
	.zero		920


//--------------------- .nv.constant0.copy_int32_to_float_kernel --------------------------
	.section	.nv.constant0.copy_int32_to_float_kernel,"a",@progbits
	.sectionflags	@""
	.align	4
.nv.constant0.copy_int32_to_float_kernel:
	.zero		920


//--------------------- .nv.constant0.copy_half_to_float_kernel --------------------------
	.section	.nv.constant0.copy_half_to_float_kernel,"a",@progbits
	.sectionflags	@""
	.align	4
.nv.constant0.copy_half_to_float_kernel:
	.zero		920


//--------------------- .nv.constant0.copy_float_to_half_kernel --------------------------
	.section	.nv.constant0.copy_float_to_half_kernel,"a",@progbits
	.sectionflags	@""
	.align	4
.nv.constant0.copy_float_to_half_kernel:
	.zero		920


//--------------------- .nv.constant0.copy_half_kernel --------------------------
	.section	.nv.constant0.copy_half_kernel,"a",@progbits
	.sectionflags	@""
	.align	4
.nv.constant0.copy_half_kernel:
	.zero		920


//--------------------- .nv.constant0.copy_float_kernel --------------------------
	.section	.nv.constant0.copy_float_kernel,"a",@progbits
	.sectionflags	@""
	.align	4
.nv.constant0.copy_float_kernel:
	.zero		920


//--------------------- .nv.constant0.copy_contiguous_kernel --------------------------
	.section	.nv.constant0.copy_contiguous_kernel,"a",@progbits
	.sectionflags	@""
	.align	4
.nv.constant0.copy_contiguous_kernel:
	.zero		920


//--------------------- SYMBOLS --------------------------

	.type		.nv.reservedSmem.offset0,@object
	.size		.nv.reservedSmem.offset0,0x4
	.type		.nv.reservedSmem.cap,@object
	.size		.nv.reservedSmem.cap,0x4
